// auto-generated by cutlass_sweep.gemm — config: {"arch": "sm_100", "cluster_m": 4, "cluster_n": 1, "dtype": "bf16", "dtype_b": "bf16", "layout": "nt", "stages": 0, "tile_k": 64, "tile_m": 256, "tile_n": 256}
#include "cutlass/cutlass.h"
#include "cutlass/gemm/collective/collective_builder.hpp"
#include "cutlass/gemm/device/gemm_universal_adapter.h"
#include "cutlass/gemm/kernel/gemm_universal.hpp"
#include "cutlass/epilogue/collective/collective_builder.hpp"

using ElemA = cutlass::bfloat16_t;
using ElemB = cutlass::bfloat16_t;
using ElemCD = cutlass::bfloat16_t;
using Acc  = float;
using TileShape    = cute::Shape<cute::_256, cute::_256, cute::_64>;
using ClusterShape = cute::Shape<cute::_4, cute::_1, cute::_1>;

using CollectiveEpilogue = typename cutlass::epilogue::collective::CollectiveBuilder<
    cutlass::arch::Sm100, cutlass::arch::OpClassTensorOp,
    TileShape, ClusterShape,
    cutlass::epilogue::collective::EpilogueTileAuto,
    Acc, Acc,
    ElemCD, cutlass::layout::RowMajor, 128 / cutlass::sizeof_bits<ElemCD>::value,
    ElemCD, cutlass::layout::RowMajor, 128 / cutlass::sizeof_bits<ElemCD>::value,
    cutlass::epilogue::collective::EpilogueScheduleAuto
  >::CollectiveOp;

using CollectiveMainloop = typename cutlass::gemm::collective::CollectiveBuilder<
    cutlass::arch::Sm100, cutlass::arch::OpClassTensorOp,
    ElemA, cutlass::layout::RowMajor, 128 / cutlass::sizeof_bits<ElemA>::value,
    ElemB, cutlass::layout::ColumnMajor, 128 / cutlass::sizeof_bits<ElemB>::value,
    Acc,
    TileShape, ClusterShape,
    cutlass::gemm::collective::StageCountAutoCarveout<static_cast<int>(sizeof(typename CollectiveEpilogue::SharedStorage))>,
    cutlass::gemm::collective::KernelScheduleAuto
  >::CollectiveOp;

using GemmKernel = cutlass::gemm::kernel::GemmUniversal<
    cute::Shape<int,int,int,int>,
    CollectiveMainloop,
    CollectiveEpilogue
>;
using Gemm = cutlass::gemm::device::GemmUniversalAdapter<GemmKernel>;

// Force the device kernel symbol into the cubin without needing a host main.
auto* _anchor = &cutlass::device_kernel<GemmKernel>;


// ===== COMPILED SASS (sm_100a) =====

	.target	sm_100a

	.elftype	@"ET_EXEC"


//--------------------- .note.nv.tkinfo           --------------------------
	.section	.note.nv.tkinfo,"",@"SHT_NOTE"
	.sectionflags	@"SHF_NOTE_NV_TKINFO"
	.tkinfo
        /*0018*/ 	.word	0x00000002
        /*0030*/ 	.string	""
        /*0030*/ 	.string	"ptxas"
        /*0030*/ 	.string	"Cuda compilation tools, release 13.0, V13.0.88"
        /*0030*/ 	.string	"Build cuda_13.0.r13.0/compiler.36424714_0"
        /*0030*/ 	.string	"-arch sm_100a -m 64 "



//--------------------- .note.nv.cuinfo           --------------------------
	.section	.note.nv.cuinfo,"",@"SHT_NOTE"
	.sectionflags	@"SHF_NOTE_NV_CUINFO"
        /*0018*/ 	.short	0x0002
        /*001a*/ 	.short	0x0064
        /*001c*/ 	.short	0x0082
	.zero		2


//--------------------- .nv.info                  --------------------------
	.section	.nv.info,"",@"SHT_CUDA_INFO"
	.align	4


	//----- nvinfo : EIATTR_REGCOUNT
	.align		4
        /*0000*/ 	.byte	0x04, 0x2f
        /*0002*/ 	.short	(.L_19 - .L_18)
	.align		4
.L_18:
        /*0004*/ 	.word	index@(_ZN7cutlass13device_kernelINS_4gemm6kernel13GemmUniversalIN4cute5tupleIJiiiiEEENS1_10collective13CollectiveMmaINS1_35MainloopSm100TmaUmmaWarpSpecializedILi5ELi2ELi2ENS5_IJNS4_1CILi4EEENSA_ILi1EEESC_EEEEENS5_IJNSA_ILi256EEESF_NSA_ILi64EEEEEENS_10bfloat16_tENS5_IJlSC_lEEESI_SJ_NS4_8TiledMMAINS4_8MMA_AtomIJNS4_26SM100_MMA_F16BF16_2x1SM_SSISI_SI_fLi256ELi256ELNS4_4UMMA5MajorE0ELSO_0ELNSN_7ScaleInE0ELSP_0EEEEEENS4_6LayoutINS5_IJSC_SC_SC_EEENS5_IJNSA_ILi0EEESU_SU_EEEEENS5_IJNS4_10UnderscoreESX_SX_EEEEENS4_18SM100_TMA_2SM_LOADENS4_14ComposedLayoutINS4_7SwizzleILi3ELi4ELi3EEENS4_18smem_ptr_flag_bitsILi16EEENSS_INS5_IJNSA_ILi8EEESG_EEENS5_IJSG_SC_EEEEEEEvNS4_8identityENS4_28SM100_TMA_2SM_LOAD_MULTICASTES1A_vS1B_EENS_8epilogue10collective18CollectiveEpilogueINS1E_23Sm100TmaWarpSpecializedILi4ELi2ELi64ELb1ELb0EEEJNS5_IJNSA_ILi128EEESF_SG_EEENS5_IJNSS_IS1J_SC_EENSS_ISG_SC_EEEEESI_SJ_SI_SJ_NS1E_6fusion15FusionCallbacksIS1I_NS1O_17LinearCombinationISI_fSI_fLNS_15FloatRoundStyleE2EEES1K_S1N_JEEENS4_5SM1004TMEM4LOAD26SM100_TMEM_LOAD_32dp32b64xENS4_13SM90_TMA_LOADES1A_NS4_39AutoVectorizingCopyWithAssumedAlignmentILi128EEENS4_14SM90_TMA_STOREES1A_S20_S20_EEEvvEEEEvNT_6ParamsE)
        /*0008*/ 	.word	0x000000ad


	//----- nvinfo : EIATTR_FRAME_SIZE
	.align		4
.L_19:
        /*000c*/ 	.byte	0x04, 0x11
        /*000e*/ 	.short	(.L_21 - .L_20)
	.align		4
.L_20:
        /*0010*/ 	.word	index@($__internal_2_$__cuda_sm10x_tcgen05_guardrail_trap_unallocated_columns_being_dealloced)
        /*0014*/ 	.word	0x00000000


	//----- nvinfo : EIATTR_FRAME_SIZE
	.align		4
.L_21:
        /*0018*/ 	.byte	0x04, 0x11
        /*001a*/ 	.short	(.L_23 - .L_22)
	.align		4
.L_22:
        /*001c*/ 	.word	index@($__internal_1_$__cuda_sm10x_tcgen05_guardrail_trap_phase_invalid_during_alloc)
        /*0020*/ 	.word	0x00000000


	//----- nvinfo : EIATTR_FRAME_SIZE
	.align		4
.L_23:
        /*0024*/ 	.byte	0x04, 0x11
        /*0026*/ 	.short	(.L_25 - .L_24)
	.align		4
.L_24:
        /*0028*/ 	.word	index@($__internal_0_$__cuda_sm10x_tcgen05_guardrail_trap_col_being_dealloced_not_returned_by_alloc)
        /*002c*/ 	.word	0x00000000


	//----- nvinfo : EIATTR_FRAME_SIZE
	.align		4
.L_25:
        /*0030*/ 	.byte	0x04, 0x11
        /*0032*/ 	.short	(.L_27 - .L_26)
	.align		4
.L_26:
        /*0034*/ 	.word	index@(_ZN7cutlass13device_kernelINS_4gemm6kernel13GemmUniversalIN4cute5tupleIJiiiiEEENS1_10collective13CollectiveMmaINS1_35MainloopSm100TmaUmmaWarpSpecializedILi5ELi2ELi2ENS5_IJNS4_1CILi4EEENSA_ILi1EEESC_EEEEENS5_IJNSA_ILi256EEESF_NSA_ILi64EEEEEENS_10bfloat16_tENS5_IJlSC_lEEESI_SJ_NS4_8TiledMMAINS4_8MMA_AtomIJNS4_26SM100_MMA_F16BF16_2x1SM_SSISI_SI_fLi256ELi256ELNS4_4UMMA5MajorE0ELSO_0ELNSN_7ScaleInE0ELSP_0EEEEEENS4_6LayoutINS5_IJSC_SC_SC_EEENS5_IJNSA_ILi0EEESU_SU_EEEEENS5_IJNS4_10UnderscoreESX_SX_EEEEENS4_18SM100_TMA_2SM_LOADENS4_14ComposedLayoutINS4_7SwizzleILi3ELi4ELi3EEENS4_18smem_ptr_flag_bitsILi16EEENSS_INS5_IJNSA_ILi8EEESG_EEENS5_IJSG_SC_EEEEEEEvNS4_8identityENS4_28SM100_TMA_2SM_LOAD_MULTICASTES1A_vS1B_EENS_8epilogue10collective18CollectiveEpilogueINS1E_23Sm100TmaWarpSpecializedILi4ELi2ELi64ELb1ELb0EEEJNS5_IJNSA_ILi128EEESF_SG_EEENS5_IJNSS_IS1J_SC_EENSS_ISG_SC_EEEEESI_SJ_SI_SJ_NS1E_6fusion15FusionCallbacksIS1I_NS1O_17LinearCombinationISI_fSI_fLNS_15FloatRoundStyleE2EEES1K_S1N_JEEENS4_5SM1004TMEM4LOAD26SM100_TMEM_LOAD_32dp32b64xENS4_13SM90_TMA_LOADES1A_NS4_39AutoVectorizingCopyWithAssumedAlignmentILi128EEENS4_14SM90_TMA_STOREES1A_S20_S20_EEEvvEEEEvNT_6ParamsE)
        /*0038*/ 	.word	0x00000000


	//----- nvinfo : EIATTR_MIN_STACK_SIZE
	.align		4
.L_27:
        /*003c*/ 	.byte	0x04, 0x12
        /*003e*/ 	.short	(.L_29 - .L_28)
	.align		4
.L_28:
        /*0040*/ 	.word	index@(_ZN7cutlass13device_kernelINS_4gemm6kernel13GemmUniversalIN4cute5tupleIJiiiiEEENS1_10collective13CollectiveMmaINS1_35MainloopSm100TmaUmmaWarpSpecializedILi5ELi2ELi2ENS5_IJNS4_1CILi4EEENSA_ILi1EEESC_EEEEENS5_IJNSA_ILi256EEESF_NSA_ILi64EEEEEENS_10bfloat16_tENS5_IJlSC_lEEESI_SJ_NS4_8TiledMMAINS4_8MMA_AtomIJNS4_26SM100_MMA_F16BF16_2x1SM_SSISI_SI_fLi256ELi256ELNS4_4UMMA5MajorE0ELSO_0ELNSN_7ScaleInE0ELSP_0EEEEEENS4_6LayoutINS5_IJSC_SC_SC_EEENS5_IJNSA_ILi0EEESU_SU_EEEEENS5_IJNS4_10UnderscoreESX_SX_EEEEENS4_18SM100_TMA_2SM_LOADENS4_14ComposedLayoutINS4_7SwizzleILi3ELi4ELi3EEENS4_18smem_ptr_flag_bitsILi16EEENSS_INS5_IJNSA_ILi8EEESG_EEENS5_IJSG_SC_EEEEEEEvNS4_8identityENS4_28SM100_TMA_2SM_LOAD_MULTICASTES1A_vS1B_EENS_8epilogue10collective18CollectiveEpilogueINS1E_23Sm100TmaWarpSpecializedILi4ELi2ELi64ELb1ELb0EEEJNS5_IJNSA_ILi128EEESF_SG_EEENS5_IJNSS_IS1J_SC_EENSS_ISG_SC_EEEEESI_SJ_SI_SJ_NS1E_6fusion15FusionCallbacksIS1I_NS1O_17LinearCombinationISI_fSI_fLNS_15FloatRoundStyleE2EEES1K_S1N_JEEENS4_5SM1004TMEM4LOAD26SM100_TMEM_LOAD_32dp32b64xENS4_13SM90_TMA_LOADES1A_NS4_39AutoVectorizingCopyWithAssumedAlignmentILi128EEENS4_14SM90_TMA_STOREES1A_S20_S20_EEEvvEEEEvNT_6ParamsE)
        /*0044*/ 	.word	0x00000000
.L_29:


//--------------------- .nv.compat                --------------------------
	.section	.nv.compat,"",@"SHT_CUDA_COMPAT_INFO"
	.align	4
        /*0000*/ 	.byte	0x02, 0x09, 0x01, 0x00, 0x02, 0x02, 0x02, 0x00, 0x02, 0x05, 0x05, 0x00, 0x03, 0x07, 0x01, 0x01
        /*0010*/ 	.byte	0x02, 0x03, 0x01, 0x00, 0x02, 0x06, 0x01, 0x00, 0x04, 0x0b, 0x08, 0x00, 0x09, 0x00, 0x00, 0x00
        /*0020*/ 	.byte	0x00, 0x00, 0x00, 0x00


//--------------------- .nv.info._ZN7cutlass13device_kernelINS_4gemm6kernel13GemmUniversalIN4cute5tupleIJiiiiEEENS1_10collective13CollectiveMmaINS1_35MainloopSm100TmaUmmaWarpSpecializedILi5ELi2ELi2ENS5_IJNS4_1CILi4EEENSA_ILi1EEESC_EEEEENS5_IJNSA_ILi256EEESF_NSA_ILi64EEEEEENS_10bfloat16_tENS5_IJlSC_lEEESI_SJ_NS4_8TiledMMAINS4_8MMA_AtomIJNS4_26SM100_MMA_F16BF16_2x1SM_SSISI_SI_fLi256ELi256ELNS4_4UMMA5MajorE0ELSO_0ELNSN_7ScaleInE0ELSP_0EEEEEENS4_6LayoutINS5_IJSC_SC_SC_EEENS5_IJNSA_ILi0EEESU_SU_EEEEENS5_IJNS4_10UnderscoreESX_SX_EEEEENS4_18SM100_TMA_2SM_LOADENS4_14ComposedLayoutINS4_7SwizzleILi3ELi4ELi3EEENS4_18smem_ptr_flag_bitsILi16EEENSS_INS5_IJNSA_ILi8EEESG_EEENS5_IJSG_SC_EEEEEEEvNS4_8identityENS4_28SM100_TMA_2SM_LOAD_MULTICASTES1A_vS1B_EENS_8epilogue10collective18CollectiveEpilogueINS1E_23Sm100TmaWarpSpecializedILi4ELi2ELi64ELb1ELb0EEEJNS5_IJNSA_ILi128EEESF_SG_EEENS5_IJNSS_IS1J_SC_EENSS_ISG_SC_EEEEESI_SJ_SI_SJ_NS1E_6fusion15FusionCallbacksIS1I_NS1O_17LinearCombinationISI_fSI_fLNS_15FloatRoundStyleE2EEES1K_S1N_JEEENS4_5SM1004TMEM4LOAD26SM100_TMEM_LOAD_32dp32b64xENS4_13SM90_TMA_LOADES1A_NS4_39AutoVectorizingCopyWithAssumedAlignmentILi128EEENS4_14SM90_TMA_STOREES1A_S20_S20_EEEvvEEEEvNT_6ParamsE --------------------------
	.section	.nv.info._ZN7cutlass13device_kernelINS_4gemm6kernel13GemmUniversalIN4cute5tupleIJiiiiEEENS1_10collective13CollectiveMmaINS1_35MainloopSm100TmaUmmaWarpSpecializedILi5ELi2ELi2ENS5_IJNS4_1CILi4EEENSA_ILi1EEESC_EEEEENS5_IJNSA_ILi256EEESF_NSA_ILi64EEEEEENS_10bfloat16_tENS5_IJlSC_lEEESI_SJ_NS4_8TiledMMAINS4_8MMA_AtomIJNS4_26SM100_MMA_F16BF16_2x1SM_SSISI_SI_fLi256ELi256ELNS4_4UMMA5MajorE0ELSO_0ELNSN_7ScaleInE0ELSP_0EEEEEENS4_6LayoutINS5_IJSC_SC_SC_EEENS5_IJNSA_ILi0EEESU_SU_EEEEENS5_IJNS4_10UnderscoreESX_SX_EEEEENS4_18SM100_TMA_2SM_LOADENS4_14ComposedLayoutINS4_7SwizzleILi3ELi4ELi3EEENS4_18smem_ptr_flag_bitsILi16EEENSS_INS5_IJNSA_ILi8EEESG_EEENS5_IJSG_SC_EEEEEEEvNS4_8identityENS4_28SM100_TMA_2SM_LOAD_MULTICASTES1A_vS1B_EENS_8epilogue10collective18CollectiveEpilogueINS1E_23Sm100TmaWarpSpecializedILi4ELi2ELi64ELb1ELb0EEEJNS5_IJNSA_ILi128EEESF_SG_EEENS5_IJNSS_IS1J_SC_EENSS_ISG_SC_EEEEESI_SJ_SI_SJ_NS1E_6fusion15FusionCallbacksIS1I_NS1O_17LinearCombinationISI_fSI_fLNS_15FloatRoundStyleE2EEES1K_S1N_JEEENS4_5SM1004TMEM4LOAD26SM100_TMEM_LOAD_32dp32b64xENS4_13SM90_TMA_LOADES1A_NS4_39AutoVectorizingCopyWithAssumedAlignmentILi128EEENS4_14SM90_TMA_STOREES1A_S20_S20_EEEvvEEEEvNT_6ParamsE,"",@"SHT_CUDA_INFO"
	.sectionflags	@""
	.align	4


	//----- nvinfo : EIATTR_CUDA_API_VERSION
	.align		4
        /*0000*/ 	.byte	0x04, 0x37
        /*0002*/ 	.short	(.L_31 - .L_30)
.L_30:
        /*0004*/ 	.word	0x00000082


	//----- nvinfo : EIATTR_KPARAM_INFO
	.align		4
.L_31:
        /*0008*/ 	.byte	0x04, 0x17
        /*000a*/ 	.short	(.L_33 - .L_32)
.L_32:
        /*000c*/ 	.word	0x00000000
        /*0010*/ 	.short	0x0000
        /*0012*/ 	.short	0x0000
        /*0014*/ 	.byte	0x00, 0xf0, 0x01, 0x20


	//----- nvinfo : EIATTR_AT_ENTRY_FRAGMENTS
	.align		4
.L_33:
        /*0018*/ 	.byte	0x04, 0x4f
        /*001a*/ 	.short	(.L_35 - .L_34)


	//   ....[0]....
.L_34:
        /*001c*/ 	.word	0x00000007


	//----- nvinfo : EIATTR_RESERVED_SMEM_USED
	.align		4
.L_35:
        /*0020*/ 	.byte	0x01, 0x41
	.zero		2


	//----- nvinfo : EIATTR_SPARSE_MMA_MASK
	.align		4
        /*0024*/ 	.byte	0x03, 0x50
        /*0026*/ 	.short	0x0000


	//----- nvinfo : EIATTR_TCGEN05_2CTA_USED
	.align		4
        /*0028*/ 	.byte	0x01, 0x52
	.zero		2


	//----- nvinfo : EIATTR_MAXREG_COUNT
	.align		4
        /*002c*/ 	.byte	0x03, 0x1b
        /*002e*/ 	.short	0x00ff


	//----- nvinfo : EIATTR_NUM_BARRIERS
	.align		4
        /*0030*/ 	.byte	0x02, 0x4c
        /*0032*/ 	.byte	0x07
	.zero		1


	//----- nvinfo : EIATTR_EXTERNS
	.align		4
        /*0034*/ 	.byte	0x04, 0x0f
        /*0036*/ 	.short	(.L_37 - .L_36)


	//   ....[0]....
	.align		4
.L_36:
        /*0038*/ 	.word	index@(__assertfail)


	//----- nvinfo : EIATTR_MERCURY_ISA_VERSION
	.align		4
.L_37:
        /*003c*/ 	.byte	0x03, 0x5f
        /*003e*/ 	.short	0x0101


	//----- nvinfo : EIATTR_INT_WARP_WIDE_INSTR_OFFSETS
	.align		4
        /*0040*/ 	.byte	0x04, 0x31
        /*0042*/ 	.short	(.L_39 - .L_38)


	//   ....[0]....
.L_38:
        /*0044*/ 	.word	0x00000d50


	//   ....[1]....
        /*0048*/ 	.word	0x00000df0


	//   ....[2]....
        /*004c*/ 	.word	0x000041e0


	//   ....[3]....
        /*0050*/ 	.word	0x00004200


	//   ....[4]....
        /*0054*/ 	.word	0x00004230


	//   ....[5]....
        /*0058*/ 	.word	0x00004df0


	//   ....[6]....
        /*005c*/ 	.word	0x00004e50


	//   ....[7]....
        /*0060*/ 	.word	0x00004f40


	//   ....[8]....
        /*0064*/ 	.word	0x00004fc0


	//   ....[9]....
        /*0068*/ 	.word	0x000050c0


	//   ....[10]....
        /*006c*/ 	.word	0x00005150


	//   ....[11]....
        /*0070*/ 	.word	0x00005250


	//   ....[12]....
        /*0074*/ 	.word	0x00005300


	//----- nvinfo : EIATTR_COOP_GROUP_MASK_REGIDS
	.align		4
.L_39:
        /*0078*/ 	.byte	0x04, 0x29
        /*007a*/ 	.short	(.L_41 - .L_40)


	//   ....[0]....
.L_40:
        /*007c*/ 	.word	0xffffffff


	//   ....[1]....
        /*0080*/ 	.word	0xffffffff


	//   ....[2]....
        /*0084*/ 	.word	0xffffffff


	//   ....[3]....
        /*0088*/ 	.word	0xffffffff


	//   ....[4]....
        /*008c*/ 	.word	0xffffffff


	//   ....[5]....
        /*0090*/ 	.word	0xffffffff


	//   ....[6]....
        /*0094*/ 	.word	0xffffffff


	//   ....[7]....
        /*0098*/ 	.word	0xffffffff


	//   ....[8]....
        /*009c*/ 	.word	0xffffffff


	//   ....[9]....
        /*00a0*/ 	.word	0xffffffff


	//   ....[10]....
        /*00a4*/ 	.word	0xffffffff


	//   ....[11]....
        /*00a8*/ 	.word	0xffffffff


	//   ....[12]....
        /*00ac*/ 	.word	0xffffffff


	//   ....[13]....
        /*00b0*/ 	.word	0xffffffff


	//----- nvinfo : EIATTR_COOP_GROUP_INSTR_OFFSETS
	.align		4
.L_41:
        /*00b4*/ 	.byte	0x04, 0x28
        /*00b6*/ 	.short	(.L_43 - .L_42)


	//   ....[0]....
.L_42:
        /*00b8*/ 	.word	0x000000b0


	//   ....[1]....
        /*00bc*/ 	.word	0x00000520


	//   ....[2]....
        /*00c0*/ 	.word	0x00000700


	//   ....[3]....
        /*00c4*/ 	.word	0x00000890


	//   ....[4]....
        /*00c8*/ 	.word	0x00000980


	//   ....[5]....
        /*00cc*/ 	.word	0x00000ae0


	//   ....[6]....
        /*00d0*/ 	.word	0x00000c30


	//   ....[7]....
        /*00d4*/ 	.word	0x00000e70


	//   ....[8]....
        /*00d8*/ 	.word	0x000021a0


	//   ....[9]....
        /*00dc*/ 	.word	0x000030e0


	//   ....[10]....
        /*00e0*/ 	.word	0x000035b0


	//   ....[11]....
        /*00e4*/ 	.word	0x000035e0


	//   ....[12]....
        /*00e8*/ 	.word	0x000040e0


	//   ....[13]....
        /*00ec*/ 	.word	0x000042f0


	//----- nvinfo : EIATTR_VRC_CTA_INIT_COUNT
	.align		4
.L_43:
        /*00f0*/ 	.byte	0x02, 0x4a
        /*00f2*/ 	.byte	0x80
	.zero		1


	//----- nvinfo : EIATTR_SYSCALL_OFFSETS
	.align		4
        /*00f4*/ 	.byte	0x04, 0x46
        /*00f6*/ 	.short	(.L_45 - .L_44)


	//   ....[0]....
.L_44:
        /*00f8*/ 	.word	0x00005f80


	//   ....[1]....
        /*00fc*/ 	.word	0x00006070


	//   ....[2]....
        /*0100*/ 	.word	0x00006a50


	//   ....[3]....
        /*0104*/ 	.word	0x00007ea0


	//   ....[4]....
        /*0108*/ 	.word	0x000092d0


	//   ....[5]....
        /*010c*/ 	.word	0x0000a6f0


	//----- nvinfo : EIATTR_MBARRIER_INSTR_OFFSETS
	.align		4
.L_45:
        /*0110*/ 	.byte	0x04, 0x39
        /*0112*/ 	.short	(.L_47 - .L_46)


	//   ....[0]....
.L_46:
        /*0114*/ 	.word	0x00000650
        /*0118*/ 	.word	0x000000ff
        /*011c*/ 	.word	0x00000000
        /*0120*/ 	.short	0x0100
        /*0122*/ 	.byte	0x04
	.zero		1


	//   ....[1]....
        /*0124*/ 	.word	0x00000660
        /*0128*/ 	.word	0x000000ff
        /*012c*/ 	.word	0x00000028
        /*0130*/ 	.short	0x0100
        /*0132*/ 	.byte	0x04
	.zero		1


	//   ....[2]....
        /*0134*/ 	.word	0x00000670
        /*0138*/ 	.word	0x000000ff
        /*013c*/ 	.word	0x00000008
        /*0140*/ 	.short	0x0100
        /*0142*/ 	.byte	0x04
	.zero		1


	//   ....[3]....
        /*0144*/ 	.word	0x00000680
        /*0148*/ 	.word	0x000000ff
        /*014c*/ 	.word	0x00000030
        /*0150*/ 	.short	0x0100
        /*0152*/ 	.byte	0x04
	.zero		1


	//   ....[4]....
        /*0154*/ 	.word	0x00000690
        /*0158*/ 	.word	0x000000ff
        /*015c*/ 	.word	0x00000010
        /*0160*/ 	.short	0x0100
        /*0162*/ 	.byte	0x04
	.zero		1


	//   ....[5]....
        /*0164*/ 	.word	0x000006a0
        /*0168*/ 	.word	0x000000ff
        /*016c*/ 	.word	0x00000038
        /*0170*/ 	.short	0x0100
        /*0172*/ 	.byte	0x04
	.zero		1


	//   ....[6]....
        /*0174*/ 	.word	0x000006b0
        /*0178*/ 	.word	0x000000ff
        /*017c*/ 	.word	0x00000018
        /*0180*/ 	.short	0x0100
        /*0182*/ 	.byte	0x04
	.zero		1


	//   ....[7]....
        /*0184*/ 	.word	0x000006c0
        /*0188*/ 	.word	0x000000ff
        /*018c*/ 	.word	0x00000040
        /*0190*/ 	.short	0x0100
        /*0192*/ 	.byte	0x04
	.zero		1


	//   ....[8]....
        /*0194*/ 	.word	0x000006d0
        /*0198*/ 	.word	0x000000ff
        /*019c*/ 	.word	0x00000020
        /*01a0*/ 	.short	0x0100
        /*01a2*/ 	.byte	0x04
	.zero		1


	//   ....[9]....
        /*01a4*/ 	.word	0x000006e0
        /*01a8*/ 	.word	0x000000ff
        /*01ac*/ 	.word	0x00000048
        /*01b0*/ 	.short	0x0100
        /*01b2*/ 	.byte	0x04
	.zero		1


	//   ....[10]....
        /*01b4*/ 	.word	0x00000800
        /*01b8*/ 	.word	0x000000ff
        /*01bc*/ 	.word	0x00000050
        /*01c0*/ 	.short	0x0100
        /*01c2*/ 	.byte	0x04
	.zero		1


	//   ....[11]....
        /*01c4*/ 	.word	0x00000810
        /*01c8*/ 	.word	0x000000ff
        /*01cc*/ 	.word	0x00000070
        /*01d0*/ 	.short	0x0100
        /*01d2*/ 	.byte	0x04
	.zero		1


	//   ....[12]....
        /*01d4*/ 	.word	0x00000820
        /*01d8*/ 	.word	0x000000ff
        /*01dc*/ 	.word	0x00000058
        /*01e0*/ 	.short	0x0100
        /*01e2*/ 	.byte	0x04
	.zero		1


	//   ....[13]....
        /*01e4*/ 	.word	0x00000830
        /*01e8*/ 	.word	0x000000ff
        /*01ec*/ 	.word	0x00000078
        /*01f0*/ 	.short	0x0100
        /*01f2*/ 	.byte	0x04
	.zero		1


	//   ....[14]....
        /*01f4*/ 	.word	0x00000840
        /*01f8*/ 	.word	0x000000ff
        /*01fc*/ 	.word	0x00000060
        /*0200*/ 	.short	0x0100
        /*0202*/ 	.byte	0x04
	.zero		1


	//   ....[15]....
        /*0204*/ 	.word	0x00000850
        /*0208*/ 	.word	0x000000ff
        /*020c*/ 	.word	0x00000080
        /*0210*/ 	.short	0x0100
        /*0212*/ 	.byte	0x04
	.zero		1


	//   ....[16]....
        /*0214*/ 	.word	0x00000860
        /*0218*/ 	.word	0x000000ff
        /*021c*/ 	.word	0x00000068
        /*0220*/ 	.short	0x0100
        /*0222*/ 	.byte	0x04
	.zero		1


	//   ....[17]....
        /*0224*/ 	.word	0x00000870
        /*0228*/ 	.word	0x000000ff
        /*022c*/ 	.word	0x00000088
        /*0230*/ 	.short	0x0100
        /*0232*/ 	.byte	0x04
	.zero		1


	//   ....[18]....
        /*0234*/ 	.word	0x00000950
        /*0238*/ 	.word	0x000000ff
        /*023c*/ 	.word	0x00000090
        /*0240*/ 	.short	0x0100
        /*0242*/ 	.byte	0x06
	.zero		1


	//   ....[19]....
        /*0244*/ 	.word	0x00000960
        /*0248*/ 	.word	0x000000ff
        /*024c*/ 	.word	0x00000098
        /*0250*/ 	.short	0x0100
        /*0252*/ 	.byte	0x06
	.zero		1


	//   ....[20]....
        /*0254*/ 	.word	0x00000a90
        /*0258*/ 	.word	0x000000ff
        /*025c*/ 	.word	0x000000a0
        /*0260*/ 	.short	0x0100
        /*0262*/ 	.byte	0x06
	.zero		1


	//   ....[21]....
        /*0264*/ 	.word	0x00000aa0
        /*0268*/ 	.word	0x000000ff
        /*026c*/ 	.word	0x000000b0
        /*0270*/ 	.short	0x0100
        /*0272*/ 	.byte	0x06
	.zero		1


	//   ....[22]....
        /*0274*/ 	.word	0x00000ab0
        /*0278*/ 	.word	0x000000ff
        /*027c*/ 	.word	0x000000a8
        /*0280*/ 	.short	0x0100
        /*0282*/ 	.byte	0x06
	.zero		1


	//   ....[23]....
        /*0284*/ 	.word	0x00000ac0
        /*0288*/ 	.word	0x000000ff
        /*028c*/ 	.word	0x000000b8
        /*0290*/ 	.short	0x0100
        /*0292*/ 	.byte	0x06
	.zero		1


	//   ....[24]....
        /*0294*/ 	.word	0x00000be0
        /*0298*/ 	.word	0x000000ff
        /*029c*/ 	.word	0x000000c0
        /*02a0*/ 	.short	0x0100
        /*02a2*/ 	.byte	0x04
	.zero		1


	//   ....[25]....
        /*02a4*/ 	.word	0x00000bf0
        /*02a8*/ 	.word	0x000000ff
        /*02ac*/ 	.word	0x000000d0
        /*02b0*/ 	.short	0x0100
        /*02b2*/ 	.byte	0x04
	.zero		1


	//   ....[26]....
        /*02b4*/ 	.word	0x00000c00
        /*02b8*/ 	.word	0x000000ff
        /*02bc*/ 	.word	0x000000c8
        /*02c0*/ 	.short	0x0100
        /*02c2*/ 	.byte	0x04
	.zero		1


	//   ....[27]....
        /*02c4*/ 	.word	0x00000c10
        /*02c8*/ 	.word	0x000000ff
        /*02cc*/ 	.word	0x000000d8
        /*02d0*/ 	.short	0x0100
        /*02d2*/ 	.byte	0x04
	.zero		1


	//   ....[28]....
        /*02d4*/ 	.word	0x00000d00
        /*02d8*/ 	.word	0x000000ff
        /*02dc*/ 	.word	0x000000e0
        /*02e0*/ 	.short	0x0100
        /*02e2*/ 	.byte	0x04
	.zero		1


	//   ....[29]....
        /*02e4*/ 	.word	0x00000d10
        /*02e8*/ 	.word	0x000000ff
        /*02ec*/ 	.word	0x000000f0
        /*02f0*/ 	.short	0x0100
        /*02f2*/ 	.byte	0x04
	.zero		1


	//   ....[30]....
        /*02f4*/ 	.word	0x00000d20
        /*02f8*/ 	.word	0x000000ff
        /*02fc*/ 	.word	0x000000e8
        /*0300*/ 	.short	0x0100
        /*0302*/ 	.byte	0x04
	.zero		1


	//   ....[31]....
        /*0304*/ 	.word	0x00000d30
        /*0308*/ 	.word	0x000000ff
        /*030c*/ 	.word	0x000000f8
        /*0310*/ 	.short	0x0100
        /*0312*/ 	.byte	0x04
	.zero		1


	//   ....[32]....
        /*0314*/ 	.word	0x00000e30
        /*0318*/ 	.word	0x000000ff
        /*031c*/ 	.word	0x00000100
        /*0320*/ 	.short	0x0100
        /*0322*/ 	.byte	0x06
	.zero		1


	//   ....[33]....
        /*0324*/ 	.word	0x000019b0
        /*0328*/ 	.word	0x00000003
        /*032c*/ 	.word	0x000000f0
        /*0330*/ 	.short	0x010a
        /*0332*/ 	.byte	0xff
	.zero		1


	//   ....[34]....
        /*0334*/ 	.word	0x000019e0
        /*0338*/ 	.word	0x00000003
        /*033c*/ 	.word	0x000000e0
        /*0340*/ 	.short	0x0101
        /*0342*/ 	.byte	0xff
	.zero		1


	//   ....[35]....
        /*0344*/ 	.word	0x00001aa0
        /*0348*/ 	.word	0x000000ff
        /*034c*/ 	.word	0x00000028
        /*0350*/ 	.short	0x010a
        /*0352*/ 	.byte	0x04
	.zero		1


	//   ....[36]....
        /*0354*/ 	.word	0x00001b60
        /*0358*/ 	.word	0x000000ff
        /*035c*/ 	.word	0x00000028
        /*0360*/ 	.short	0x010a
        /*0362*/ 	.byte	0x21
	.zero		1


	//   ....[37]....
        /*0364*/ 	.word	0x00001d30
        /*0368*/ 	.word	0x000000ff
        /*036c*/ 	.word	0x00000028
        /*0370*/ 	.short	0x010a
        /*0372*/ 	.byte	0x07
	.zero		1


	//   ....[38]....
        /*0374*/ 	.word	0x00001e30
        /*0378*/ 	.word	0x000000ff
        /*037c*/ 	.word	0x00000098
        /*0380*/ 	.short	0x0101
        /*0382*/ 	.byte	0x06
	.zero		1


	//   ....[39]....
        /*0384*/ 	.word	0x00001e50
        /*0388*/ 	.word	0x000000ff
        /*038c*/ 	.word	0x00000028
        /*0390*/ 	.short	0x010a
        /*0392*/ 	.byte	0x04
	.zero		1


	//   ....[40]....
        /*0394*/ 	.word	0x00001ed0
        /*0398*/ 	.word	0x000000ff
        /*039c*/ 	.word	0x00000028
        /*03a0*/ 	.short	0x010a
        /*03a2*/ 	.byte	0x11
	.zero		1


	//   ....[41]....
        /*03a4*/ 	.word	0x00002060
        /*03a8*/ 	.word	0x000000ff
        /*03ac*/ 	.word	0x00000028
        /*03b0*/ 	.short	0x010a
        /*03b2*/ 	.byte	0x08
	.zero		1


	//   ....[42]....
        /*03b4*/ 	.word	0x000021d0
        /*03b8*/ 	.word	0x00000003
        /*03bc*/ 	.word	0x000000a0
        /*03c0*/ 	.short	0x010a
        /*03c2*/ 	.byte	0xff
	.zero		1


	//   ....[43]....
        /*03c4*/ 	.word	0x00002320
        /*03c8*/ 	.word	0x00000000
        /*03cc*/ 	.word	0x00000000
        /*03d0*/ 	.short	0x0101
        /*03d2*/ 	.byte	0xff
	.zero		1


	//   ....[44]....
        /*03d4*/ 	.word	0x000028d0
        /*03d8*/ 	.word	0x000000ff
        /*03dc*/ 	.word	0x00000000
        /*03e0*/ 	.short	0x010a
        /*03e2*/ 	.byte	0x04
	.zero		1


	//   ....[45]....
        /*03e4*/ 	.word	0x00002960
        /*03e8*/ 	.word	0x000000ff
        /*03ec*/ 	.word	0x00000000
        /*03f0*/ 	.short	0x010a
        /*03f2*/ 	.byte	0x05
	.zero		1


	//   ....[46]....
        /*03f4*/ 	.word	0x000029f0
        /*03f8*/ 	.word	0x000000ff
        /*03fc*/ 	.word	0x00000000
        /*0400*/ 	.short	0x010a
        /*0402*/ 	.byte	0x05
	.zero		1


	//   ....[47]....
        /*0404*/ 	.word	0x00002a80
        /*0408*/ 	.word	0x000000ff
        /*040c*/ 	.word	0x00000000
        /*0410*/ 	.short	0x010a
        /*0412*/ 	.byte	0x05
	.zero		1


	//   ....[48]....
        /*0414*/ 	.word	0x00002b20
        /*0418*/ 	.word	0x00000000
        /*041c*/ 	.word	0x00000000
        /*0420*/ 	.short	0x010a
        /*0422*/ 	.byte	0xff
	.zero		1


	//   ....[49]....
        /*0424*/ 	.word	0x00002c40
        /*0428*/ 	.word	0x00000002
        /*042c*/ 	.word	0x000000e0
        /*0430*/ 	.short	0x010a
        /*0432*/ 	.byte	0xff
	.zero		1


	//   ....[50]....
        /*0434*/ 	.word	0x00002ca0
        /*0438*/ 	.word	0x00000004
        /*043c*/ 	.word	0x00000000
        /*0440*/ 	.short	0x0101
        /*0442*/ 	.byte	0xff
	.zero		1


	//   ....[51]....
        /*0444*/ 	.word	0x00002cc0
        /*0448*/ 	.word	0x000000ff
        /*044c*/ 	.word	0x000000b0
        /*0450*/ 	.short	0x010a
        /*0452*/ 	.byte	0x04
	.zero		1


	//   ....[52]....
        /*0454*/ 	.word	0x00002de0
        /*0458*/ 	.word	0x00000002
        /*045c*/ 	.word	0x000000a0
        /*0460*/ 	.short	0x010a
        /*0462*/ 	.byte	0xff
	.zero		1


	//   ....[53]....
        /*0464*/ 	.word	0x00002ef0
        /*0468*/ 	.word	0x00000002
        /*046c*/ 	.word	0x00000000
        /*0470*/ 	.short	0x0101
        /*0472*/ 	.byte	0xff
	.zero		1


	//   ....[54]....
        /*0474*/ 	.word	0x00002f80
        /*0478*/ 	.word	0x000000ff
        /*047c*/ 	.word	0x000000b0
        /*0480*/ 	.short	0x0106
        /*0482*/ 	.byte	0x04
	.zero		1


	//   ....[55]....
        /*0484*/ 	.word	0x00002fa0
        /*0488*/ 	.word	0x000000ff
        /*048c*/ 	.word	0x000000b0
        /*0490*/ 	.short	0x010a
        /*0492*/ 	.byte	0x04
	.zero		1


	//   ....[56]....
        /*0494*/ 	.word	0x00003030
        /*0498*/ 	.word	0x000000ff
        /*049c*/ 	.word	0x000000b0
        /*04a0*/ 	.short	0x0106
        /*04a2*/ 	.byte	0x07
	.zero		1


	//   ....[57]....
        /*04a4*/ 	.word	0x00003070
        /*04a8*/ 	.word	0x00000000
        /*04ac*/ 	.word	0x000000b0
        /*04b0*/ 	.short	0x010a
        /*04b2*/ 	.byte	0xff
	.zero		1


	//   ....[58]....
        /*04b4*/ 	.word	0x000032b0
        /*04b8*/ 	.word	0x000000ff
        /*04bc*/ 	.word	0x00000008
        /*04c0*/ 	.short	0x010a
        /*04c2*/ 	.byte	0x05
	.zero		1


	//   ....[59]....
        /*04c4*/ 	.word	0x000032d0
        /*04c8*/ 	.word	0x000000ff
        /*04cc*/ 	.word	0x00000008
        /*04d0*/ 	.short	0x010a
        /*04d2*/ 	.byte	0x05
	.zero		1


	//   ....[60]....
        /*04d4*/ 	.word	0x00003460
        /*04d8*/ 	.word	0x000000ff
        /*04dc*/ 	.word	0x00000008
        /*04e0*/ 	.short	0x010a
        /*04e2*/ 	.byte	0x05
	.zero		1


	//   ....[61]....
        /*04e4*/ 	.word	0x00003480
        /*04e8*/ 	.word	0x000000ff
        /*04ec*/ 	.word	0x00000008
        /*04f0*/ 	.short	0x010a
        /*04f2*/ 	.byte	0x05
	.zero		1


	//   ....[62]....
        /*04f4*/ 	.word	0x00003540
        /*04f8*/ 	.word	0x000000ff
        /*04fc*/ 	.word	0x00000000
        /*0500*/ 	.short	0x0101
        /*0502*/ 	.byte	0x04
	.zero		1


	//   ....[63]....
        /*0504*/ 	.word	0x00003880
        /*0508*/ 	.word	0x00000000
        /*050c*/ 	.word	0x000000a0
        /*0510*/ 	.short	0x010a
        /*0512*/ 	.byte	0xff
	.zero		1


	//   ....[64]....
        /*0514*/ 	.word	0x00003940
        /*0518*/ 	.word	0x00000000
        /*051c*/ 	.word	0x00000000
        /*0520*/ 	.short	0x0101
        /*0522*/ 	.byte	0xff
	.zero		1


	//   ....[65]....
        /*0524*/ 	.word	0x00003a00
        /*0528*/ 	.word	0x000000ff
        /*052c*/ 	.word	0x00000000
        /*0530*/ 	.short	0x010a
        /*0532*/ 	.byte	0x04
	.zero		1


	//   ....[66]....
        /*0534*/ 	.word	0x00003a10
        /*0538*/ 	.word	0x000000ff
        /*053c*/ 	.word	0x000000d0
        /*0540*/ 	.short	0x010a
        /*0542*/ 	.byte	0x1f
	.zero		1


	//   ....[67]....
        /*0544*/ 	.word	0x00003ac0
        /*0548*/ 	.word	0x000000ff
        /*054c*/ 	.word	0x00000000
        /*0550*/ 	.short	0x010a
        /*0552*/ 	.byte	0x05
	.zero		1


	//   ....[68]....
        /*0554*/ 	.word	0x00003bf0
        /*0558*/ 	.word	0x000000ff
        /*055c*/ 	.word	0x00000000
        /*0560*/ 	.short	0x010a
        /*0562*/ 	.byte	0x04
	.zero		1


	//   ....[69]....
        /*0564*/ 	.word	0x00003ef0
        /*0568*/ 	.word	0x000000ff
        /*056c*/ 	.word	0x00000000
        /*0570*/ 	.short	0x010a
        /*0572*/ 	.byte	0x04
	.zero		1


	//   ....[70]....
        /*0574*/ 	.word	0x00003f90
        /*0578*/ 	.word	0x00000000
        /*057c*/ 	.word	0x00000000
        /*0580*/ 	.short	0x010a
        /*0582*/ 	.byte	0xff
	.zero		1


	//   ....[71]....
        /*0584*/ 	.word	0x00003fd0
        /*0588*/ 	.word	0x00000000
        /*058c*/ 	.word	0x00000000
        /*0590*/ 	.short	0x010a
        /*0592*/ 	.byte	0xff
	.zero		1


	//   ....[72]....
        /*0594*/ 	.word	0x00004040
        /*0598*/ 	.word	0x000000ff
        /*059c*/ 	.word	0x00000000
        /*05a0*/ 	.short	0x0101
        /*05a2*/ 	.byte	0x04
	.zero		1


	//   ....[73]....
        /*05a4*/ 	.word	0x00004080
        /*05a8*/ 	.word	0x000000ff
        /*05ac*/ 	.word	0x00000100
        /*05b0*/ 	.short	0x010a
        /*05b2*/ 	.byte	0x1a
	.zero		1


	//   ....[74]....
        /*05b4*/ 	.word	0x000040d0
        /*05b8*/ 	.word	0x000000ff
        /*05bc*/ 	.word	0x00000000
        /*05c0*/ 	.short	0x0101
        /*05c2*/ 	.byte	0x04
	.zero		1


	//   ....[75]....
        /*05c4*/ 	.word	0x000045b0
        /*05c8*/ 	.word	0x00000008
        /*05cc*/ 	.word	0x000000a0
        /*05d0*/ 	.short	0x010a
        /*05d2*/ 	.byte	0xff
	.zero		1


	//   ....[76]....
        /*05d4*/ 	.word	0x00004720
        /*05d8*/ 	.word	0x00000000
        /*05dc*/ 	.word	0x00000000
        /*05e0*/ 	.short	0x0101
        /*05e2*/ 	.byte	0xff
	.zero		1


	//   ....[77]....
        /*05e4*/ 	.word	0x00004c00
        /*05e8*/ 	.word	0x000000ff
        /*05ec*/ 	.word	0x00000098
        /*05f0*/ 	.short	0x010a
        /*05f2*/ 	.byte	0x15
	.zero		1


	//   ....[78]....
        /*05f4*/ 	.word	0x00004d90
        /*05f8*/ 	.word	0x000000ff
        /*05fc*/ 	.word	0x00000070
        /*0600*/ 	.short	0x010a
        /*0602*/ 	.byte	0x15
	.zero		1


	//   ....[79]....
        /*0604*/ 	.word	0x00004ee0
        /*0608*/ 	.word	0x000000ff
        /*060c*/ 	.word	0x00000050
        /*0610*/ 	.short	0x010b
        /*0612*/ 	.byte	0x15
	.zero		1


	//   ....[80]....
        /*0614*/ 	.word	0x00004f00
        /*0618*/ 	.word	0x000000ff
        /*061c*/ 	.word	0x00000000
        /*0620*/ 	.short	0x0101
        /*0622*/ 	.byte	0x04
	.zero		1


	//   ....[81]....
        /*0624*/ 	.word	0x00004f10
        /*0628*/ 	.word	0x000000ff
        /*062c*/ 	.word	0x00000078
        /*0630*/ 	.short	0x010a
        /*0632*/ 	.byte	0x15
	.zero		1


	//   ....[82]....
        /*0634*/ 	.word	0x00005060
        /*0638*/ 	.word	0x000000ff
        /*063c*/ 	.word	0x00000058
        /*0640*/ 	.short	0x010b
        /*0642*/ 	.byte	0x15
	.zero		1


	//   ....[83]....
        /*0644*/ 	.word	0x00005080
        /*0648*/ 	.word	0x000000ff
        /*064c*/ 	.word	0x00000000
        /*0650*/ 	.short	0x0101
        /*0652*/ 	.byte	0x04
	.zero		1


	//   ....[84]....
        /*0654*/ 	.word	0x00005090
        /*0658*/ 	.word	0x000000ff
        /*065c*/ 	.word	0x00000080
        /*0660*/ 	.short	0x010a
        /*0662*/ 	.byte	0x15
	.zero		1


	//   ....[85]....
        /*0664*/ 	.word	0x000051f0
        /*0668*/ 	.word	0x000000ff
        /*066c*/ 	.word	0x00000060
        /*0670*/ 	.short	0x010b
        /*0672*/ 	.byte	0x15
	.zero		1


	//   ....[86]....
        /*0674*/ 	.word	0x00005210
        /*0678*/ 	.word	0x000000ff
        /*067c*/ 	.word	0x00000000
        /*0680*/ 	.short	0x0101
        /*0682*/ 	.byte	0x04
	.zero		1


	//   ....[87]....
        /*0684*/ 	.word	0x00005220
        /*0688*/ 	.word	0x000000ff
        /*068c*/ 	.word	0x00000088
        /*0690*/ 	.short	0x010a
        /*0692*/ 	.byte	0x15
	.zero		1


	//   ....[88]....
        /*0694*/ 	.word	0x00005410
        /*0698*/ 	.word	0x000000ff
        /*069c*/ 	.word	0x00000068
        /*06a0*/ 	.short	0x010b
        /*06a2*/ 	.byte	0x15
	.zero		1


	//   ....[89]....
        /*06a4*/ 	.word	0x00005420
        /*06a8*/ 	.word	0x000000ff
        /*06ac*/ 	.word	0x00000000
        /*06b0*/ 	.short	0x0101
        /*06b2*/ 	.byte	0x29
	.zero		1


	//   ....[90]....
        /*06b4*/ 	.word	0x00005450
        /*06b8*/ 	.word	0x000000ff
        /*06bc*/ 	.word	0x00000070
        /*06c0*/ 	.short	0x010a
        /*06c2*/ 	.byte	0x15
	.zero		1


	//   ....[91]....
        /*06c4*/ 	.word	0x00005470
        /*06c8*/ 	.word	0x000000ff
        /*06cc*/ 	.word	0x00000078
        /*06d0*/ 	.short	0x010a
        /*06d2*/ 	.byte	0x15
	.zero		1


	//   ....[92]....
        /*06d4*/ 	.word	0x00005490
        /*06d8*/ 	.word	0x000000ff
        /*06dc*/ 	.word	0x00000080
        /*06e0*/ 	.short	0x010a
        /*06e2*/ 	.byte	0x15
	.zero		1


	//   ....[93]....
        /*06e4*/ 	.word	0x000054d0
        /*06e8*/ 	.word	0x00000000
        /*06ec*/ 	.word	0x00000088
        /*06f0*/ 	.short	0x010a
        /*06f2*/ 	.byte	0xff
	.zero		1


	//   ....[94]....
        /*06f4*/ 	.word	0x00005810
        /*06f8*/ 	.word	0x00000003
        /*06fc*/ 	.word	0x000000a0
        /*0700*/ 	.short	0x010a
        /*0702*/ 	.byte	0xff
	.zero		1


	//   ....[95]....
        /*0704*/ 	.word	0x00005990
        /*0708*/ 	.word	0x00000000
        /*070c*/ 	.word	0x00000000
        /*0710*/ 	.short	0x0101
        /*0712*/ 	.byte	0xff
	.zero		1


	//   ....[96]....
        /*0714*/ 	.word	0x00006560
        /*0718*/ 	.word	0x000000ff
        /*071c*/ 	.word	0x00000050
        /*0720*/ 	.short	0x010a
        /*0722*/ 	.byte	0x2c
	.zero		1


	//   ....[97]....
        /*0724*/ 	.word	0x00006640
        /*0728*/ 	.word	0x000000aa
        /*072c*/ 	.word	0x000000c0
        /*0730*/ 	.short	0x010a
        /*0732*/ 	.byte	0xff
	.zero		1


	//   ....[98]....
        /*0734*/ 	.word	0x00006800
        /*0738*/ 	.word	0x000000ff
        /*073c*/ 	.word	0x00000050
        /*0740*/ 	.short	0x010a
        /*0742*/ 	.byte	0x2c
	.zero		1


	//   ....[99]....
        /*0744*/ 	.word	0x00006930
        /*0748*/ 	.word	0x000000aa
        /*074c*/ 	.word	0x000000c0
        /*0750*/ 	.short	0x010a
        /*0752*/ 	.byte	0xff
	.zero		1


	//   ....[100]....
        /*0754*/ 	.word	0x00007b40
        /*0758*/ 	.word	0x00000000
        /*075c*/ 	.word	0x00000000
        /*0760*/ 	.short	0x0101
        /*0762*/ 	.byte	0xff
	.zero		1


	//   ....[101]....
        /*0764*/ 	.word	0x00007b50
        /*0768*/ 	.word	0x00000003
        /*076c*/ 	.word	0x00000050
        /*0770*/ 	.short	0x010a
        /*0772*/ 	.byte	0xff
	.zero		1


	//   ....[102]....
        /*0774*/ 	.word	0x00007c30
        /*0778*/ 	.word	0x00000003
        /*077c*/ 	.word	0x00000050
        /*0780*/ 	.short	0x010a
        /*0782*/ 	.byte	0xff
	.zero		1


	//   ....[103]....
        /*0784*/ 	.word	0x00008f70
        /*0788*/ 	.word	0x0000004d
        /*078c*/ 	.word	0x00000000
        /*0790*/ 	.short	0x0101
        /*0792*/ 	.byte	0xff
	.zero		1


	//   ....[104]....
        /*0794*/ 	.word	0x00008f90
        /*0798*/ 	.word	0x00000000
        /*079c*/ 	.word	0x00000050
        /*07a0*/ 	.short	0x010a
        /*07a2*/ 	.byte	0xff
	.zero		1


	//   ....[105]....
        /*07a4*/ 	.word	0x00009060
        /*07a8*/ 	.word	0x00000000
        /*07ac*/ 	.word	0x00000050
        /*07b0*/ 	.short	0x010a
        /*07b2*/ 	.byte	0xff
	.zero		1


	//   ....[106]....
        /*07b4*/ 	.word	0x0000a3a0
        /*07b8*/ 	.word	0x0000004a
        /*07bc*/ 	.word	0x00000000
        /*07c0*/ 	.short	0x0101
        /*07c2*/ 	.byte	0xff
	.zero		1


	//   ....[107]....
        /*07c4*/ 	.word	0x0000a3c0
        /*07c8*/ 	.word	0x00000003
        /*07cc*/ 	.word	0x00000050
        /*07d0*/ 	.short	0x010a
        /*07d2*/ 	.byte	0xff
	.zero		1


	//   ....[108]....
        /*07d4*/ 	.word	0x0000a490
        /*07d8*/ 	.word	0x00000003
        /*07dc*/ 	.word	0x00000050
        /*07e0*/ 	.short	0x010a
        /*07e2*/ 	.byte	0xff
	.zero		1


	//   ....[109]....
        /*07e4*/ 	.word	0x0000a920
        /*07e8*/ 	.word	0x000000aa
        /*07ec*/ 	.word	0x00000000
        /*07f0*/ 	.short	0x0101
        /*07f2*/ 	.byte	0xff
	.zero		1


	//   ....[110]....
        /*07f4*/ 	.word	0x0000b810
        /*07f8*/ 	.word	0x00000000
        /*07fc*/ 	.word	0x00000000
        /*0800*/ 	.short	0x0101
        /*0802*/ 	.byte	0xff
	.zero		1


	//   ....[111]....
        /*0804*/ 	.word	0x0000baa0
        /*0808*/ 	.word	0x000000ff
        /*080c*/ 	.word	0x00000000
        /*0810*/ 	.short	0x0101
        /*0812*/ 	.byte	0x04
	.zero		1


	//   ....[112]....
        /*0814*/ 	.word	0x0000bac0
        /*0818*/ 	.word	0x00000003
        /*081c*/ 	.word	0x000000f0
        /*0820*/ 	.short	0x010a
        /*0822*/ 	.byte	0xff
	.zero		1


	//   ....[113]....
        /*0824*/ 	.word	0x0000bb20
        /*0828*/ 	.word	0x00000000
        /*082c*/ 	.word	0x00000028
        /*0830*/ 	.short	0x010a
        /*0832*/ 	.byte	0xff
	.zero		1


	//   ....[114]....
        /*0834*/ 	.word	0x0000bb80
        /*0838*/ 	.word	0x00000000
        /*083c*/ 	.word	0x00000028
        /*0840*/ 	.short	0x010a
        /*0842*/ 	.byte	0xff
	.zero		1


	//   ....[115]....
        /*0844*/ 	.word	0x0000bbd0
        /*0848*/ 	.word	0x00000003
        /*084c*/ 	.word	0x000000a0
        /*0850*/ 	.short	0x010a
        /*0852*/ 	.byte	0xff
	.zero		1


	//   ....[116]....
        /*0854*/ 	.word	0x0000bc30
        /*0858*/ 	.word	0x00000000
        /*085c*/ 	.word	0x00000000
        /*0860*/ 	.short	0x010a
        /*0862*/ 	.byte	0xff
	.zero		1


	//   ....[117]....
        /*0864*/ 	.word	0x0000bc90
        /*0868*/ 	.word	0x00000000
        /*086c*/ 	.word	0x00000000
        /*0870*/ 	.short	0x010a
        /*0872*/ 	.byte	0xff
	.zero		1


	//   ....[118]....
        /*0874*/ 	.word	0x0000bcf0
        /*0878*/ 	.word	0x00000000
        /*087c*/ 	.word	0x00000000
        /*0880*/ 	.short	0x010a
        /*0882*/ 	.byte	0xff
	.zero		1


	//   ....[119]....
        /*0884*/ 	.word	0x0000bd50
        /*0888*/ 	.word	0x00000000
        /*088c*/ 	.word	0x00000000
        /*0890*/ 	.short	0x010a
        /*0892*/ 	.byte	0xff
	.zero		1


	//   ....[120]....
        /*0894*/ 	.word	0x0000bda0
        /*0898*/ 	.word	0x00000002
        /*089c*/ 	.word	0x000000e0
        /*08a0*/ 	.short	0x010a
        /*08a2*/ 	.byte	0xff
	.zero		1


	//   ....[121]....
        /*08a4*/ 	.word	0x0000be00
        /*08a8*/ 	.word	0x00000002
        /*08ac*/ 	.word	0x000000b0
        /*08b0*/ 	.short	0x010a
        /*08b2*/ 	.byte	0xff
	.zero		1


	//   ....[122]....
        /*08b4*/ 	.word	0x0000be50
        /*08b8*/ 	.word	0x00000002
        /*08bc*/ 	.word	0x000000a0
        /*08c0*/ 	.short	0x010a
        /*08c2*/ 	.byte	0xff
	.zero		1


	//   ....[123]....
        /*08c4*/ 	.word	0x0000beb0
        /*08c8*/ 	.word	0x00000000
        /*08cc*/ 	.word	0x000000b0
        /*08d0*/ 	.short	0x010a
        /*08d2*/ 	.byte	0xff
	.zero		1


	//   ....[124]....
        /*08d4*/ 	.word	0x0000bf10
        /*08d8*/ 	.word	0x00000000
        /*08dc*/ 	.word	0x00000008
        /*08e0*/ 	.short	0x010a
        /*08e2*/ 	.byte	0xff
	.zero		1


	//   ....[125]....
        /*08e4*/ 	.word	0x0000bff0
        /*08e8*/ 	.word	0x00000000
        /*08ec*/ 	.word	0x00000008
        /*08f0*/ 	.short	0x010a
        /*08f2*/ 	.byte	0xff
	.zero		1


	//   ....[126]....
        /*08f4*/ 	.word	0x0000c040
        /*08f8*/ 	.word	0x00000000
        /*08fc*/ 	.word	0x000000a0
        /*0900*/ 	.short	0x010a
        /*0902*/ 	.byte	0xff
	.zero		1


	//   ....[127]....
        /*0904*/ 	.word	0x0000c0a0
        /*0908*/ 	.word	0x00000000
        /*090c*/ 	.word	0x000000d0
        /*0910*/ 	.short	0x010a
        /*0912*/ 	.byte	0xff
	.zero		1


	//   ....[128]....
        /*0914*/ 	.word	0x0000c100
        /*0918*/ 	.word	0x00000000
        /*091c*/ 	.word	0x00000000
        /*0920*/ 	.short	0x010a
        /*0922*/ 	.byte	0xff
	.zero		1


	//   ....[129]....
        /*0924*/ 	.word	0x0000c160
        /*0928*/ 	.word	0x00000000
        /*092c*/ 	.word	0x00000000
        /*0930*/ 	.short	0x010a
        /*0932*/ 	.byte	0xff
	.zero		1


	//   ....[130]....
        /*0934*/ 	.word	0x0000c1c0
        /*0938*/ 	.word	0x00000000
        /*093c*/ 	.word	0x00000100
        /*0940*/ 	.short	0x010a
        /*0942*/ 	.byte	0xff
	.zero		1


	//   ....[131]....
        /*0944*/ 	.word	0x0000c210
        /*0948*/ 	.word	0x00000008
        /*094c*/ 	.word	0x000000a0
        /*0950*/ 	.short	0x010a
        /*0952*/ 	.byte	0xff
	.zero		1


	//   ....[132]....
        /*0954*/ 	.word	0x0000c270
        /*0958*/ 	.word	0x00000000
        /*095c*/ 	.word	0x00000098
        /*0960*/ 	.short	0x010a
        /*0962*/ 	.byte	0xff
	.zero		1


	//   ....[133]....
        /*0964*/ 	.word	0x0000c2d0
        /*0968*/ 	.word	0x00000005
        /*096c*/ 	.word	0x00000070
        /*0970*/ 	.short	0x010a
        /*0972*/ 	.byte	0xff
	.zero		1


	//   ....[134]....
        /*0974*/ 	.word	0x0000c330
        /*0978*/ 	.word	0x00000005
        /*097c*/ 	.word	0x00000078
        /*0980*/ 	.short	0x010a
        /*0982*/ 	.byte	0xff
	.zero		1


	//   ....[135]....
        /*0984*/ 	.word	0x0000c390
        /*0988*/ 	.word	0x00000005
        /*098c*/ 	.word	0x00000080
        /*0990*/ 	.short	0x010a
        /*0992*/ 	.byte	0xff
	.zero		1


	//   ....[136]....
        /*0994*/ 	.word	0x0000c3f0
        /*0998*/ 	.word	0x00000005
        /*099c*/ 	.word	0x00000088
        /*09a0*/ 	.short	0x010a
        /*09a2*/ 	.byte	0xff
	.zero		1


	//   ....[137]....
        /*09a4*/ 	.word	0x0000c450
        /*09a8*/ 	.word	0x00000000
        /*09ac*/ 	.word	0x00000070
        /*09b0*/ 	.short	0x010a
        /*09b2*/ 	.byte	0xff
	.zero		1


	//   ....[138]....
        /*09b4*/ 	.word	0x0000c4b0
        /*09b8*/ 	.word	0x00000000
        /*09bc*/ 	.word	0x00000078
        /*09c0*/ 	.short	0x010a
        /*09c2*/ 	.byte	0xff
	.zero		1


	//   ....[139]....
        /*09c4*/ 	.word	0x0000c510
        /*09c8*/ 	.word	0x00000000
        /*09cc*/ 	.word	0x00000080
        /*09d0*/ 	.short	0x010a
        /*09d2*/ 	.byte	0xff
	.zero		1


	//   ....[140]....
        /*09d4*/ 	.word	0x0000c560
        /*09d8*/ 	.word	0x00000003
        /*09dc*/ 	.word	0x000000a0
        /*09e0*/ 	.short	0x010a
        /*09e2*/ 	.byte	0xff
	.zero		1


	//   ....[141]....
        /*09e4*/ 	.word	0x0000c5c0
        /*09e8*/ 	.word	0x00000000
        /*09ec*/ 	.word	0x00000050
        /*09f0*/ 	.short	0x010a
        /*09f2*/ 	.byte	0xff
	.zero		1


	//   ....[142]....
        /*09f4*/ 	.word	0x0000c610
        /*09f8*/ 	.word	0x000000aa
        /*09fc*/ 	.word	0x000000c0
        /*0a00*/ 	.short	0x010a
        /*0a02*/ 	.byte	0xff
	.zero		1


	//   ....[143]....
        /*0a04*/ 	.word	0x0000c660
        /*0a08*/ 	.word	0x00000003
        /*0a0c*/ 	.word	0x00000050
        /*0a10*/ 	.short	0x010a
        /*0a12*/ 	.byte	0xff
	.zero		1


	//   ....[144]....
        /*0a14*/ 	.word	0x0000c6b0
        /*0a18*/ 	.word	0x00000000
        /*0a1c*/ 	.word	0x00000050
        /*0a20*/ 	.short	0x010a
        /*0a22*/ 	.byte	0xff
	.zero		1


	//   ....[145]....
        /*0a24*/ 	.word	0x0000c700
        /*0a28*/ 	.word	0x00000003
        /*0a2c*/ 	.word	0x00000050
        /*0a30*/ 	.short	0x010a
        /*0a32*/ 	.byte	0xff
	.zero		1


	//----- nvinfo : EIATTR_NUM_MBARRIERS
	.align		4
.L_47:
        /*0a34*/ 	.byte	0x03, 0x38
        /*0a36*/ 	.short	0x0021


	//----- nvinfo : EIATTR_EXIT_INSTR_OFFSETS
	.align		4
        /*0a38*/ 	.byte	0x04, 0x1c
        /*0a3a*/ 	.short	(.L_49 - .L_48)


	//   ....[0]....
.L_48:
        /*0a3c*/ 	.word	0x00002b50


	//   ....[1]....
        /*0a40*/ 	.word	0x00003040


	//   ....[2]....
        /*0a44*/ 	.word	0x000030a0


	//   ....[3]....
        /*0a48*/ 	.word	0x00004300


	//   ....[4]....
        /*0a4c*/ 	.word	0x00005500


	//   ....[5]....
        /*0a50*/ 	.word	0x00005540


	//   ....[6]....
        /*0a54*/ 	.word	0x0000b990


	//   ....[7]....
        /*0a58*/ 	.word	0x0000ba10


	//   ....[8]....
        /*0a5c*/ 	.word	0x0000ba40


	//   ....[9]....
        /*0a60*/ 	.word	0x0000bab0


	//----- nvinfo : EIATTR_MAX_THREADS
	.align		4
.L_49:
        /*0a64*/ 	.byte	0x04, 0x05
        /*0a66*/ 	.short	(.L_51 - .L_50)
.L_50:
        /*0a68*/ 	.word	0x00000100
        /*0a6c*/ 	.word	0x00000001
        /*0a70*/ 	.word	0x00000001


	//----- nvinfo : EIATTR_CRS_STACK_SIZE
	.align		4
.L_51:
        /*0a74*/ 	.byte	0x04, 0x1e
        /*0a76*/ 	.short	(.L_53 - .L_52)
.L_52:
        /*0a78*/ 	.word	0x00000000


	//----- nvinfo : EIATTR_CBANK_PARAM_SIZE
	.align		4
.L_53:
        /*0a7c*/ 	.byte	0x03, 0x19
        /*0a7e*/ 	.short	0x0800


	//----- nvinfo : EIATTR_PARAM_CBANK
	.align		4
        /*0a80*/ 	.byte	0x04, 0x0a
        /*0a82*/ 	.short	(.L_55 - .L_54)
	.align		4
.L_54:
        /*0a84*/ 	.word	index@(.nv.constant0._ZN7cutlass13device_kernelINS_4gemm6kernel13GemmUniversalIN4cute5tupleIJiiiiEEENS1_10collective13CollectiveMmaINS1_35MainloopSm100TmaUmmaWarpSpecializedILi5ELi2ELi2ENS5_IJNS4_1CILi4EEENSA_ILi1EEESC_EEEEENS5_IJNSA_ILi256EEESF_NSA_ILi64EEEEEENS_10bfloat16_tENS5_IJlSC_lEEESI_SJ_NS4_8TiledMMAINS4_8MMA_AtomIJNS4_26SM100_MMA_F16BF16_2x1SM_SSISI_SI_fLi256ELi256ELNS4_4UMMA5MajorE0ELSO_0ELNSN_7ScaleInE0ELSP_0EEEEEENS4_6LayoutINS5_IJSC_SC_SC_EEENS5_IJNSA_ILi0EEESU_SU_EEEEENS5_IJNS4_10UnderscoreESX_SX_EEEEENS4_18SM100_TMA_2SM_LOADENS4_14ComposedLayoutINS4_7SwizzleILi3ELi4ELi3EEENS4_18smem_ptr_flag_bitsILi16EEENSS_INS5_IJNSA_ILi8EEESG_EEENS5_IJSG_SC_EEEEEEEvNS4_8identityENS4_28SM100_TMA_2SM_LOAD_MULTICASTES1A_vS1B_EENS_8epilogue10collective18CollectiveEpilogueINS1E_23Sm100TmaWarpSpecializedILi4ELi2ELi64ELb1ELb0EEEJNS5_IJNSA_ILi128EEESF_SG_EEENS5_IJNSS_IS1J_SC_EENSS_ISG_SC_EEEEESI_SJ_SI_SJ_NS1E_6fusion15FusionCallbacksIS1I_NS1O_17LinearCombinationISI_fSI_fLNS_15FloatRoundStyleE2EEES1K_S1N_JEEENS4_5SM1004TMEM4LOAD26SM100_TMEM_LOAD_32dp32b64xENS4_13SM90_TMA_LOADES1A_NS4_39AutoVectorizingCopyWithAssumedAlignmentILi128EEENS4_14SM90_TMA_STOREES1A_S20_S20_EEEvvEEEEvNT_6ParamsE)
        /*0a88*/ 	.short	0x0380
        /*0a8a*/ 	.short	0x0800


	//----- nvinfo : EIATTR_SW_WAR
	.align		4
.L_55:
        /*0a8c*/ 	.byte	0x04, 0x36
        /*0a8e*/ 	.short	(.L_57 - .L_56)
.L_56:
        /*0a90*/ 	.word	0x00000008
.L_57:


//--------------------- .nv.callgraph             --------------------------
	.section	.nv.callgraph,"",@"SHT_CUDA_CALLGRAPH"
	.align	4
	.sectionentsize	8
	.align		4
        /*0000*/ 	.word	0x00000000
	.align		4
        /*0004*/ 	.word	0xffffffff
	.align		4
        /*0008*/ 	.word	index@(_ZN7cutlass13device_kernelINS_4gemm6kernel13GemmUniversalIN4cute5tupleIJiiiiEEENS1_10collective13CollectiveMmaINS1_35MainloopSm100TmaUmmaWarpSpecializedILi5ELi2ELi2ENS5_IJNS4_1CILi4EEENSA_ILi1EEESC_EEEEENS5_IJNSA_ILi256EEESF_NSA_ILi64EEEEEENS_10bfloat16_tENS5_IJlSC_lEEESI_SJ_NS4_8TiledMMAINS4_8MMA_AtomIJNS4_26SM100_MMA_F16BF16_2x1SM_SSISI_SI_fLi256ELi256ELNS4_4UMMA5MajorE0ELSO_0ELNSN_7ScaleInE0ELSP_0EEEEEENS4_6LayoutINS5_IJSC_SC_SC_EEENS5_IJNSA_ILi0EEESU_SU_EEEEENS5_IJNS4_10UnderscoreESX_SX_EEEEENS4_18SM100_TMA_2SM_LOADENS4_14ComposedLayoutINS4_7SwizzleILi3ELi4ELi3EEENS4_18smem_ptr_flag_bitsILi16EEENSS_INS5_IJNSA_ILi8EEESG_EEENS5_IJSG_SC_EEEEEEEvNS4_8identityENS4_28SM100_TMA_2SM_LOAD_MULTICASTES1A_vS1B_EENS_8epilogue10collective18CollectiveEpilogueINS1E_23Sm100TmaWarpSpecializedILi4ELi2ELi64ELb1ELb0EEEJNS5_IJNSA_ILi128EEESF_SG_EEENS5_IJNSS_IS1J_SC_EENSS_ISG_SC_EEEEESI_SJ_SI_SJ_NS1E_6fusion15FusionCallbacksIS1I_NS1O_17LinearCombinationISI_fSI_fLNS_15FloatRoundStyleE2EEES1K_S1N_JEEENS4_5SM1004TMEM4LOAD26SM100_TMEM_LOAD_32dp32b64xENS4_13SM90_TMA_LOADES1A_NS4_39AutoVectorizingCopyWithAssumedAlignmentILi128EEENS4_14SM90_TMA_STOREES1A_S20_S20_EEEvvEEEEvNT_6ParamsE)
	.align		4
        /*000c*/ 	.word	index@(__assertfail)
	.align		4
        /*0010*/ 	.word	0x00000000
	.align		4
        /*0014*/ 	.word	0xfffffffe
	.align		4
        /*0018*/ 	.word	0x00000000
	.align		4
        /*001c*/ 	.word	0xfffffffd
	.align		4
        /*0020*/ 	.word	0x00000000
	.align		4
        /*0024*/ 	.word	0xfffffffc


//--------------------- .nv.constant4             --------------------------
	.section	.nv.constant4,"a",@progbits
	.align	8
	.align		8
.nv.constant4:
        /*0000*/ 	.dword	__assertfail
	.align		8
        /*0008*/ 	.dword	__unnamed_1
	.align		8
        /*0010*/ 	.dword	__unnamed_2
	.align		8
        /*0018*/ 	.dword	_ZN40_INTERNAL_6e6e79f9_4_k_cu_e62dcc3d_262244cuda3std3__45__cpo5beginE
	.align		8
        /*0020*/ 	.dword	_ZN40_INTERNAL_6e6e79f9_4_k_cu_e62dcc3d_262244cuda3std3__45__cpo3endE
	.align		8
        /*0028*/ 	.dword	_ZN40_INTERNAL_6e6e79f9_4_k_cu_e62dcc3d_262244cuda3std3__45__cpo6cbeginE
	.align		8
        /*0030*/ 	.dword	_ZN40_INTERNAL_6e6e79f9_4_k_cu_e62dcc3d_262244cuda3std3__45__cpo4cendE
	.align		8
        /*0038*/ 	.dword	_ZN40_INTERNAL_6e6e79f9_4_k_cu_e62dcc3d_262244cuda3std3__442_GLOBAL__N__6e6e79f9_4_k_cu_e62dcc3d_262246ignoreE
	.align		8
        /*0040*/ 	.dword	_ZN40_INTERNAL_6e6e79f9_4_k_cu_e62dcc3d_262244cuda3std3__419piecewise_constructE
	.align		8
        /*0048*/ 	.dword	_ZN40_INTERNAL_6e6e79f9_4_k_cu_e62dcc3d_262244cuda3std3__48in_placeE
	.align		8
        /*0050*/ 	.dword	_ZN40_INTERNAL_6e6e79f9_4_k_cu_e62dcc3d_262244cuda3std6ranges3__45__cpo4swapE
	.align		8
        /*0058*/ 	.dword	_ZN40_INTERNAL_6e6e79f9_4_k_cu_e62dcc3d_262244cuda3std6ranges3__45__cpo9iter_moveE
	.align		8
        /*0060*/ 	.dword	_ZN40_INTERNAL_6e6e79f9_4_k_cu_e62dcc3d_262244cute7productE
	.align		8
        /*0068*/ 	.dword	_ZN40_INTERNAL_6e6e79f9_4_k_cu_e62dcc3d_262244cute1_E
	.align		8
        /*0070*/ 	.dword	$str$25
	.align		8
        /*0078*/ 	.dword	$str$26
	.align		8
        /*0080*/ 	.dword	$str$27
	.align		8
        /*0088*/ 	.dword	$str$28


//--------------------- .text._ZN7cutlass13device_kernelINS_4gemm6kernel13GemmUniversalIN4cute5tupleIJiiiiEEENS1_10collective13CollectiveMmaINS1_35MainloopSm100TmaUmmaWarpSpecializedILi5ELi2ELi2ENS5_IJNS4_1CILi4EEENSA_ILi1EEESC_EEEEENS5_IJNSA_ILi256EEESF_NSA_ILi64EEEEEENS_10bfloat16_tENS5_IJlSC_lEEESI_SJ_NS4_8TiledMMAINS4_8MMA_AtomIJNS4_26SM100_MMA_F16BF16_2x1SM_SSISI_SI_fLi256ELi256ELNS4_4UMMA5MajorE0ELSO_0ELNSN_7ScaleInE0ELSP_0EEEEEENS4_6LayoutINS5_IJSC_SC_SC_EEENS5_IJNSA_ILi0EEESU_SU_EEEEENS5_IJNS4_10UnderscoreESX_SX_EEEEENS4_18SM100_TMA_2SM_LOADENS4_14ComposedLayoutINS4_7SwizzleILi3ELi4ELi3EEENS4_18smem_ptr_flag_bitsILi16EEENSS_INS5_IJNSA_ILi8EEESG_EEENS5_IJSG_SC_EEEEEEEvNS4_8identityENS4_28SM100_TMA_2SM_LOAD_MULTICASTES1A_vS1B_EENS_8epilogue10collective18CollectiveEpilogueINS1E_23Sm100TmaWarpSpecializedILi4ELi2ELi64ELb1ELb0EEEJNS5_IJNSA_ILi128EEESF_SG_EEENS5_IJNSS_IS1J_SC_EENSS_ISG_SC_EEEEESI_SJ_SI_SJ_NS1E_6fusion15FusionCallbacksIS1I_NS1O_17LinearCombinationISI_fSI_fLNS_15FloatRoundStyleE2EEES1K_S1N_JEEENS4_5SM1004TMEM4LOAD26SM100_TMEM_LOAD_32dp32b64xENS4_13SM90_TMA_LOADES1A_NS4_39AutoVectorizingCopyWithAssumedAlignmentILi128EEENS4_14SM90_TMA_STOREES1A_S20_S20_EEEvvEEEEvNT_6ParamsE --------------------------
	.section	.text._ZN7cutlass13device_kernelINS_4gemm6kernel13GemmUniversalIN4cute5tupleIJiiiiEEENS1_10collective13CollectiveMmaINS1_35MainloopSm100TmaUmmaWarpSpecializedILi5ELi2ELi2ENS5_IJNS4_1CILi4EEENSA_ILi1EEESC_EEEEENS5_IJNSA_ILi256EEESF_NSA_ILi64EEEEEENS_10bfloat16_tENS5_IJlSC_lEEESI_SJ_NS4_8TiledMMAINS4_8MMA_AtomIJNS4_26SM100_MMA_F16BF16_2x1SM_SSISI_SI_fLi256ELi256ELNS4_4UMMA5MajorE0ELSO_0ELNSN_7ScaleInE0ELSP_0EEEEEENS4_6LayoutINS5_IJSC_SC_SC_EEENS5_IJNSA_ILi0EEESU_SU_EEEEENS5_IJNS4_10UnderscoreESX_SX_EEEEENS4_18SM100_TMA_2SM_LOADENS4_14ComposedLayoutINS4_7SwizzleILi3ELi4ELi3EEENS4_18smem_ptr_flag_bitsILi16EEENSS_INS5_IJNSA_ILi8EEESG_EEENS5_IJSG_SC_EEEEEEEvNS4_8identityENS4_28SM100_TMA_2SM_LOAD_MULTICASTES1A_vS1B_EENS_8epilogue10collective18CollectiveEpilogueINS1E_23Sm100TmaWarpSpecializedILi4ELi2ELi64ELb1ELb0EEEJNS5_IJNSA_ILi128EEESF_SG_EEENS5_IJNSS_IS1J_SC_EENSS_ISG_SC_EEEEESI_SJ_SI_SJ_NS1E_6fusion15FusionCallbacksIS1I_NS1O_17LinearCombinationISI_fSI_fLNS_15FloatRoundStyleE2EEES1K_S1N_JEEENS4_5SM1004TMEM4LOAD26SM100_TMEM_LOAD_32dp32b64xENS4_13SM90_TMA_LOADES1A_NS4_39AutoVectorizingCopyWithAssumedAlignmentILi128EEENS4_14SM90_TMA_STOREES1A_S20_S20_EEEvvEEEEvNT_6ParamsE,"ax",@progbits
	.align	128
.text._ZN7cutlass13device_kernelINS_4gemm6kernel13GemmUniversalIN4cute5tupleIJiiiiEEENS1_10collective13CollectiveMmaINS1_35MainloopSm100TmaUmmaWarpSpecializedILi5ELi2ELi2ENS5_IJNS4_1CILi4EEENSA_ILi1EEESC_EEEEENS5_IJNSA_ILi256EEESF_NSA_ILi64EEEEEENS_10bfloat16_tENS5_IJlSC_lEEESI_SJ_NS4_8TiledMMAINS4_8MMA_AtomIJNS4_26SM100_MMA_F16BF16_2x1SM_SSISI_SI_fLi256ELi256ELNS4_4UMMA5MajorE0ELSO_0ELNSN_7ScaleInE0ELSP_0EEEEEENS4_6LayoutINS5_IJSC_SC_SC_EEENS5_IJNSA_ILi0EEESU_SU_EEEEENS5_IJNS4_10UnderscoreESX_SX_EEEEENS4_18SM100_TMA_2SM_LOADENS4_14ComposedLayoutINS4_7SwizzleILi3ELi4ELi3EEENS4_18smem_ptr_flag_bitsILi16EEENSS_INS5_IJNSA_ILi8EEESG_EEENS5_IJSG_SC_EEEEEEEvNS4_8identityENS4_28SM100_TMA_2SM_LOAD_MULTICASTES1A_vS1B_EENS_8epilogue10collective18CollectiveEpilogueINS1E_23Sm100TmaWarpSpecializedILi4ELi2ELi64ELb1ELb0EEEJNS5_IJNSA_ILi128EEESF_SG_EEENS5_IJNSS_IS1J_SC_EENSS_ISG_SC_EEEEESI_SJ_SI_SJ_NS1E_6fusion15FusionCallbacksIS1I_NS1O_17LinearCombinationISI_fSI_fLNS_15FloatRoundStyleE2EEES1K_S1N_JEEENS4_5SM1004TMEM4LOAD26SM100_TMEM_LOAD_32dp32b64xENS4_13SM90_TMA_LOADES1A_NS4_39AutoVectorizingCopyWithAssumedAlignmentILi128EEENS4_14SM90_TMA_STOREES1A_S20_S20_EEEvvEEEEvNT_6ParamsE:
        .type           _ZN7cutlass13device_kernelINS_4gemm6kernel13GemmUniversalIN4cute5tupleIJiiiiEEENS1_10collective13CollectiveMmaINS1_35MainloopSm100TmaUmmaWarpSpecializedILi5ELi2ELi2ENS5_IJNS4_1CILi4EEENSA_ILi1EEESC_EEEEENS5_IJNSA_ILi256EEESF_NSA_ILi64EEEEEENS_10bfloat16_tENS5_IJlSC_lEEESI_SJ_NS4_8TiledMMAINS4_8MMA_AtomIJNS4_26SM100_MMA_F16BF16_2x1SM_SSISI_SI_fLi256ELi256ELNS4_4UMMA5MajorE0ELSO_0ELNSN_7ScaleInE0ELSP_0EEEEEENS4_6LayoutINS5_IJSC_SC_SC_EEENS5_IJNSA_ILi0EEESU_SU_EEEEENS5_IJNS4_10UnderscoreESX_SX_EEEEENS4_18SM100_TMA_2SM_LOADENS4_14ComposedLayoutINS4_7SwizzleILi3ELi4ELi3EEENS4_18smem_ptr_flag_bitsILi16EEENSS_INS5_IJNSA_ILi8EEESG_EEENS5_IJSG_SC_EEEEEEEvNS4_8identityENS4_28SM100_TMA_2SM_LOAD_MULTICASTES1A_vS1B_EENS_8epilogue10collective18CollectiveEpilogueINS1E_23Sm100TmaWarpSpecializedILi4ELi2ELi64ELb1ELb0EEEJNS5_IJNSA_ILi128EEESF_SG_EEENS5_IJNSS_IS1J_SC_EENSS_ISG_SC_EEEEESI_SJ_SI_SJ_NS1E_6fusion15FusionCallbacksIS1I_NS1O_17LinearCombinationISI_fSI_fLNS_15FloatRoundStyleE2EEES1K_S1N_JEEENS4_5SM1004TMEM4LOAD26SM100_TMEM_LOAD_32dp32b64xENS4_13SM90_TMA_LOADES1A_NS4_39AutoVectorizingCopyWithAssumedAlignmentILi128EEENS4_14SM90_TMA_STOREES1A_S20_S20_EEEvvEEEEvNT_6ParamsE,@function
        .size           _ZN7cutlass13device_kernelINS_4gemm6kernel13GemmUniversalIN4cute5tupleIJiiiiEEENS1_10collective13CollectiveMmaINS1_35MainloopSm100TmaUmmaWarpSpecializedILi5ELi2ELi2ENS5_IJNS4_1CILi4EEENSA_ILi1EEESC_EEEEENS5_IJNSA_ILi256EEESF_NSA_ILi64EEEEEENS_10bfloat16_tENS5_IJlSC_lEEESI_SJ_NS4_8TiledMMAINS4_8MMA_AtomIJNS4_26SM100_MMA_F16BF16_2x1SM_SSISI_SI_fLi256ELi256ELNS4_4UMMA5MajorE0ELSO_0ELNSN_7ScaleInE0ELSP_0EEEEEENS4_6LayoutINS5_IJSC_SC_SC_EEENS5_IJNSA_ILi0EEESU_SU_EEEEENS5_IJNS4_10UnderscoreESX_SX_EEEEENS4_18SM100_TMA_2SM_LOADENS4_14ComposedLayoutINS4_7SwizzleILi3ELi4ELi3EEENS4_18smem_ptr_flag_bitsILi16EEENSS_INS5_IJNSA_ILi8EEESG_EEENS5_IJSG_SC_EEEEEEEvNS4_8identityENS4_28SM100_TMA_2SM_LOAD_MULTICASTES1A_vS1B_EENS_8epilogue10collective18CollectiveEpilogueINS1E_23Sm100TmaWarpSpecializedILi4ELi2ELi64ELb1ELb0EEEJNS5_IJNSA_ILi128EEESF_SG_EEENS5_IJNSS_IS1J_SC_EENSS_ISG_SC_EEEEESI_SJ_SI_SJ_NS1E_6fusion15FusionCallbacksIS1I_NS1O_17LinearCombinationISI_fSI_fLNS_15FloatRoundStyleE2EEES1K_S1N_JEEENS4_5SM1004TMEM4LOAD26SM100_TMEM_LOAD_32dp32b64xENS4_13SM90_TMA_LOADES1A_NS4_39AutoVectorizingCopyWithAssumedAlignmentILi128EEENS4_14SM90_TMA_STOREES1A_S20_S20_EEEvvEEEEvNT_6ParamsE,(.L_x_194 - _ZN7cutlass13device_kernelINS_4gemm6kernel13GemmUniversalIN4cute5tupleIJiiiiEEENS1_10collective13CollectiveMmaINS1_35MainloopSm100TmaUmmaWarpSpecializedILi5ELi2ELi2ENS5_IJNS4_1CILi4EEENSA_ILi1EEESC_EEEEENS5_IJNSA_ILi256EEESF_NSA_ILi64EEEEEENS_10bfloat16_tENS5_IJlSC_lEEESI_SJ_NS4_8TiledMMAINS4_8MMA_AtomIJNS4_26SM100_MMA_F16BF16_2x1SM_SSISI_SI_fLi256ELi256ELNS4_4UMMA5MajorE0ELSO_0ELNSN_7ScaleInE0ELSP_0EEEEEENS4_6LayoutINS5_IJSC_SC_SC_EEENS5_IJNSA_ILi0EEESU_SU_EEEEENS5_IJNS4_10UnderscoreESX_SX_EEEEENS4_18SM100_TMA_2SM_LOADENS4_14ComposedLayoutINS4_7SwizzleILi3ELi4ELi3EEENS4_18smem_ptr_flag_bitsILi16EEENSS_INS5_IJNSA_ILi8EEESG_EEENS5_IJSG_SC_EEEEEEEvNS4_8identityENS4_28SM100_TMA_2SM_LOAD_MULTICASTES1A_vS1B_EENS_8epilogue10collective18CollectiveEpilogueINS1E_23Sm100TmaWarpSpecializedILi4ELi2ELi64ELb1ELb0EEEJNS5_IJNSA_ILi128EEESF_SG_EEENS5_IJNSS_IS1J_SC_EENSS_ISG_SC_EEEEESI_SJ_SI_SJ_NS1E_6fusion15FusionCallbacksIS1I_NS1O_17LinearCombinationISI_fSI_fLNS_15FloatRoundStyleE2EEES1K_S1N_JEEENS4_5SM1004TMEM4LOAD26SM100_TMEM_LOAD_32dp32b64xENS4_13SM90_TMA_LOADES1A_NS4_39AutoVectorizingCopyWithAssumedAlignmentILi128EEENS4_14SM90_TMA_STOREES1A_S20_S20_EEEvvEEEEvNT_6ParamsE)
        .other          _ZN7cutlass13device_kernelINS_4gemm6kernel13GemmUniversalIN4cute5tupleIJiiiiEEENS1_10collective13CollectiveMmaINS1_35MainloopSm100TmaUmmaWarpSpecializedILi5ELi2ELi2ENS5_IJNS4_1CILi4EEENSA_ILi1EEESC_EEEEENS5_IJNSA_ILi256EEESF_NSA_ILi64EEEEEENS_10bfloat16_tENS5_IJlSC_lEEESI_SJ_NS4_8TiledMMAINS4_8MMA_AtomIJNS4_26SM100_MMA_F16BF16_2x1SM_SSISI_SI_fLi256ELi256ELNS4_4UMMA5MajorE0ELSO_0ELNSN_7ScaleInE0ELSP_0EEEEEENS4_6LayoutINS5_IJSC_SC_SC_EEENS5_IJNSA_ILi0EEESU_SU_EEEEENS5_IJNS4_10UnderscoreESX_SX_EEEEENS4_18SM100_TMA_2SM_LOADENS4_14ComposedLayoutINS4_7SwizzleILi3ELi4ELi3EEENS4_18smem_ptr_flag_bitsILi16EEENSS_INS5_IJNSA_ILi8EEESG_EEENS5_IJSG_SC_EEEEEEEvNS4_8identityENS4_28SM100_TMA_2SM_LOAD_MULTICASTES1A_vS1B_EENS_8epilogue10collective18CollectiveEpilogueINS1E_23Sm100TmaWarpSpecializedILi4ELi2ELi64ELb1ELb0EEEJNS5_IJNSA_ILi128EEESF_SG_EEENS5_IJNSS_IS1J_SC_EENSS_ISG_SC_EEEEESI_SJ_SI_SJ_NS1E_6fusion15FusionCallbacksIS1I_NS1O_17LinearCombinationISI_fSI_fLNS_15FloatRoundStyleE2EEES1K_S1N_JEEENS4_5SM1004TMEM4LOAD26SM100_TMEM_LOAD_32dp32b64xENS4_13SM90_TMA_LOADES1A_NS4_39AutoVectorizingCopyWithAssumedAlignmentILi128EEENS4_14SM90_TMA_STOREES1A_S20_S20_EEEvvEEEEvNT_6ParamsE,@"STO_CUDA_ENTRY STV_DEFAULT"
_ZN7cutlass13device_kernelINS_4gemm6kernel13GemmUniversalIN4cute5tupleIJiiiiEEENS1_10collective13CollectiveMmaINS1_35MainloopSm100TmaUmmaWarpSpecializedILi5ELi2ELi2ENS5_IJNS4_1CILi4EEENSA_ILi1EEESC_EEEEENS5_IJNSA_ILi256EEESF_NSA_ILi64EEEEEENS_10bfloat16_tENS5_IJlSC_lEEESI_SJ_NS4_8TiledMMAINS4_8MMA_AtomIJNS4_26SM100_MMA_F16BF16_2x1SM_SSISI_SI_fLi256ELi256ELNS4_4UMMA5MajorE0ELSO_0ELNSN_7ScaleInE0ELSP_0EEEEEENS4_6LayoutINS5_IJSC_SC_SC_EEENS5_IJNSA_ILi0EEESU_SU_EEEEENS5_IJNS4_10UnderscoreESX_SX_EEEEENS4_18SM100_TMA_2SM_LOADENS4_14ComposedLayoutINS4_7SwizzleILi3ELi4ELi3EEENS4_18smem_ptr_flag_bitsILi16EEENSS_INS5_IJNSA_ILi8EEESG_EEENS5_IJSG_SC_EEEEEEEvNS4_8identityENS4_28SM100_TMA_2SM_LOAD_MULTICASTES1A_vS1B_EENS_8epilogue10collective18CollectiveEpilogueINS1E_23Sm100TmaWarpSpecializedILi4ELi2ELi64ELb1ELb0EEEJNS5_IJNSA_ILi128EEESF_SG_EEENS5_IJNSS_IS1J_SC_EENSS_ISG_SC_EEEEESI_SJ_SI_SJ_NS1E_6fusion15FusionCallbacksIS1I_NS1O_17LinearCombinationISI_fSI_fLNS_15FloatRoundStyleE2EEES1K_S1N_JEEENS4_5SM1004TMEM4LOAD26SM100_TMEM_LOAD_32dp32b64xENS4_13SM90_TMA_LOADES1A_NS4_39AutoVectorizingCopyWithAssumedAlignmentILi128EEENS4_14SM90_TMA_STOREES1A_S20_S20_EEEvvEEEEvNT_6ParamsE:
[----:B------:R-:W1:Y:S01]  /*0000*/  LDC R1, c[0x0][0x37c] ;  /* 0x0000df00ff017b82 */ /* 0x000e620000000800 */
[----:B------:R-:W2:Y:S01]  /*0010*/  S2R R163, SR_TID.X ;  /* 0x0000000000a37919 */ /* 0x000ea20000002100 */
[----:B------:R-:W3:Y:S06]  /*0020*/  LDCU.64 UR8, c[0x0][0x890] ;  /* 0x00011200ff0877ac */ /* 0x000eec0008000a00 */
[----:B------:R-:W4:Y:S01]  /*0030*/  S2UR UR47, SR_CgaCtaId ;  /* 0x00000000002f79c3 */ /* 0x000f220000008800 */
[----:B------:R-:W-:Y:S02]  /*0040*/  PRMT R146, RZ, 0x7610, R146 ;  /* 0x00007610ff927816 */ /* 0x000fe40000000092 */
[----:B------:R-:W-:Y:S01]  /*0050*/  ELECT P1, URZ, PT ;  /* 0x0000000000ff782f */ /* 0x000fe20003820000 */
[----:B---3--:R-:W-:-:S04]  /*0060*/  UISETP.NE.U32.AND UP0, UPT, UR8, URZ, UPT ;  /* 0x000000ff0800728c */ /* 0x008fc8000bf05070 */
[----:B------:R-:W-:Y:S02]  /*0070*/  UISETP.NE.AND.EX UP0, UPT, UR9, URZ, UPT, UP0 ;  /* 0x000000ff0900728c */ /* 0x000fe4000bf05300 */
[----:B----4-:R-:W-:Y:S02]  /*0080*/  ULOP3.LUT UR48, UR47, 0x1, URZ, 0xc0, !UPT ;  /* 0x000000012f307892 */ /* 0x010fe4000f8ec0ff */
[----:B------:R-:W-:Y:S01]  /*0090*/  ULOP3.LUT UR49, UR47, 0x1, URZ, 0x3c, !UPT ;  /* 0x000000012f317892 */ /* 0x000fe2000f8e3cff */
[----:B--2---:R-:W-:-:S05]  /*00a0*/  SHF.R.U32.HI R147, RZ, 0x5, R163 ;  /* 0x00000005ff937819 */ /* 0x004fca00000116a3 */
[----:B------:R-:W2:Y:S02]  /*00b0*/  SHFL.IDX PT, R0, R147, RZ, 0x1f ;  /* 0x00001fff93007589 */ /* 0x000ea400000e0000 */
[----:B--2---:R-:W-:Y:S01]  /*00c0*/  R2UR UR18, R0 ;  /* 0x00000000001272ca */ /* 0x004fe200000e0000 */
[----:B-1----:R-:W-:-:S14]  /*00d0*/  BRA.U UP0, `(.L_x_0) ;  /* 0x0000000100307547 */ /* 0x002fdc000b800000 */
[----:B------:R-:W1:Y:S02]  /*00e0*/  LDCU.64 UR4, c[0x0][0x888] ;  /* 0x00011100ff0477ac */ /* 0x000e640008000a00 */
[----:B-1----:R-:W-:-:S04]  /*00f0*/  UISETP.NE.U32.AND UP0, UPT, UR4, URZ, UPT ;  /* 0x000000ff0400728c */ /* 0x002fc8000bf05070 */
[----:B------:R-:W-:-:S09]  /*0100*/  UISETP.NE.AND.EX UP0, UPT, UR5, URZ, UPT, UP0 ;  /* 0x000000ff0500728c */ /* 0x000fd2000bf05300 */
[----:B------:R-:W-:Y:S05]  /*0110*/  BRA.U !UP0, `(.L_x_1) ;  /* 0x0000000108147547 */ /* 0x000fea000b800000 */
[----:B------:R-:W1:Y:S01]  /*0120*/  LDC.64 R2, c[0x0][0x888] ;  /* 0x00022200ff027b82 */ /* 0x000e620000000a00 */
[----:B------:R-:W1:Y:S02]  /*0130*/  LDCU.64 UR4, c[0x0][0x358] ;  /* 0x00006b00ff0477ac */ /* 0x000e640008000a00 */
[----:B-1----:R1:W5:Y:S01]  /*0140*/  LDG.E R73, desc[UR4][R2.64] ;  /* 0x0000000402497981 */ /* 0x002362000c1e1900 */
[----:B------:R-:W-:Y:S01]  /*0150*/  HFMA2 R146, -RZ, RZ, 0, 5.9604644775390625e-08 ;  /* 0x00000001ff927431 */ /* 0x000fe200000001ff */
[----:B------:R-:W-:Y:S05]  /*0160*/  BRA `(.L_x_0) ;  /* 0x00000000000c7947 */ /* 0x000fea0003800000 */
.L_x_1:
[----:B------:R-:W1:Y:S01]  /*0170*/  LDCU UR4, c[0x0][0x880] ;  /* 0x00011000ff0477ac */ /* 0x000e620008000800 */
[----:B------:R-:W-:Y:S01]  /*0180*/  HFMA2 R146, -RZ, RZ, 0, 5.9604644775390625e-08 ;  /* 0x00000001ff927431 */ /* 0x000fe200000001ff */
[----:B-1----:R-:W-:-:S07]  /*0190*/  MOV R73, UR4 ;  /* 0x0000000400497c02 */ /* 0x002fce0008000f00 */
.L_x_0:
[----:B------:R-:W2:Y:S02]  /*01a0*/  LDCU.64 UR4, c[0x0][0x8b0] ;  /* 0x00011600ff0477ac */ /* 0x000ea40008000a00 */
[----:B--2---:R-:W-:-:S04]  /*01b0*/  UISETP.NE.U32.AND UP0, UPT, UR4, URZ, UPT ;  /* 0x000000ff0400728c */ /* 0x004fc8000bf05070 */
[----:B------:R-:W-:-:S09]  /*01c0*/  UISETP.NE.AND.EX UP0, UPT, UR5, URZ, UPT, UP0 ;  /* 0x000000ff0500728c */ /* 0x000fd2000bf05300 */
[----:B------:R-:W-:Y:S05]  /*01d0*/  BRA.U UP0, `(.L_x_2) ;  /* 0x0000000100287547 */ /* 0x000fea000b800000 */
[----:B------:R-:W2:Y:S02]  /*01e0*/  LDCU.64 UR4, c[0x0][0x8a8] ;  /* 0x00011500ff0477ac */ /* 0x000ea40008000a00 */
[----:B--2---:R-:W-:-:S04]  /*01f0*/  UISETP.NE.U32.AND UP0, UPT, UR4, URZ, UPT ;  /* 0x000000ff0400728c */ /* 0x004fc8000bf05070 */
[----:B------:R-:W-:-:S09]  /*0200*/  UISETP.NE.AND.EX UP0, UPT, UR5, URZ, UPT, UP0 ;  /* 0x000000ff0500728c */ /* 0x000fd2000bf05300 */
[----:B------:R-:W-:Y:S05]  /*0210*/  BRA.U !UP0, `(.L_x_3) ;  /* 0x0000000108107547 */ /* 0x000fea000b800000 */
[----:B------:R-:W2:Y:S01]  /*0220*/  LDC.64 R70, c[0x0][0x8a8] ;  /* 0x00022a00ff467b82 */ /* 0x000ea20000000a00 */
[----:B------:R-:W2:Y:S02]  /*0230*/  LDCU.64 UR4, c[0x0][0x358] ;  /* 0x00006b00ff0477ac */ /* 0x000ea40008000a00 */
[----:B--2---:R2:W5:Y:S01]  /*0240*/  LDG.E R70, desc[UR4][R70.64] ;  /* 0x0000000446467981 */ /* 0x004562000c1e1900 */
[----:B------:R-:W-:Y:S05]  /*0250*/  BRA `(.L_x_2) ;  /* 0x0000000000087947 */ /* 0x000fea0003800000 */
.L_x_3:
[----:B------:R-:W2:Y:S02]  /*0260*/  LDCU UR4, c[0x0][0x8a0] ;  /* 0x00011400ff0477ac */ /* 0x000ea40008000800 */
[----:B--2---:R-:W-:Y:S02]  /*0270*/  MOV R70, UR4 ;  /* 0x0000000400467c02 */ /* 0x004fe40008000f00 */
.L_x_2:
[----:B------:R-:W-:Y:S01]  /*0280*/  IMAD.U32 R0, RZ, RZ, UR18 ;  /* 0x00000012ff007e24 */ /* 0x000fe2000f8e00ff */
[----:B------:R-:W-:Y:S04]  /*0290*/  BSSY.RECONVERGENT B0, `(.L_x_4) ;  /* 0x000000c000007945 */ /* 0x000fe80003800200 */
[C---:B------:R-:W-:Y:S02]  /*02a0*/  ISETP.NE.OR P2, PT, R0.reuse, 0x1, !P1 ;  /* 0x000000010000780c */ /* 0x040fe40004f45670 */
[----:B------:R-:W-:-:S11]  /*02b0*/  ISETP.NE.OR P0, PT, R0, 0x3, !P1 ;  /* 0x000000030000780c */ /* 0x000fd60004f05670 */
[----:B------:R-:W-:Y:S05]  /*02c0*/  @P2 BRA `(.L_x_5) ;  /* 0x0000000000202947 */ /* 0x000fea0003800000 */
[----:B------:R-:W3:Y:S02]  /*02d0*/  LDCU.64 UR4, c[0x0][0x348] ;  /* 0x00006900ff0477ac */ /* 0x000ee40008000a00 */
[----:B---3--:R-:W-:Y:S02]  /*02e0*/  UIADD3 UR6, UP1, UPT, UR4, 0x80, URZ ;  /* 0x0000008004067890 */ /* 0x008fe4000ff3e0ff */
[----:B------:R-:W-:Y:S02]  /*02f0*/  UIADD3 UR4, UP0, UPT, UR4, 0x180, URZ ;  /* 0x0000018004047890 */ /* 0x000fe4000ff1e0ff */
[----:B------:R-:W-:Y:S02]  /*0300*/  UIADD3.X UR7, UPT, UPT, URZ, UR5, URZ, UP1, !UPT ;  /* 0x00000005ff077290 */ /* 0x000fe40008ffe4ff */
[----:B------:R-:W-:-:S07]  /*0310*/  UIADD3.X UR5, UPT, UPT, URZ, UR5, URZ, UP0, !UPT ;  /* 0x00000005ff057290 */ /* 0x000fce00087fe4ff */
[----:B------:R3:W-:Y:S02]  /*0320*/  UTMACCTL.PF [UR6] ;  /* 0x00000000060079b9 */ /* 0x0007e40008040000 */
[----:B------:R3:W-:Y:S02]  /*0330*/  UTMACCTL.PF [UR4] ;  /* 0x00000000040079b9 */ /* 0x0007e40008040000 */
[----:B---3--:R-:W-:Y:S01]  /*0340*/  NOP ;  /* 0x0000000000007918 */ /* 0x008fe20000000000 */
.L_x_5:
[----:B------:R-:W-:Y:S05]  /*0350*/  BSYNC.RECONVERGENT B0 ;  /* 0x0000000000007941 */ /* 0x000fea0003800200 */
.L_x_4:
[----:B------:R-:W-:Y:S04]  /*0360*/  BSSY.RECONVERGENT B0, `(.L_x_6) ;  /* 0x000000a000007945 */ /* 0x000fe80003800200 */
        /* <DEDUP_REMOVED lines=9> */
.L_x_7:
[----:B------:R-:W-:Y:S05]  /*0400*/  BSYNC.RECONVERGENT B0 ;  /* 0x0000000000007941 */ /* 0x000fea0003800200 */
.L_x_6:
[----:B------:R-:W3:Y:S01]  /*0410*/  LDCU.64 UR4, c[0x0][0x888] ;  /* 0x00011100ff0477ac */ /* 0x000ee20008000a00 */
[----:B------:R-:W-:Y:S02]  /*0420*/  UISETP.EQ.U32.AND UP2, UPT, UR8, URZ, UPT ;  /* 0x000000ff0800728c */ /* 0x000fe4000bf42070 */
[----:B------:R-:W-:Y:S02]  /*0430*/  UPLOP3.LUT UP4, UPT, UPT, UPT, UPT, 0x80, 0x8 ;  /* 0x000000000008789c */ /* 0x000fe40003f8f070 */
[----:B---3--:R-:W-:-:S04]  /*0440*/  UISETP.NE.U32.AND UP0, UPT, UR4, URZ, UPT ;  /* 0x000000ff0400728c */ /* 0x008fc8000bf05070 */
[----:B------:R-:W-:-:S04]  /*0450*/  UISETP.NE.AND.EX UP1, UPT, UR5, URZ, UPT, UP0 ;  /* 0x000000ff0500728c */ /* 0x000fc8000bf25300 */
[----:B------:R-:W-:-:S04]  /*0460*/  UISETP.EQ.OR.EX UP3, UPT, UR9, URZ, !UP1, UP2 ;  /* 0x000000ff0900728c */ /* 0x000fc8000cf62720 */
[----:B------:R-:W-:-:S06]  /*0470*/  UP2UR UR4, UPR, URZ, 0x8 ;  /* 0x00000008ff047883 */ /* 0x000fcc0008000000 */
[----:B------:R-:W-:Y:S01]  /*0480*/  MOV R149, UR4 ;  /* 0x0000000400957c02 */ /* 0x000fe20008000f00 */
[----:B------:R-:W-:Y:S06]  /*0490*/  BRA.U !UP3, `(.L_x_8) ;  /* 0x000000010b207547 */ /* 0x000fec000b800000 */
[----:B------:R-:W-:Y:S01]  /*04a0*/  UISETP.NE.U32.AND UP2, UPT, UR8, URZ, UPT ;  /* 0x000000ff0800728c */ /* 0x000fe2000bf45070 */
[----:B-----5:R-:W-:Y:S01]  /*04b0*/  FSETP.NEU.AND P0, PT, R73, RZ, PT ;  /* 0x000000ff4900720b */ /* 0x020fe20003f0d000 */
[----:B------:R-:W-:Y:S02]  /*04c0*/  USEL UR4, URZ, 0xffffffff, UP1 ;  /* 0xffffffffff047887 */ /* 0x000fe40008800000 */
[----:B------:R-:W-:-:S10]  /*04d0*/  UISETP.NE.AND.EX UP2, UPT, UR9, URZ, UPT, UP2 ;  /* 0x000000ff0900728c */ /* 0x000fd4000bf45320 */
[----:B------:R-:W-:Y:S01]  /*04e0*/  VOTEU.ANY UP0, P0 ;  /* 0x0000000000ff7886 */ /* 0x000fe20000000100 */
[----:B------:R-:W-:-:S04]  /*04f0*/  @!UP2 USEL UR4, URZ, 0xffffffff, UP0 ;  /* 0xffffffffff04a887 */ /* 0x000fc80008000000 */
[----:B------:R-:W-:-:S04]  /*0500*/  ULOP3.LUT UR4, UR4, 0x1, URZ, 0xc0, !UPT ;  /* 0x0000000104047892 */ /* 0x000fc8000f8ec0ff */
[----:B------:R-:W-:-:S11]  /*0510*/  UISETP.NE.U32.AND UP4, UPT, UR4, 0x1, UPT ;  /* 0x000000010400788c */ /* 0x000fd6000bf85070 */
.L_x_8:
[----:B------:R-:W3:Y:S01]  /*0520*/  SHFL.IDX PT, R0, R147, RZ, 0x1f ;  /* 0x00001fff93007589 */ /* 0x000ee200000e0000 */
[----:B------:R-:W-:-:S04]  /*0530*/  UISETP.NE.AND UP0, UPT, UR18, 0x2, UPT ;  /* 0x000000021200788c */ /* 0x000fc8000bf05270 */
[----:B------:R-:W-:Y:S02]  /*0540*/  UISETP.EQ.AND UP2, UPT, UR48, URZ, !UP0 ;  /* 0x000000ff3000728c */ /* 0x000fe4000c742270 */
[----:B------:R-:W-:-:S04]  /*0550*/  USEL UR45, URZ, 0x1, UP0 ;  /* 0x00000001ff2d7887 */ /* 0x000fc80008000000 */
[----:B------:R-:W-:Y:S02]  /*0560*/  PLOP3.LUT P3, PT, P1, PT, UP2, 0x80, 0x8 ;  /* 0x000000000008781c */ /* 0x000fe40000f6f028 */
[----:B---3--:R-:W-:-:S13]  /*0570*/  ISETP.NE.AND P0, PT, R0, RZ, PT ;  /* 0x000000ff0000720c */ /* 0x008fda0003f05270 */
[----:B------:R-:W-:Y:S05]  /*0580*/  @P0 BRA `(.L_x_9) ;  /* 0x00000000005c0947 */ /* 0x000fea0003800000 */
[----:B------:R-:W-:Y:S01]  /*0590*/  UMOV UR4, 0x400 ;  /* 0x0000040000047882 */ /* 0x000fe20000000000 */
[----:B------:R-:W-:Y:S01]  /*05a0*/  UMOV UR8, 0x1 ;  /* 0x0000000100087882 */ /* 0x000fe20000000000 */
[----:B------:R-:W-:Y:S01]  /*05b0*/  UMOV UR6, 0x2 ;  /* 0x0000000200067882 */ /* 0x000fe20000000000 */
[----:B------:R-:W-:Y:S02]  /*05c0*/  ULEA UR4, UR47, UR4, 0x18 ;  /* 0x000000042f047291 */ /* 0x000fe4000f8ec0ff */
[----:B------:R-:W-:-:S04]  /*05d0*/  UIADD3 UR8, UPT, UPT, -UR8, 0x100000, URZ ;  /* 0x0010000008087890 */ /* 0x000fc8000fffe1ff */
[----:B------:R-:W-:Y:S02]  /*05e0*/  USHF.L.U32 UR9, UR8, 0xb, URZ ;  /* 0x0000000b08097899 */ /* 0x000fe400080006ff */
[----:B------:R-:W-:Y:S02]  /*05f0*/  USHF.L.U32 UR8, UR8, 0x1, URZ ;  /* 0x0000000108087899 */ /* 0x000fe400080006ff */
[----:B------:R-:W-:-:S04]  /*0600*/  UIADD3 UR6, UPT, UPT, -UR6, 0x100000, URZ ;  /* 0x0010000006067890 */ /* 0x000fc8000fffe1ff */
[----:B------:R-:W-:Y:S02]  /*0610*/  USHF.L.U32 UR7, UR6, 0xb, URZ ;  /* 0x0000000b06077899 */ /* 0x000fe400080006ff */
[----:B------:R-:W-:Y:S01]  /*0620*/  USHF.L.U32 UR6, UR6, 0x1, URZ ;  /* 0x0000000106067899 */ /* 0x000fe200080006ff */
[----:B------:R-:W-:Y:S01]  /*0630*/  ELECT P0, URZ, PT ;  /* 0x0000000000ff782f */ /* 0x000fe20003800000 */
[----:B------:R-:W3:Y:S02]  /*0640*/  FENCE.VIEW.ASYNC.S ;  /* 0x00000000000073c6 */ /* 0x000ee40000000000 */
[----:B---3--:R3:W4:Y:S08]  /*0650*/  SYNCS.EXCH.64 URZ, [UR4], UR8 ;  /* 0x0000000804ff75b2 */ /* 0x0087300008000100 */
[----:B------:R3:W1:Y:S01]  /*0660*/  SYNCS.EXCH.64 URZ, [UR4+0x28], UR6 ;  /* 0x0000280604ff75b2 */ /* 0x0006620008000100 */
        /* <DEDUP_REMOVED lines=8> */
[----:B------:R-:W-:Y:S01]  /*06f0*/  NOP ;  /* 0x0000000000007918 */ /* 0x000fe20000000000 */
.L_x_9:
[----:B------:R-:W2:Y:S01]  /*0700*/  SHFL.IDX PT, R0, R147, RZ, 0x1f ;  /* 0x00001fff93007589 */ /* 0x000ea200000e0000 */
[----:B------:R-:W-:Y:S01]  /*0710*/  NOP ;  /* 0x0000000000007918 */ /* 0x000fe20000000000 */
[----:B--2---:R-:W-:-:S13]  /*0720*/  ISETP.NE.AND P0, PT, R0, 0x1, PT ;  /* 0x000000010000780c */ /* 0x004fda0003f05270 */
[----:B------:R-:W-:Y:S05]  /*0730*/  @P0 BRA `(.L_x_10) ;  /* 0x0000000000540947 */ /* 0x000fea0003800000 */
[----:B---3--:R-:W-:Y:S01]  /*0740*/  UMOV UR4, 0x400 ;  /* 0x0000040000047882 */ /* 0x008fe20000000000 */
        /* <DEDUP_REMOVED lines=10> */
[----:B------:R-:W2:Y:S02]  /*07f0*/  FENCE.VIEW.ASYNC.S ;  /* 0x00000000000073c6 */ /* 0x000ea40000000000 */
[----:B--2---:R2:W3:Y:S08]  /*0800*/  SYNCS.EXCH.64 URZ, [UR4+0x50], UR8 ;  /* 0x0000500804ff75b2 */ /* 0x0044f00008000100 */
        /* <DEDUP_REMOVED lines=8> */
.L_x_10:
[----:B------:R-:W4:Y:S01]  /*0890*/  SHFL.IDX PT, R0, R147, RZ, 0x1f ;  /* 0x00001fff93007589 */ /* 0x000f2200000e0000 */
[----:B------:R-:W-:Y:S01]  /*08a0*/  NOP ;  /* 0x0000000000007918 */ /* 0x000fe20000000000 */
[----:B----4-:R-:W-:-:S13]  /*08b0*/  ISETP.NE.AND P0, PT, R0, 0x3, PT ;  /* 0x000000030000780c */ /* 0x010fda0003f05270 */
[----:B------:R-:W-:Y:S05]  /*08c0*/  @P0 BRA `(.L_x_11) ;  /* 0x00000000002c0947 */ /* 0x000fea0003800000 */
[----:B--23--:R-:W-:Y:S01]  /*08d0*/  UMOV UR6, 0x400 ;  /* 0x0000040000067882 */ /* 0x00cfe20000000000 */
[----:B------:R-:W-:Y:S01]  /*08e0*/  UMOV UR4, 0x20 ;  /* 0x0000002000047882 */ /* 0x000fe20000000000 */
[----:B------:R-:W-:Y:S02]  /*08f0*/  ULEA UR6, UR47, UR6, 0x18 ;  /* 0x000000062f067291 */ /* 0x000fe4000f8ec0ff */
[----:B------:R-:W-:-:S04]  /*0900*/  UIADD3 UR4, UPT, UPT, -UR4, 0x100000, URZ ;  /* 0x0010000004047890 */ /* 0x000fc8000fffe1ff */
[----:B------:R-:W-:Y:S02]  /*0910*/  USHF.L.U32 UR5, UR4, 0xb, URZ ;  /* 0x0000000b04057899 */ /* 0x000fe400080006ff */
[----:B------:R-:W-:Y:S01]  /*0920*/  USHF.L.U32 UR4, UR4, 0x1, URZ ;  /* 0x0000000104047899 */ /* 0x000fe200080006ff */
[----:B------:R-:W-:Y:S01]  /*0930*/  ELECT P0, URZ, PT ;  /* 0x0000000000ff782f */ /* 0x000fe20003800000 */
[----:B------:R-:W2:Y:S10]  /*0940*/  FENCE.VIEW.ASYNC.S ;  /* 0x00000000000073c6 */ /* 0x000eb40000000000 */
[----:B--2---:R4:W2:Y:S01]  /*0950*/  SYNCS.EXCH.64 URZ, [UR6+0x90], UR4 ;  /* 0x0000900406ff75b2 */ /* 0x0048a20008000100 */
[----:B------:R4:W3:Y:S02]  /*0960*/  SYNCS.EXCH.64 URZ, [UR6+0x98], UR4 ;  /* 0x0000980406ff75b2 */ /* 0x0008e40008000100 */
[----:B----4-:R-:W-:Y:S01]  /*0970*/  NOP ;  /* 0x0000000000007918 */ /* 0x010fe20000000000 */
.L_x_11:
[----:B------:R-:W4:Y:S01]  /*0980*/  SHFL.IDX PT, R0, R147, RZ, 0x1f ;  /* 0x00001fff93007589 */ /* 0x000f2200000e0000 */
[----:B------:R-:W-:Y:S01]  /*0990*/  NOP ;  /* 0x0000000000007918 */ /* 0x000fe20000000000 */
[----:B----4-:R-:W-:-:S13]  /*09a0*/  ISETP.NE.AND P0, PT, R0, 0x4, PT ;  /* 0x000000040000780c */ /* 0x010fda0003f05270 */
[----:B------:R-:W-:Y:S05]  /*09b0*/  @P0 BRA `(.L_x_12) ;  /* 0x0000000000480947 */ /* 0x000fea0003800000 */
[----:B--23--:R-:W-:Y:S01]  /*09c0*/  UMOV UR4, 0x3a0 ;  /* 0x000003a000047882 */ /* 0x00cfe20000000000 */
[----:B------:R-:W-:Y:S01]  /*09d0*/  UMOV UR6, 0x400 ;  /* 0x0000040000067882 */ /* 0x000fe20000000000 */
[----:B------:R-:W-:Y:S01]  /*09e0*/  USEL UR4, UR4, 0x320, UP4 ;  /* 0x0000032004047887 */ /* 0x000fe2000a000000 */
        /* <DEDUP_REMOVED lines=10> */
[----:B--2---:R4:W2:Y:S08]  /*0a90*/  SYNCS.EXCH.64 URZ, [UR6+0xa0], UR8 ;  /* 0x0000a00806ff75b2 */ /* 0x0048b00008000100 */
[----:B------:R4:W3:Y:S01]  /*0aa0*/  SYNCS.EXCH.64 URZ, [UR6+0xb0], UR4 ;  /* 0x0000b00406ff75b2 */ /* 0x0008e20008000100 */
[----:B------:R4:W1:Y:S01]  /*0ab0*/  SYNCS.EXCH.64 URZ, [UR6+0xa8], UR8 ;  /* 0x0000a80806ff75b2 */ /* 0x0008620008000100 */
[----:B------:R4:W1:Y:S02]  /*0ac0*/  SYNCS.EXCH.64 URZ, [UR6+0xb8], UR4 ;  /* 0x0000b80406ff75b2 */ /* 0x0008640008000100 */
[----:B----4-:R-:W-:Y:S01]  /*0ad0*/  NOP ;  /* 0x0000000000007918 */ /* 0x010fe20000000000 */
.L_x_12:
[----:B------:R-:W4:Y:S01]  /*0ae0*/  SHFL.IDX PT, R0, R147, RZ, 0x1f ;  /* 0x00001fff93007589 */ /* 0x000f2200000e0000 */
[----:B------:R-:W-:Y:S01]  /*0af0*/  NOP ;  /* 0x0000000000007918 */ /* 0x000fe20000000000 */
[----:B----4-:R-:W-:-:S13]  /*0b00*/  ISETP.NE.AND P0, PT, R0, 0x5, PT ;  /* 0x000000050000780c */ /* 0x010fda0003f05270 */
[----:B------:R-:W-:Y:S05]  /*0b10*/  @P0 BRA `(.L_x_13) ;  /* 0x0000000000440947 */ /* 0x000fea0003800000 */
[----:B--23--:R-:W-:Y:S01]  /*0b20*/  UMOV UR4, 0x400 ;  /* 0x0000040000047882 */ /* 0x00cfe20000000000 */
        /* <DEDUP_REMOVED lines=16> */
.L_x_13:
[----:B------:R-:W4:Y:S01]  /*0c30*/  SHFL.IDX PT, R0, R147, RZ, 0x1f ;  /* 0x00001fff93007589 */ /* 0x000f2200000e0000 */
[----:B------:R-:W-:Y:S01]  /*0c40*/  ISETP.NE.OR P1, PT, RZ, UR18, !P1 ;  /* 0x00000012ff007c0c */ /* 0x000fe2000cf25670 */
        /* <DEDUP_REMOVED lines=12> */
[----:B------:R4:W3:Y:S01]  /*0d10*/  SYNCS.EXCH.64 URZ, [UR4+0xf0], UR6 ;  /* 0x0000f00604ff75b2 */ /* 0x0008e20008000100 */
[----:B------:R4:W1:Y:S01]  /*0d20*/  SYNCS.EXCH.64 URZ, [UR4+0xe8], UR6 ;  /* 0x0000e80604ff75b2 */ /* 0x0008620008000100 */
[----:B------:R4:W1:Y:S02]  /*0d30*/  SYNCS.EXCH.64 URZ, [UR4+0xf8], UR6 ;  /* 0x0000f80604ff75b2 */ /* 0x0008640008000100 */
[----:B----4-:R-:W-:Y:S01]  /*0d40*/  NOP ;  /* 0x0000000000007918 */ /* 0x010fe20000000000 */
.L_x_14:
[----:B------:R-:W-:Y:S01]  /*0d50*/  VOTEU.ALL UP0, P1 ;  /* 0x0000000000ff7886 */ /* 0x000fe20000800000 */
[----:B--23--:R-:W-:Y:S01]  /*0d60*/  UMOV UR4, 0x20 ;  /* 0x0000002000047882 */ /* 0x00cfe20000000000 */
[----:B------:R-:W2:Y:S01]  /*0d70*/  LDCU UR7, c[0x0][0x36c] ;  /* 0x00006d80ff0777ac */ /* 0x000ea20008000800 */
[----:B------:R-:W-:Y:S01]  /*0d80*/  NOP ;  /* 0x0000000000007918 */ /* 0x000fe20000000000 */
[----:B------:R-:W-:Y:S01]  /*0d90*/  LOP3.LUT R0, R163, 0x1f, RZ, 0xc0, !PT ;  /* 0x0000001fa3007812 */ /* 0x000fe200078ec0ff */
[----:B------:R-:W-:Y:S01]  /*0da0*/  @!UP0 UMOV UR6, 0x400 ;  /* 0x0000040000068882 */ /* 0x000fe20000000000 */
[----:B------:R-:W-:-:S04]  /*0db0*/  @!UP0 UIADD3 UR4, UPT, UPT, -UR4, 0x100000, URZ ;  /* 0x0010000004048890 */ /* 0x000fc8000fffe1ff */
[----:B------:R-:W-:Y:S02]  /*0dc0*/  @!UP0 USHF.L.U32 UR5, UR4, 0xb, URZ ;  /* 0x0000000b04058899 */ /* 0x000fe400080006ff */
[----:B------:R-:W-:Y:S02]  /*0dd0*/  @!UP0 USHF.L.U32 UR4, UR4, 0x1, URZ ;  /* 0x0000000104048899 */ /* 0x000fe400080006ff */
[----:B------:R-:W-:Y:S01]  /*0de0*/  @!UP0 ULEA UR6, UR47, UR6, 0x18 ;  /* 0x000000062f068291 */ /* 0x000fe2000f8ec0ff */
[----:B------:R-:W-:Y:S01]  /*0df0*/  VOTEU.ALL UP0, P1 ;  /* 0x0000000000ff7886 */ /* 0x000fe20000800000 */
[----:B------:R-:W-:Y:S02]  /*0e00*/  UISETP.NE.AND UP5, UPT, UR18, URZ, UPT ;  /* 0x000000ff1200728c */ /* 0x000fe4000bfa5270 */
[----:B--2---:R-:W-:Y:S01]  /*0e10*/  UISETP.EQ.U32.AND UP6, UPT, UR7, 0x1, UPT ;  /* 0x000000010700788c */ /* 0x004fe2000bfc2070 */
[----:B------:R-:W2:Y:S07]  /*0e20*/  FENCE.VIEW.ASYNC.S ;  /* 0x00000000000073c6 */ /* 0x000eae0000000000 */
[----:B--2---:R2:W3:Y:S01]  /*0e30*/  @!UP0 SYNCS.EXCH.64 URZ, [UR6+0x100], UR4 ;  /* 0x0001000406ff85b2 */ /* 0x0044e20008000100 */
[----:B------:R-:W-:Y:S05]  /*0e40*/  BRA.U !UP6, `(.L_x_15) ;  /* 0x000000010e087547 */ /* 0x000fea000b800000 */
[----:B-1-3--:R-:W-:Y:S01]  /*0e50*/  UCGABAR_ARV ;  /* 0x00000000000079c7 */ /* 0x00afe20008000000 */
[----:B------:R-:W-:Y:S05]  /*0e60*/  BRA `(.L_x_16) ;  /* 0x0000000000047947 */ /* 0x000fea0003800000 */
.L_x_15:
[----:B-1-3--:R-:W-:Y:S01]  /*0e70*/  NOP ;  /* 0x0000000000007918 */ /* 0x00afe20000000000 */
.L_x_16:
[----:B------:R-:W1:Y:S01]  /*0e80*/  S2UR UR30, SR_CTAID.X ;  /* 0x00000000001e79c3 */ /* 0x000e620000002500 */
[----:B------:R-:W-:-:S05]  /*0e90*/  CS2R.32 R148, SR_CgaSize ;  /* 0x0000000000947805 */ /* 0x000fca0000008a00 */
[----:B------:R-:W-:-:S05]  /*0ea0*/  IMAD R148, R148, -0xa0, RZ ;  /* 0xffffff6094947824 */ /* 0x000fca00078e02ff */
[----:B--2---:R-:W-:-:S14]  /*0eb0*/  R2UR UR5, R148 ;  /* 0x00000000940572ca */ /* 0x004fdc00000e0000 */
[----:B------:R-:W2:Y:S01]  /*0ec0*/  LDCU UR5, c[0x0][UR5+0x2b0] ;  /* 0x00005600050577ac */ /* 0x000ea20008000800 */
[----:B------:R-:W-:-:S05]  /*0ed0*/  CS2R.32 R148, SR_CgaSize ;  /* 0x0000000000947805 */ /* 0x000fca0000008a00 */
[----:B------:R-:W-:-:S05]  /*0ee0*/  IMAD R148, R148, -0xa0, RZ ;  /* 0xffffff6094947824 */ /* 0x000fca00078e02ff */
[----:B------:R-:W-:-:S14]  /*0ef0*/  R2UR UR4, R148 ;  /* 0x00000000940472ca */ /* 0x000fdc00000e0000 */
[----:B------:R-:W3:Y:S01]  /*0f00*/  LDCU UR4, c[0x0][UR4+0x2b4] ;  /* 0x00005680040477ac */ /* 0x000ee20008000800 */
[----:B------:R-:W4:Y:S01]  /*0f10*/  S2UR UR31, SR_CTAID.Y ;  /* 0x00000000001f79c3 */ /* 0x000f220000002600 */
[----:B------:R-:W-:-:S05]  /*0f20*/  CS2R.32 R148, SR_CgaSize ;  /* 0x0000000000947805 */ /* 0x000fca0000008a00 */
[----:B------:R-:W-:-:S05]  /*0f30*/  IMAD R148, R148, -0xa0, RZ ;  /* 0xffffff6094947824 */ /* 0x000fca00078e02ff */
[----:B------:R-:W-:-:S14]  /*0f40*/  R2UR UR7, R148 ;  /* 0x00000000940772ca */ /* 0x000fdc00000e0000 */
[----:B------:R-:W3:Y:S01]  /*0f50*/  LDCU UR7, c[0x0][UR7+0x2a4] ;  /* 0x00005480070777ac */ /* 0x000ee20008000800 */
[----:B------:R-:W-:-:S05]  /*0f60*/  CS2R.32 R148, SR_CgaSize ;  /* 0x0000000000947805 */ /* 0x000fca0000008a00 */
[----:B------:R-:W-:-:S05]  /*0f70*/  IMAD R148, R148, -0xa0, RZ ;  /* 0xffffff6094947824 */ /* 0x000fca00078e02ff */
[----:B------:R-:W-:-:S14]  /*0f80*/  R2UR UR63, R148 ;  /* 0x00000000943f72ca */ /* 0x000fdc00000e0000 */
[----:B------:R-:W3:Y:S01]  /*0f90*/  LDCU UR63, c[0x0][UR63+0x2a0] ;  /* 0x000054003f3f77ac */ /* 0x000ee20008000800 */
[----:B------:R-:W-:Y:S01]  /*0fa0*/  UISETP.GT.U32.AND UP0, UPT, UR48, 0xffff, UPT ;  /* 0x0000ffff3000788c */ /* 0x000fe2000bf04070 */
[----:B------:R-:W3:Y:S01]  /*0fb0*/  LDCU UR19, c[0x0][0xb24] ;  /* 0x00016480ff1377ac */ /* 0x000ee20008000800 */
[----:B------:R-:W3:Y:S01]  /*0fc0*/  LDCU UR42, c[0x0][0xb24] ;  /* 0x00016480ff2a77ac */ /* 0x000ee20008000800 */
[----:B-1----:R-:W-:Y:S01]  /*0fd0*/  I2FP.F32.U32 R3, UR30 ;  /* 0x0000001e00037c45 */ /* 0x002fe20008201000 */
[----:B------:R-:W1:Y:S04]  /*0fe0*/  LDCU UR23, c[0x0][0xb30] ;  /* 0x00016600ff1777ac */ /* 0x000e680008000800 */
[----:B--2---:R-:W-:Y:S01]  /*0ff0*/  FMUL R3, R3, UR5 ;  /* 0x0000000503037c20 */ /* 0x004fe20008400000 */
[----:B------:R-:W-:Y:S01]  /*1000*/  USHF.L.U32 UR24, UR47, 0xb, URZ ;  /* 0x0000000b2f187899 */ /* 0x000fe200080006ff */
[----:B----4-:R-:W-:Y:S01]  /*1010*/  I2FP.F32.U32 R2, UR31 ;  /* 0x0000001f00027c45 */ /* 0x010fe20008201000 */
[----:B------:R-:W-:-:S03]  /*1020*/  USHF.L.U32 UR46, UR30, 0x7, URZ ;  /* 0x000000071e2e7899 */ /* 0x000fc600080006ff */
[----:B------:R-:W2:Y:S01]  /*1030*/  F2I.U32.TRUNC.NTZ R3, R3 ;  /* 0x0000000300037305 */ /* 0x000ea2000020f000 */
[----:B------:R-:W-:Y:S01]  /*1040*/  USEL UR21, UR48, 0xffff, !UP0 ;  /* 0x0000ffff30157887 */ /* 0x000fe2000c000000 */
[----:B---3--:R-:W-:-:S06]  /*1050*/  FMUL R2, R2, UR4 ;  /* 0x0000000402027c20 */ /* 0x008fcc0008400000 */
[----:B------:R-:W3:Y:S01]  /*1060*/  F2I.U32.TRUNC.NTZ R2, R2 ;  /* 0x0000000200027305 */ /* 0x000ee2000020f000 */
[----:B--2---:R-:W-:Y:S02]  /*1070*/  R2UR UR4, R3 ;  /* 0x00000000030472ca */ /* 0x004fe400000e0000 */
[----:B------:R-:W-:Y:S02]  /*1080*/  PRMT R3, RZ, 0x7610, R3 ;  /* 0x00007610ff037816 */ /* 0x000fe40000000003 */
[----:B---3--:R-:W-:Y:S02]  /*1090*/  R2UR UR6, R2 ;  /* 0x00000000020672ca */ /* 0x008fe400000e0000 */
[----:B------:R-:W-:-:S07]  /*10a0*/  PRMT R2, RZ, 0x7610, R2 ;  /* 0x00007610ff027816 */ /* 0x000fce0000000002 */
[----:B------:R-:W-:-:S04]  /*10b0*/  UIADD3 UR5, UPT, UPT, -UR4, URZ, URZ ;  /* 0x000000ff04057290 */ /* 0x000fc8000fffe1ff */
[----:B------:R-:W-:Y:S02]  /*10c0*/  UIMAD UR63, UR63, UR5, UR30 ;  /* 0x000000053f3f72a4 */ /* 0x000fe4000f8e021e */
[----:B------:R-:W-:-:S04]  /*10d0*/  UIADD3 UR4, UPT, UPT, -UR6, URZ, URZ ;  /* 0x000000ff06047290 */ /* 0x000fc8000fffe1ff */
[----:B------:R-:W-:-:S06]  /*10e0*/  UIMAD UR4, UR7, UR4, UR31 ;  /* 0x00000004070472a4 */ /* 0x000fcc000f8e021f */
[----:B------:R-:W-:Y:S01]  /*10f0*/  IMAD.U32 R148, RZ, RZ, UR4 ;  /* 0x00000004ff947e24 */ /* 0x000fe2000f8e00ff */
[----:B-1----:R-:W-:Y:S06]  /*1100*/  BRA.U UP5, `(.L_x_17) ;  /* 0x0000000105407547 */ /* 0x002fec000b800000 */
[----:B------:R-:W-:Y:S01]  /*1110*/  R2UR UR4, R148 ;  /* 0x00000000940472ca */ /* 0x000fe200000e0000 */
[----:B------:R-:W-:-:S12]  /*1120*/  ULOP3.LUT UR7, UR63, 0xfffffffe, URZ, 0xc0, !UPT ;  /* 0xfffffffe3f077892 */ /* 0x000fd8000f8ec0ff */
[----:B------:R-:W-:Y:S02]  /*1130*/  UISETP.NE.AND UP0, UPT, UR4, URZ, UPT ;  /* 0x000000ff0400728c */ /* 0x000fe4000bf05270 */
[----:B------:R-:W-:Y:S02]  /*1140*/  ULOP3.LUT UR4, UR63, 0x2, URZ, 0x3c, !UPT ;  /* 0x000000023f047892 */ /* 0x000fe4000f8e3cff */
[----:B------:R-:W-:Y:S02]  /*1150*/  UISETP.GT.U32.AND UP2, UPT, UR63, 0x1, UP0 ;  /* 0x000000013f00788c */ /* 0x000fe40008744070 */
[----:B------:R-:W-:Y:S02]  /*1160*/  UISETP.GT.U32.AND UP0, UPT, UR4, 0x1, UP0 ;  /* 0x000000010400788c */ /* 0x000fe40008704070 */
[----:B------:R-:W-:Y:S02]  /*1170*/  USEL UR5, URZ, 0x2, UP2 ;  /* 0x00000002ff057887 */ /* 0x000fe40009000000 */
[----:B------:R-:W-:-:S02]  /*1180*/  USEL UR6, URZ, 0x1, UP2 ;  /* 0x00000001ff067887 */ /* 0x000fc40009000000 */
[----:B------:R-:W-:Y:S02]  /*1190*/  USEL UR4, URZ, 0x4, UP0 ;  /* 0x00000004ff047887 */ /* 0x000fe40008000000 */
[----:B------:R-:W-:Y:S02]  /*11a0*/  USEL UR8, URZ, 0x8, UP0 ;  /* 0x00000008ff087887 */ /* 0x000fe40008000000 */
[----:B------:R-:W-:-:S03]  /*11b0*/  UIADD3 UR4, UPT, UPT, UR4, UR5, UR6 ;  /* 0x0000000504047290 */ /* 0x000fc6000fffe006 */
[----:B------:R-:W-:Y:S01]  /*11c0*/  UMOV UR5, 0x3 ;  /* 0x0000000300057882 */ /* 0x000fe20000000000 */
[----:B------:R-:W-:Y:S02]  /*11d0*/  UIADD3 UR4, UPT, UPT, UR4, UR8, URZ ;  /* 0x0000000804047290 */ /* 0x000fe4000fffe0ff */
[----:B------:R-:W-:-:S04]  /*11e0*/  USHF.L.U32 UR5, UR5, UR7, URZ ;  /* 0x0000000705057299 */ /* 0x000fc800080006ff */
[----:B------:R-:W-:Y:S02]  /*11f0*/  MOV R3, UR4 ;  /* 0x0000000400037c02 */ /* 0x000fe40008000f00 */
[----:B------:R-:W-:-:S07]  /*1200*/  IMAD.U32 R2, RZ, RZ, UR5 ;  /* 0x00000005ff027e24 */ /* 0x000fce000f8e00ff */
.L_x_17:
[----:B------:R-:W1:Y:S01]  /*1210*/  S2UR UR36, SR_CTAID.Z ;  /* 0x00000000002479c3 */ /* 0x000e620000002700 */
[----:B------:R-:W-:Y:S01]  /*1220*/  UISETP.GE.AND UP0, UPT, UR19, 0x1, UPT ;  /* 0x000000011300788c */ /* 0x000fe2000bf06270 */
[----:B------:R-:W-:-:S08]  /*1230*/  UMOV UR25, 0x5 ;  /* 0x0000000500197882 */ /* 0x000fd00000000000 */
[----:B------:R-:W-:Y:S05]  /*1240*/  BRA.U !UP0, `(.L_x_18) ;  /* 0x0000000108d07547 */ /* 0x000fea000b800000 */
[----:B------:R-:W2:Y:S01]  /*1250*/  LDCU.128 UR12, c[0x0][0xb10] ;  /* 0x00016200ff0c77ac */ /* 0x000ea20008000c00 */
[----:B------:R-:W3:Y:S01]  /*1260*/  LDCU UR6, c[0x0][0x370] ;  /* 0x00006e00ff0677ac */ /* 0x000ee20008000800 */
[----:B------:R-:W4:Y:S01]  /*1270*/  LDCU UR7, c[0x0][0x374] ;  /* 0x00006e80ff0777ac */ /* 0x000f220008000800 */
[----:B------:R-:W1:Y:S01]  /*1280*/  LDCU UR20, c[0x0][0xb0c] ;  /* 0x00016180ff1477ac */ /* 0x000e620008000800 */
[----:B------:R-:W1:Y:S01]  /*1290*/  LDCU UR22, c[0x0][0xb20] ;  /* 0x00016400ff1677ac */ /* 0x000e620008000800 */
[----:B------:R-:W1:Y:S01]  /*12a0*/  LDCU.64 UR8, c[0x0][0xb28] ;  /* 0x00016500ff0877ac */ /* 0x000e620008000a00 */
[----:B--2---:R-:W-:Y:S02]  /*12b0*/  UISETP.NE.AND UP3, UPT, UR14, 0x1, UPT ;  /* 0x000000010e00788c */ /* 0x004fe4000bf65270 */
[----:B----4-:R-:W-:Y:S02]  /*12c0*/  UIMAD.WIDE.U32 UR10, UR7, UR15, URZ ;  /* 0x0000000f070a72a5 */ /* 0x010fe4000f8e00ff */
[----:B---3--:R-:W-:-:S02]  /*12d0*/  UIMAD.WIDE.U32 UR16, UR6, UR12, URZ ;  /* 0x0000000c061072a5 */ /* 0x008fc4000f8e00ff */
[----:B-1----:R-:W-:Y:S02]  /*12e0*/  UISETP.NE.AND UP0, UPT, UR20, 0x1, UPT ;  /* 0x000000011400788c */ /* 0x002fe4000bf05270 */
[----:B------:R-:W-:Y:S01]  /*12f0*/  UIMAD.WIDE.U32 UR4, UR30, UR12, URZ ;  /* 0x0000000c1e0472a5 */ /* 0x000fe2000f8e00ff */
[----:B------:R-:W-:Y:S02]  /*1300*/  UMOV UR10, UR11 ;  /* 0x0000000b000a7c82 */ /* 0x000fe40008000000 */
[----:B------:R-:W-:Y:S01]  /*1310*/  UMOV UR16, UR17 ;  /* 0x0000001100107c82 */ /* 0x000fe20008000000 */
[----:B------:R-:W-:Y:S02]  /*1320*/  @UP3 USHF.R.U32.HI UR7, URZ, UR22, UR10 ;  /* 0x00000016ff073299 */ /* 0x000fe4000801160a */
[----:B------:R-:W-:Y:S02]  /*1330*/  UISETP.NE.AND UP2, UPT, UR19, 0x1, UPT ;  /* 0x000000011300788c */ /* 0x000fe4000bf45270 */
[----:B------:R-:W-:-:S02]  /*1340*/  USHF.R.U32.HI UR5, URZ, UR13, UR5 ;  /* 0x0000000dff057299 */ /* 0x000fc40008011605 */
[----:B------:R-:W-:Y:S02]  /*1350*/  @UP0 USHF.R.U32.HI UR6, URZ, UR13, UR16 ;  /* 0x0000000dff060299 */ /* 0x000fe40008011610 */
[----:B------:R-:W-:Y:S02]  /*1360*/  UIMAD.WIDE.U32 UR12, UR31, UR15, URZ ;  /* 0x0000000f1f0c72a5 */ /* 0x000fe4000f8e00ff */
[----:B------:R-:W-:Y:S02]  /*1370*/  UIMAD.WIDE.U32 UR10, UR7, UR8, URZ ;  /* 0x00000008070a72a5 */ /* 0x000fe4000f8e00ff */
[----:B------:R-:W-:Y:S02]  /*1380*/  UIMAD.WIDE.U32 UR16, UR6, UR8, URZ ;  /* 0x00000008061072a5 */ /* 0x000fe4000f8e00ff */
[----:B------:R-:W-:Y:S01]  /*1390*/  USEL UR5, UR30, UR5, !UP0 ;  /* 0x000000051e057287 */ /* 0x000fe2000c000000 */
[----:B------:R-:W-:Y:S02]  /*13a0*/  UMOV UR4, UR13 ;  /* 0x0000000d00047c82 */ /* 0x000fe40008000000 */
[----:B------:R-:W-:Y:S01]  /*13b0*/  UMOV UR10, UR11 ;  /* 0x0000000b000a7c82 */ /* 0x000fe20008000000 */
[----:B------:R-:W-:-:S02]  /*13c0*/  USHF.R.U32.HI UR4, URZ, UR22, UR4 ;  /* 0x00000016ff047299 */ /* 0x000fc40008011604 */
[----:B------:R-:W-:Y:S01]  /*13d0*/  @UP2 USHF.R.U32.HI UR7, URZ, UR9, UR10 ;  /* 0x00000009ff072299 */ /* 0x000fe2000801160a */
[----:B------:R-:W-:Y:S01]  /*13e0*/  UMOV UR16, UR17 ;  /* 0x0000001100107c82 */ /* 0x000fe20008000000 */
[----:B------:R-:W-:Y:S02]  /*13f0*/  USEL UR4, UR31, UR4, !UP3 ;  /* 0x000000041f047287 */ /* 0x000fe4000d800000 */
[----:B------:R-:W-:Y:S02]  /*1400*/  @UP2 USHF.R.U32.HI UR6, URZ, UR9, UR16 ;  /* 0x00000009ff062299 */ /* 0x000fe40008011610 */
[----:B------:R-:W-:Y:S02]  /*1410*/  UIMAD UR7, UR7, UR19, URZ ;  /* 0x00000013070772a4 */ /* 0x000fe4000f8e02ff */
[----:B------:R-:W-:Y:S02]  /*1420*/  UIMAD UR12, UR6, UR19, URZ ;  /* 0x00000013060c72a4 */ /* 0x000fe4000f8e02ff */
[----:B------:R-:W-:-:S02]  /*1430*/  UISETP.GE.AND UP0, UPT, UR4, UR7, UPT ;  /* 0x000000070400728c */ /* 0x000fc4000bf06270 */
[----:B------:R-:W-:Y:S02]  /*1440*/  UIMAD.WIDE.U32 UR10, UR4, UR8, URZ ;  /* 0x00000008040a72a5 */ /* 0x000fe4000f8e00ff */
[----:B------:R-:W-:Y:S02]  /*1450*/  UISETP.GE.OR UP0, UPT, UR5, UR12, UP0 ;  /* 0x0000000c0500728c */ /* 0x000fe40008706670 */
[----:B------:R-:W-:Y:S02]  /*1460*/  UIMAD.WIDE.U32 UR12, UR5, UR8, URZ ;  /* 0x00000008050c72a5 */ /* 0x000fe4000f8e00ff */
[----:B------:R-:W-:Y:S01]  /*1470*/  UIADD3 UR10, UPT, UPT, -UR4, URZ, URZ ;  /* 0x000000ff040a7290 */ /* 0x000fe2000fffe1ff */
[----:B------:R-:W-:Y:S01]  /*1480*/  UMOV UR8, UR11 ;  /* 0x0000000b00087c82 */ /* 0x000fe20008000000 */
[----:B------:R-:W-:Y:S02]  /*1490*/  UIADD3 UR11, UPT, UPT, -UR5, URZ, URZ ;  /* 0x000000ff050b7290 */ /* 0x000fe4000fffe1ff */
[----:B------:R-:W-:-:S03]  /*14a0*/  USHF.R.U32.HI UR8, URZ, UR9, UR8 ;  /* 0x00000009ff087299 */ /* 0x000fc60008011608 */
[----:B------:R-:W-:Y:S01]  /*14b0*/  @!UP0 UMOV UR7, UR13 ;  /* 0x0000000d00078c82 */ /* 0x000fe20008000000 */
[----:B------:R-:W-:Y:S02]  /*14c0*/  UIMAD UR31, UR14, UR10, UR31 ;  /* 0x0000000a0e1f72a4 */ /* 0x000fe4000f8e021f */
[----:B------:R-:W-:Y:S02]  /*14d0*/  USEL UR8, UR4, UR8, !UP2 ;  /* 0x0000000804087287 */ /* 0x000fe4000d000000 */
[----:B------:R-:W-:Y:S02]  /*14e0*/  @!UP0 USHF.R.U32.HI UR7, URZ, UR9, UR7 ;  /* 0x00000009ff078299 */ /* 0x000fe40008011607 */
[----:B------:R-:W-:Y:S02]  /*14f0*/  UIADD3 UR9, UPT, UPT, -UR8, URZ, URZ ;  /* 0x000000ff08097290 */ /* 0x000fe4000fffe1ff */
[----:B------:R-:W-:Y:S02]  /*1500*/  @!UP0 USEL UR7, UR5, UR7, !UP2 ;  /* 0x0000000705078287 */ /* 0x000fe4000d000000 */
[----:B------:R-:W-:-:S02]  /*1510*/  UIMAD UR9, UR19, UR9, UR4 ;  /* 0x00000009130972a4 */ /* 0x000fc4000f8e0204 */
[----:B------:R-:W-:Y:S02]  /*1520*/  @!UP0 UIADD3 UR8, UPT, UPT, UR8, -UR7, URZ ;  /* 0x8000000708088290 */ /* 0x000fe4000fffe0ff */
[----:B------:R-:W-:Y:S02]  /*1530*/  @!UP0 UIMAD UR6, UR9, UR6, UR7 ;  /* 0x00000006090682a4 */ /* 0x000fe4000f8e0207 */
[----:B------:R-:W-:Y:S02]  /*1540*/  @!UP0 UIMAD UR4, UR8, UR19, UR5 ;  /* 0x00000013080482a4 */ /* 0x000fe4000f8e0205 */
[----:B------:R-:W-:Y:S02]  /*1550*/  UIMAD UR30, UR20, UR11, UR30 ;  /* 0x0000000b141e72a4 */ /* 0x000fe4000f8e021e */
[----:B------:R-:W-:Y:S01]  /*1560*/  UIMAD UR31, UR4, UR14, UR31 ;  /* 0x0000000e041f72a4 */ /* 0x000fe2000f8e021f */
[----:B------:R-:W-:Y:S02]  /*1570*/  @!UP0 UMOV UR5, UR6 ;  /* 0x0000000600058c82 */ /* 0x000fe40008000000 */
[----:B------:R-:W-:-:S12]  /*1580*/  UIMAD UR30, UR5, UR20, UR30 ;  /* 0x00000014051e72a4 */ /* 0x000fd8000f8e021e */
.L_x_18:
[----:B------:R-:W-:Y:S02]  /*1590*/  UISETP.NE.AND UP2, UPT, UR23, 0x1, UPT ;  /* 0x000000011700788c */ /* 0x000fe4000bf45270 */
[----:B------:R-:W-:Y:S02]  /*15a0*/  ULOP3.LUT UR21, UR21, 0xffff, URZ, 0xc0, !UPT ;  /* 0x0000ffff15157892 */ /* 0x000fe4000f8ec0ff */
[----:B------:R-:W-:Y:S02]  /*15b0*/  UISETP.NE.AND UP0, UPT, UR18, 0x2, UPT ;  /* 0x000000021200788c */ /* 0x000fe4000bf05270 */
[----:B------:R-:W-:Y:S02]  /*15c0*/  ULOP3.LUT UR24, UR24, 0x1000, URZ, 0xc0, !UPT ;  /* 0x0000100018187892 */ /* 0x000fe4000f8ec0ff */
[----:B------:R-:W-:Y:S02]  /*15d0*/  ULOP3.LUT UR46, UR46, 0x80, URZ, 0xc0, !UPT ;  /* 0x000000802e2e7892 */ /* 0x000fe4000f8ec0ff */
[----:B------:R-:W-:Y:S01]  /*15e0*/  USHF.L.U32 UR21, UR25, UR21, URZ ;  /* 0x0000001519157299 */ /* 0x000fe200080006ff */
[----:B------:R-:W-:Y:S11]  /*15f0*/  BRA.U UP2, `(.L_x_19) ;  /* 0x0000000102407547 */ /* 0x000ff6000b800000 */
[----:B------:R-:W2:Y:S01]  /*1600*/  LDCU.128 UR8, c[0x0][0xb10] ;  /* 0x00016200ff0877ac */ /* 0x000ea20008000c00 */
[----:B------:R-:W3:Y:S01]  /*1610*/  LDCU UR12, c[0x0][0xb0c] ;  /* 0x00016180ff0c77ac */ /* 0x000ee20008000800 */
[----:B------:R-:W4:Y:S01]  /*1620*/  LDCU UR13, c[0x0][0xb20] ;  /* 0x00016400ff0d77ac */ /* 0x000f220008000800 */
[----:B--2---:R-:W-:Y:S02]  /*1630*/  UIMAD.WIDE.U32 UR4, UR30, UR8, URZ ;  /* 0x000000081e0472a5 */ /* 0x004fe4000f8e00ff */
[----:B------:R-:W-:Y:S02]  /*1640*/  UIMAD.WIDE.U32 UR6, UR31, UR11, URZ ;  /* 0x0000000b1f0672a5 */ /* 0x000fe4000f8e00ff */
[----:B---3--:R-:W-:Y:S02]  /*1650*/  UISETP.NE.AND UP2, UPT, UR12, 0x1, UPT ;  /* 0x000000010c00788c */ /* 0x008fe4000bf45270 */
[----:B------:R-:W-:-:S03]  /*1660*/  USHF.R.U32.HI UR5, URZ, UR9, UR5 ;  /* 0x00000009ff057299 */ /* 0x000fc60008011605 */
[----:B------:R-:W-:Y:S01]  /*1670*/  UMOV UR4, UR7 ;  /* 0x0000000700047c82 */ /* 0x000fe20008000000 */
[----:B------:R-:W-:Y:S02]  /*1680*/  USEL UR5, UR30, UR5, !UP2 ;  /* 0x000000051e057287 */ /* 0x000fe4000d000000 */
[----:B------:R-:W-:Y:S02]  /*1690*/  UISETP.NE.AND UP2, UPT, UR10, 0x1, UPT ;  /* 0x000000010a00788c */ /* 0x000fe4000bf45270 */
[----:B----4-:R-:W-:-:S04]  /*16a0*/  USHF.R.U32.HI UR4, URZ, UR13, UR4 ;  /* 0x0000000dff047299 */ /* 0x010fc80008011604 */
[----:B------:R-:W-:-:S04]  /*16b0*/  USEL UR4, UR31, UR4, !UP2 ;  /* 0x000000041f047287 */ /* 0x000fc8000d000000 */
[----:B------:R-:W-:Y:S02]  /*16c0*/  UIADD3 UR6, UPT, UPT, UR5, -UR4, URZ ;  /* 0x8000000405067290 */ /* 0x000fe4000fffe0ff */
[----:B------:R-:W-:Y:S02]  /*16d0*/  UIADD3 UR4, UPT, UPT, -UR5, UR4, URZ ;  /* 0x0000000405047290 */ /* 0x000fe4000fffe1ff */
[----:B------:R-:W-:Y:S02]  /*16e0*/  UIMAD UR31, UR6, UR10, UR31 ;  /* 0x0000000a061f72a4 */ /* 0x000fe4000f8e021f */
[----:B------:R-:W-:-:S12]  /*16f0*/  UIMAD UR30, UR4, UR12, UR30 ;  /* 0x0000000c041e72a4 */ /* 0x000fd8000f8e021e */
.L_x_19:
[----:B------:R-:W-:Y:S05]  /*1700*/  BRA.U !UP6, `(.L_x_20) ;  /* 0x000000010e0c7547 */ /* 0x000fea000b800000 */
[----:B------:R-:W-:Y:S01]  /*1710*/  UCGABAR_WAIT ;  /* 0x0000000000007dc7 */ /* 0x000fe20008000000 */
[----:B------:R-:W-:Y:S01]  /*1720*/  CCTL.IVALL ;  /* 0x00000000ff00798f */ /* 0x000fe20002000000 */
[----:B------:R-:W-:Y:S05]  /*1730*/  BRA `(.L_x_21) ;  /* 0x0000000000047947 */ /* 0x000fea0003800000 */
.L_x_20:
[----:B------:R-:W-:Y:S06]  /*1740*/  BAR.SYNC.DEFER_BLOCKING 0x0 ;  /* 0x0000000000007b1d */ /* 0x000fec0000010000 */
.L_x_21:
[----:B------:R-:W-:Y:S05]  /*1750*/  BRA.U UP0, `(.L_x_22) ;  /* 0x0000001500047547 */ /* 0x000fea000b800000 */
[----:B------:R-:W2:Y:S01]  /*1760*/  LDCU UR6, c[0x0][0x38c] ;  /* 0x00007180ff0677ac */ /* 0x000ea20008000800 */
[----:B------:R-:W-:Y:S01]  /*1770*/  PLOP3.LUT P1, PT, PT, PT, UP4, 0x80, 0x8 ;  /* 0x000000000008781c */ /* 0x000fe20003f2f048 */
[----:B------:R-:W-:Y:S01]  /*1780*/  IMAD.MOV.U32 R12, RZ, RZ, 0x1 ;  /* 0x00000001ff0c7424 */ /* 0x000fe200078e00ff */
[----:B------:R-:W-:Y:S02]  /*1790*/  ISETP.NE.AND P2, PT, R0, RZ, P3 ;  /* 0x000000ff0000720c */ /* 0x000fe40001f45270 */
[----:B------:R-:W-:Y:S02]  /*17a0*/  CS2R R10, SRZ ;  /* 0x00000000000a7805 */ /* 0x000fe4000001ff00 */
[----:B------:R-:W-:Y:S01]  /*17b0*/  PLOP3.LUT P1, PT, P1, PT, PT, 0x8, 0x80 ;  /* 0x000000000080781c */ /* 0x000fe20000f2e170 */
[----:B------:R-:W-:Y:S01]  /*17c0*/  IMAD.MOV.U32 R9, RZ, RZ, RZ ;  /* 0x000000ffff097224 */ /* 0x000fe200078e00ff */
[----:B------:R-:W3:Y:S01]  /*17d0*/  LDCU UR39, c[0x0][0x370] ;  /* 0x00006e00ff2777ac */ /* 0x000ee20008000800 */
[----:B------:R-:W-:Y:S01]  /*17e0*/  IMAD.MOV.U32 R8, RZ, RZ, 0x1 ;  /* 0x00000001ff087424 */ /* 0x000fe200078e00ff */
[----:B------:R-:W4:Y:S01]  /*17f0*/  LDCU.64 UR26, c[0x0][0x348] ;  /* 0x00006900ff1a77ac */ /* 0x000f220008000a00 */
[----:B------:R-:W-:Y:S01]  /*1800*/  ULEA.HI UR44, UR24, UR46, URZ, 0x1a ;  /* 0x0000002e182c7291 */ /* 0x000fe2000f8fd0ff */
[----:B------:R-:W1:Y:S01]  /*1810*/  LDCU UR38, c[0x0][0x374] ;  /* 0x00006e80ff2677ac */ /* 0x000e620008000800 */
[----:B--2---:R-:W-:-:S02]  /*1820*/  UIADD3 UR5, UPT, UPT, UR6, 0x3f, URZ ;  /* 0x0000003f06057890 */ /* 0x004fc4000fffe0ff */
[----:B------:R-:W-:Y:S02]  /*1830*/  UIADD3 UR48, UPT, UPT, UR6, 0x7e, URZ ;  /* 0x0000007e06307890 */ /* 0x000fe4000fffe0ff */
[----:B------:R-:W-:-:S04]  /*1840*/  USHF.R.S32.HI UR4, URZ, 0x1f, UR5 ;  /* 0x0000001fff047899 */ /* 0x000fc80008011405 */
[----:B------:R-:W-:Y:S02]  /*1850*/  ULEA.HI UR4, UR4, UR5, URZ, 0x6 ;  /* 0x0000000504047291 */ /* 0x000fe4000f8f30ff */
[----:B------:R-:W-:Y:S02]  /*1860*/  UIADD3 UR5, UPT, UPT, UR6, -0x1, URZ ;  /* 0xffffffff06057890 */ /* 0x000fe4000fffe0ff */
[----:B------:R-:W-:Y:S02]  /*1870*/  USHF.R.S32.HI UR41, URZ, 0x6, UR4 ;  /* 0x00000006ff297899 */ /* 0x000fe40008011404 */
[----:B------:R-:W-:Y:S02]  /*1880*/  UISETP.GE.U32.AND UP1, UPT, UR5, -0x7f, UPT ;  /* 0xffffff810500788c */ /* 0x000fe4000bf26070 */
[----:B------:R-:W-:Y:S01]  /*1890*/  UISETP.LT.U32.AND UP0, UPT, UR41, 0x5, UPT ;  /* 0x000000052900788c */ /* 0x000fe2000bf01070 */
[----:B------:R-:W-:-:S03]  /*18a0*/  UMOV UR5, URZ ;  /* 0x000000ff00057c82 */ /* 0x000fc60008000000 */
[----:B------:R-:W-:Y:S02]  /*18b0*/  USEL UR40, UR41, 0x5, UP0 ;  /* 0x0000000529287887 */ /* 0x000fe40008000000 */
[----:B------:R-:W-:Y:S02]  /*18c0*/  UISETP.NE.AND UP0, UPT, UR18, URZ, UPT ;  /* 0x000000ff1200728c */ /* 0x000fe4000bf05270 */
[----:B------:R-:W-:Y:S02]  /*18d0*/  UIADD3 UR4, UPT, UPT, UR40, -0x1, URZ ;  /* 0xffffffff28047890 */ /* 0x000fe4000fffe0ff */
[----:B------:R-:W-:Y:S02]  /*18e0*/  @UP1 UIADD3 UR4, UPT, UPT, UR40, URZ, URZ ;  /* 0x000000ff28041290 */ /* 0x000fe4000fffe0ff */
[----:B------:R-:W-:Y:S02]  /*18f0*/  USEL UR25, UR45, 0x2, UP0 ;  /* 0x000000022d197887 */ /* 0x000fe40008000000 */
[----:B------:R-:W-:-:S02]  /*1900*/  UIADD3 UR45, UPT, UPT, UR41, -UR40, URZ ;  /* 0x80000028292d7290 */ /* 0x000fc4000fffe0ff */
[----:B------:R-:W-:Y:S02]  /*1910*/  UIADD3 UR28, UPT, UPT, UR4, 0x1, URZ ;  /* 0x00000001041c7890 */ /* 0x000fe4000fffe0ff */
[----:B-1-34-:R-:W-:-:S12]  /*1920*/  UIADD3 UR43, UPT, UPT, -UR4, URZ, URZ ;  /* 0x000000ff042b7290 */ /* 0x01afd8000fffe1ff */
.L_x_42:
[----:B------:R-:W-:Y:S01]  /*1930*/  UISETP.NE.AND UP0, UPT, UR47, URZ, UPT ;  /* 0x000000ff2f00728c */ /* 0x000fe2000bf05270 */
[----:B-1----:R-:W1:Y:S08]  /*1940*/  S2UR UR47, SR_CgaCtaId ;  /* 0x00000000002f79c3 */ /* 0x002e700000008800 */
[----:B------:R-:W-:Y:S05]  /*1950*/  BRA.U UP0, `(.L_x_23) ;  /* 0x0000000100347547 */ /* 0x000fea000b800000 */
[----:B------:R-:W2:Y:S01]  /*1960*/  S2R R0, SR_CgaCtaId ;  /* 0x0000000000007919 */ /* 0x000ea20000008800 */
[----:B------:R-:W-:Y:S02]  /*1970*/  MOV R3, 0x400 ;  /* 0x0000040000037802 */ /* 0x000fe40000000f00 */
[----:B------:R-:W-:Y:S02]  /*1980*/  SHF.L.U32 R2, R8, 0x1f, RZ ;  /* 0x0000001f08027819 */ /* 0x000fe400000006ff */
[----:B--2---:R-:W-:-:S05]  /*1990*/  LEA R0, R0, R3, 0x18 ;  /* 0x0000000300007211 */ /* 0x004fca00078ec0ff */
[----:B------:R-:W-:-:S04]  /*19a0*/  IMAD R3, R9, 0x8, R0 ;  /* 0x0000000809037824 */ /* 0x000fc800078e0200 */
[----:B------:R-:W2:Y:S02]  /*19b0*/  SYNCS.PHASECHK.TRANS64.TRYWAIT P0, [R3+URZ+0xf0], R2 ;  /* 0x0000f002030075a7 */ /* 0x000ea400080011ff */
[----:B--2---:R-:W-:Y:S05]  /*19c0*/  @!P0 BRA `(.L_x_24) ;  /* 0x000000a0003c8947 */ /* 0x004fea0003800000 */
.L_x_148:
[----:B------:R-:W-:Y:S01]  /*19d0*/  VIADD R9, R9, 0x1 ;  /* 0x0000000109097836 */ /* 0x000fe20000000000 */
[----:B------:R2:W-:Y:S04]  /*19e0*/  SYNCS.ARRIVE.TRANS64.A1T0 RZ, [R3+URZ+0xe0], RZ ;  /* 0x0000e0ff03ff79a7 */ /* 0x0005e800081000ff */
[----:B------:R-:W-:-:S04]  /*19f0*/  ISETP.NE.AND P0, PT, R9, 0x2, PT ;  /* 0x000000020900780c */ /* 0x000fc80003f05270 */
[----:B------:R-:W-:Y:S02]  /*1a00*/  SEL R9, R9, RZ, P0 ;  /* 0x000000ff09097207 */ /* 0x000fe40000000000 */
[----:B--2---:R-:W-:-:S04]  /*1a10*/  SEL R3, RZ, 0x1, P0 ;  /* 0x00000001ff037807 */ /* 0x004fc80000000000 */
[----:B------:R-:W-:-:S07]  /*1a20*/  LOP3.LUT R8, R8, R3, RZ, 0x3c, !PT ;  /* 0x0000000308087212 */ /* 0x000fce00078e3cff */
.L_x_23:
[----:B------:R-:W-:Y:S01]  /*1a30*/  UMOV UR6, 0x400 ;  /* 0x0000040000067882 */ /* 0x000fe20000000000 */
[----:B------:R-:W-:Y:S01]  /*1a40*/  UISETP.GE.U32.AND UP0, UPT, UR48, 0x7f, UPT ;  /* 0x0000007f3000788c */ /* 0x000fe2000bf06070 */
[----:B------:R-:W-:Y:S01]  /*1a50*/  SHF.L.U32 R0, R12, 0x1f, RZ ;  /* 0x0000001f0c007819 */ /* 0x000fe200000006ff */
[----:B-1----:R-:W-:Y:S02]  /*1a60*/  ULEA UR6, UR47, UR6, 0x18 ;  /* 0x000000062f067291 */ /* 0x002fe4000f8ec0ff */
[----:B------:R-:W-:Y:S02]  /*1a70*/  ULEA UR11, UR31, UR44, 0x8 ;  /* 0x0000002c1f0b7291 */ /* 0x000fe4000f8e40ff */
[----:B------:R-:W-:Y:S01]  /*1a80*/  ULEA UR4, UR5, UR6, 0x3 ;  /* 0x0000000605047291 */ /* 0x000fe2000f8e18ff */
[----:B------:R-:W-:-:S08]  /*1a90*/  UMOV UR7, URZ ;  /* 0x000000ff00077c82 */ /* 0x000fd00008000000 */
[----:B------:R1:W2:Y:S01]  /*1aa0*/  SYNCS.PHASECHK.TRANS64.TRYWAIT P0, [UR4+0x28], R0 ;  /* 0x00002800ff0075a7 */ /* 0x0002a20008001104 */
[----:B------:R-:W-:-:S04]  /*1ab0*/  ULEA.HI UR4, UR30, UR30, URZ, 0x1 ;  /* 0x0000001e1e047291 */ /* 0x000fc8000f8f08ff */
[----:B------:R-:W-:-:S04]  /*1ac0*/  USHF.L.U32 UR4, UR4, 0x7, URZ ;  /* 0x0000000704047899 */ /* 0x000fc800080006ff */
[----:B------:R-:W-:Y:S01]  /*1ad0*/  ULOP3.LUT UR35, UR46, 0xffffff00, UR4, 0xf8, !UPT ;  /* 0xffffff002e237892 */ /* 0x000fe2000f8ef804 */
[----:B------:R-:W-:Y:S11]  /*1ae0*/  BRA.U !UP0, `(.L_x_25) ;  /* 0x0000000108c87547 */ /* 0x000ff6000b800000 */
[----:B------:R-:W-:Y:S01]  /*1af0*/  UMOV UR13, UR43 ;  /* 0x0000002b000d7c82 */ /* 0x000fe20008000000 */
[----:B------:R-:W-:Y:S01]  /*1b00*/  UMOV UR4, UR5 ;  /* 0x0000000500047c82 */ /* 0x000fe20008000000 */
[----:B------:R-:W-:-:S05]  /*1b10*/  UMOV UR34, URZ ;  /* 0x000000ff00227c82 */ /* 0x000fca0008000000 */
.L_x_31:
[----:B------:R-:W-:Y:S01]  /*1b20*/  ULEA UR33, UR4, UR6, 0x3 ;  /* 0x0000000604217291 */ /* 0x000fe2000f8e18ff */
[----:B------:R-:W-:Y:S01]  /*1b30*/  @P3 MOV R2, 0x10000 ;  /* 0x0001000000023802 */ /* 0x000fe20000000f00 */
[----:B--234-:R-:W-:Y:S10]  /*1b40*/  @P0 BRA `(.L_x_26) ;  /* 0x00000000000c0947 */ /* 0x01cff40003800000 */
[----:B------:R-:W-:-:S04]  /*1b50*/  SHF.L.U32 R3, R12, 0x1f, RZ ;  /* 0x0000001f0c037819 */ /* 0x000fc800000006ff */
[----:B------:R-:W2:Y:S02]  /*1b60*/  SYNCS.PHASECHK.TRANS64.TRYWAIT P0, [UR33+0x28], R3 ;  /* 0x00002803ff0075a7 */ /* 0x000ea40008001121 */
[----:B--2---:R-:W-:Y:S05]  /*1b70*/  @!P0 BRA `(.L_x_27) ;  /* 0x0000009c00e48947 */ /* 0x004fea0003800000 */
.L_x_26:
[----:B------:R2:W-:Y:S01]  /*1b80*/  @P3 SYNCS.ARRIVE.TRANS64 RZ, [UR33], R2 ;  /* 0x00000002ffff39a7 */ /* 0x0005e20008000021 */
[----:B------:R-:W-:Y:S02]  /*1b90*/  ULOP3.LUT UR5, UR25, 0x2, URZ, 0xfc, !UPT ;  /* 0x0000000219057892 */ /* 0x000fe4000f8efcff */
[----:B------:R-:W-:Y:S02]  /*1ba0*/  UIADD3 UR13, UPT, UPT, UR13, 0x1, URZ ;  /* 0x000000010d0d7890 */ /* 0x000fe4000fffe0ff */
[----:B------:R-:W-:Y:S02]  /*1bb0*/  UISETP.NE.AND UP0, UPT, UR5, 0x2, UPT ;  /* 0x000000020500788c */ /* 0x000fe4000bf05270 */
[----:B------:R-:W-:-:S07]  /*1bc0*/  UISETP.NE.AND UP2, UPT, UR13, 0x1, UPT ;  /* 0x000000010d00788c */ /* 0x000fce000bf45270 */
[----:B------:R-:W-:Y:S05]  /*1bd0*/  BRA.U UP0, `(.L_x_28) ;  /* 0x0000000100047547 */ /* 0x000fea000b800000 */
[----:B------:R-:W-:Y:S05]  /*1be0*/  BPT.TRAP 0x1 ;  /* 0x000000040000795c */ /* 0x000fea0000300000 */
.L_x_28:
[----:B------:R-:W-:Y:S04]  /*1bf0*/  BSSY.RECONVERGENT B0, `(.L_x_29) ;  /* 0x0000003000007945 */ /* 0x000fe80003800200 */
[----:B------:R-:W-:Y:S05]  /*1c00*/  @!P2 BRA `(.L_x_30) ;  /* 0x000000000004a947 */ /* 0x000fea0003800000 */
[----:B------:R-:W-:Y:S05]  /*1c10*/  BPT.TRAP 0x1 ;  /* 0x000000040000795c */ /* 0x000fea0000300000 */
.L_x_30:
[----:B------:R-:W-:Y:S05]  /*1c20*/  BSYNC.RECONVERGENT B0 ;  /* 0x0000000000007941 */ /* 0x000fea0003800200 */
.L_x_29:
[----:B------:R-:W-:Y:S02]  /*1c30*/  UIADD3 UR5, UPT, UPT, UR4, 0x1, URZ ;  /* 0x0000000104057890 */ /* 0x000fe4000fffe0ff */
[----:B------:R-:W-:Y:S02]  /*1c40*/  ULEA UR32, UR4, UR6, 0xe ;  /* 0x0000000604207291 */ /* 0x000fe4000f8e70ff */
[----:B------:R-:W-:Y:S02]  /*1c50*/  UISETP.NE.AND UP0, UPT, UR5, 0x5, UPT ;  /* 0x000000050500788c */ /* 0x000fe4000bf05270 */
[----:B------:R-:W-:Y:S02]  /*1c60*/  ULEA UR4, UR4, UR24, 0xd ;  /* 0x0000001804047291 */ /* 0x000fe4000f8e68ff */
[----:B------:R-:W-:Y:S02]  /*1c70*/  USEL UR8, URZ, 0x1, UP0 ;  /* 0x00000001ff087887 */ /* 0x000fe40008000000 */
[----:B------:R-:W-:-:S02]  /*1c80*/  USEL UR5, UR5, URZ, UP0 ;  /* 0x000000ff05057287 */ /* 0x000fc40008000000 */
[----:B------:R-:W-:Y:S02]  /*1c90*/  UIADD3 UR16, UP1, UPT, UR26, 0x80, URZ ;  /* 0x000000801a107890 */ /* 0x000fe4000ff3e0ff */
[----:B------:R-:W-:Y:S01]  /*1ca0*/  ULEA UR4, UR4, UR6, 0x1 ;  /* 0x0000000604047291 */ /* 0x000fe2000f8e08ff */
[----:B------:R-:W-:Y:S01]  /*1cb0*/  LOP3.LUT R12, R12, UR8, RZ, 0x3c, !PT ;  /* 0x000000080c0c7c12 */ /* 0x000fe2000f8e3cff */
[----:B------:R-:W-:Y:S02]  /*1cc0*/  UIADD3 UR14, UP0, UPT, UR26, 0x180, URZ ;  /* 0x000001801a0e7890 */ /* 0x000fe4000ff1e0ff */
[----:B------:R-:W-:Y:S01]  /*1cd0*/  ULEA UR7, UR5, UR6, 0x3 ;  /* 0x0000000605077291 */ /* 0x000fe2000f8e18ff */
[----:B-1----:R-:W-:Y:S01]  /*1ce0*/  SHF.L.U32 R0, R12, 0x1f, RZ ;  /* 0x0000001f0c007819 */ /* 0x002fe200000006ff */
[----:B------:R-:W-:Y:S02]  /*1cf0*/  ULOP3.LUT UR33, UR33, 0xfefffff8, URZ, 0xc0, !UPT ;  /* 0xfefffff821217892 */ /* 0x000fe4000f8ec0ff */
[----:B------:R-:W-:-:S02]  /*1d00*/  UIADD3.X UR17, UPT, UPT, URZ, UR27, URZ, UP1, !UPT ;  /* 0x0000001bff117290 */ /* 0x000fc40008ffe4ff */
[----:B------:R-:W-:Y:S02]  /*1d10*/  UIADD3 UR32, UPT, UPT, UR32, 0x10800, URZ ;  /* 0x0001080020207890 */ /* 0x000fe4000fffe0ff */
[----:B------:R-:W-:Y:S01]  /*1d20*/  UIADD3 UR8, UPT, UPT, UR4, 0x24800, URZ ;  /* 0x0002480004087890 */ /* 0x000fe2000fffe0ff */
[----:B------:R3:W4:Y:S01]  /*1d30*/  SYNCS.PHASECHK.TRANS64.TRYWAIT P0, [UR7+0x28], R0 ;  /* 0x00002800ff0075a7 */ /* 0x0007220008001107 */
[----:B------:R-:W-:Y:S02]  /*1d40*/  UIADD3.X UR15, UPT, UPT, URZ, UR27, URZ, UP0, !UPT ;  /* 0x0000001bff0f7290 */ /* 0x000fe400087fe4ff */
[----:B------:R-:W-:Y:S01]  /*1d50*/  UPRMT UR4, URZ, 0x5410, UR21 ;  /* 0x00005410ff047896 */ /* 0x000fe20008000015 */
[----:B------:R-:W-:Y:S01]  /*1d60*/  UMOV UR18, 0x0 ;  /* 0x0000000000127882 */ /* 0x000fe20000000000 */
[----:B------:R-:W-:Y:S01]  /*1d70*/  UMOV UR19, 0x10000000 ;  /* 0x1000000000137882 */ /* 0x000fe20000000000 */
[----:B------:R-:W-:Y:S01]  /*1d80*/  UMOV UR10, UR34 ;  /* 0x00000022000a7c82 */ /* 0x000fe20008000000 */
[----:B------:R-:W-:Y:S01]  /*1d90*/  UMOV UR12, UR36 ;  /* 0x00000024000c7c82 */ /* 0x000fe20008000000 */
[----:B------:R-:W-:Y:S01]  /*1da0*/  UMOV UR9, UR33 ;  /* 0x0000002100097c82 */ /* 0x000fe20008000000 */
[----:B------:R1:W-:Y:S01]  /*1db0*/  UTMALDG.3D.2CTA [UR32], [UR16], desc[UR18] ;  /* 0x00001220100075b4 */ /* 0x0003e20008211000 */
[----:B------:R-:W-:-:S02]  /*1dc0*/  UMOV UR7, UR28 ;  /* 0x0000001c00077c82 */ /* 0x000fc40008000000 */
[----:B------:R2:W-:Y:S01]  /*1dd0*/  UTMALDG.3D.MULTICAST.2CTA [UR8], [UR14], UR4, desc[UR18] ;  /* 0x000012080e0073b4 */ /* 0x0005e20008211804 */
[----:B-1----:R-:W-:Y:S01]  /*1de0*/  UIADD3 UR34, UPT, UPT, UR34, 0x40, URZ ;  /* 0x0000004022227890 */ /* 0x002fe2000fffe0ff */
[----:B--2---:R-:W-:Y:S01]  /*1df0*/  UMOV UR4, UR5 ;  /* 0x0000000500047c82 */ /* 0x004fe20008000000 */
[----:B------:R-:W-:Y:S10]  /*1e00*/  BRA.U UP2, `(.L_x_31) ;  /* 0xfffffffd02447547 */ /* 0x000ff4000b83ffff */
.L_x_25:
[----:B------:R-:W-:Y:S01]  /*1e10*/  ULEA UR4, UR5, UR6, 0x3 ;  /* 0x0000000605047291 */ /* 0x000fe2000f8e18ff */
[----:B-1-3--:R-:W-:Y:S01]  /*1e20*/  SHF.L.U32 R0, R12, 0x1f, RZ ;  /* 0x0000001f0c007819 */ /* 0x00afe200000006ff */
[----:B------:R-:W-:Y:S01]  /*1e30*/  @!P1 SYNCS.ARRIVE.TRANS64.A1T0 RZ, [UR6+0x98], RZ ;  /* 0x000098ffffff99a7 */ /* 0x000fe20008100006 */
[----:B------:R-:W-:-:S06]  /*1e40*/  UISETP.GT.AND UP0, UPT, UR41, UR40, UPT ;  /* 0x000000282900728c */ /* 0x000fcc000bf04270 */
[----:B--2-4-:R1:W2:Y:S03]  /*1e50*/  SYNCS.PHASECHK.TRANS64.TRYWAIT P0, [UR4+0x28], R0 ;  /* 0x00002800ff0075a7 */ /* 0x0142a60008001104 */
[----:B------:R-:W-:Y:S05]  /*1e60*/  BRA.U !UP0, `(.L_x_32) ;  /* 0x0000000108c87547 */ /* 0x000fea000b800000 */
[----:B------:R-:W-:Y:S01]  /*1e70*/  UIADD3 UR13, UPT, UPT, UR45, UR7, URZ ;  /* 0x000000072d0d7290 */ /* 0x000fe2000fffe0ff */
[----:B------:R-:W-:-:S11]  /*1e80*/  UMOV UR4, UR5 ;  /* 0x0000000500047c82 */ /* 0x000fd60008000000 */
.L_x_38:
[----:B------:R-:W-:Y:S01]  /*1e90*/  ULEA UR17, UR4, UR6, 0x3 ;  /* 0x0000000604117291 */ /* 0x000fe2000f8e18ff */
[----:B--2---:R-:W-:Y:S01]  /*1ea0*/  @P3 MOV R2, 0x10000 ;  /* 0x0001000000023802 */ /* 0x004fe20000000f00 */
[----:B--2-4-:R-:W-:Y:S10]  /*1eb0*/  @P0 BRA `(.L_x_33) ;  /* 0x00000000000c0947 */ /* 0x014ff40003800000 */
[----:B------:R-:W-:-:S04]  /*1ec0*/  SHF.L.U32 R3, R12, 0x1f, RZ ;  /* 0x0000001f0c037819 */ /* 0x000fc800000006ff */
[----:B------:R-:W2:Y:S02]  /*1ed0*/  SYNCS.PHASECHK.TRANS64.TRYWAIT P0, [UR17+0x28], R3 ;  /* 0x00002803ff0075a7 */ /* 0x000ea40008001111 */
[----:B--2---:R-:W-:Y:S05]  /*1ee0*/  @!P0 BRA `(.L_x_34) ;  /* 0x0000009c00208947 */ /* 0x004fea0003800000 */
.L_x_33:
[----:B------:R2:W-:Y:S01]  /*1ef0*/  @P3 SYNCS.ARRIVE.TRANS64 RZ, [UR17], R2 ;  /* 0x00000002ffff39a7 */ /* 0x0005e20008000011 */
[----:B------:R-:W-:-:S04]  /*1f00*/  ULOP3.LUT UR5, UR25, 0x2, URZ, 0xfc, !UPT ;  /* 0x0000000219057892 */ /* 0x000fc8000f8efcff */
[----:B------:R-:W-:-:S09]  /*1f10*/  UISETP.NE.AND UP0, UPT, UR5, 0x2, UPT ;  /* 0x000000020500788c */ /* 0x000fd2000bf05270 */
[----:B------:R-:W-:Y:S05]  /*1f20*/  BRA.U UP0, `(.L_x_35) ;  /* 0x0000000100047547 */ /* 0x000fea000b800000 */
[----:B------:R-:W-:Y:S05]  /*1f30*/  BPT.TRAP 0x1 ;  /* 0x000000040000795c */ /* 0x000fea0000300000 */
.L_x_35:
[----:B------:R-:W-:Y:S04]  /*1f40*/  BSSY.RECONVERGENT B0, `(.L_x_36) ;  /* 0x0000003000007945 */ /* 0x000fe80003800200 */
[----:B------:R-:W-:Y:S05]  /*1f50*/  @!P2 BRA `(.L_x_37) ;  /* 0x000000000004a947 */ /* 0x000fea0003800000 */
[----:B------:R-:W-:Y:S05]  /*1f60*/  BPT.TRAP 0x1 ;  /* 0x000000040000795c */ /* 0x000fea0000300000 */
.L_x_37:
[----:B------:R-:W-:Y:S05]  /*1f70*/  BSYNC.RECONVERGENT B0 ;  /* 0x0000000000007941 */ /* 0x000fea0003800200 */
.L_x_36:
        /* <DEDUP_REMOVED lines=9> */
[----:B------:R-:W-:Y:S02]  /*2010*/  USHF.L.U32 UR18, UR7, 0x6, URZ ;  /* 0x0000000607127899 */ /* 0x000fe400080006ff */
[----:B------:R-:W-:Y:S01]  /*2020*/  UIADD3 UR7, UPT, UPT, UR7, 0x1, URZ ;  /* 0x0000000107077890 */ /* 0x000fe2000fffe0ff */
[----:B-1----:R-:W-:Y:S01]  /*2030*/  SHF.L.U32 R0, R12, 0x1f, RZ ;  /* 0x0000001f0c007819 */ /* 0x002fe200000006ff */
[----:B------:R-:W-:Y:S02]  /*2040*/  UIADD3 UR22, UP1, UPT, UR26, 0x80, URZ ;  /* 0x000000801a167890 */ /* 0x000fe4000ff3e0ff */
[----:B------:R-:W-:Y:S01]  /*2050*/  ULEA UR4, UR4, UR6, 0x1 ;  /* 0x0000000604047291 */ /* 0x000fe2000f8e08ff */
[----:B------:R3:W4:Y:S01]  /*2060*/  SYNCS.PHASECHK.TRANS64.TRYWAIT P0, [UR8+0x28], R0 ;  /* 0x00002800ff0075a7 */ /* 0x0007220008001108 */
[----:B------:R-:W-:-:S02]  /*2070*/  UIADD3.X UR15, UPT, UPT, URZ, UR27, URZ, UP0, !UPT ;  /* 0x0000001bff0f7290 */ /* 0x000fc400087fe4ff */
[----:B------:R-:W-:Y:S02]  /*2080*/  UISETP.NE.AND UP0, UPT, UR7, UR13, UPT ;  /* 0x0000000d0700728c */ /* 0x000fe4000bf05270 */
[----:B------:R-:W-:Y:S02]  /*2090*/  ULOP3.LUT UR17, UR17, 0xfefffff8, URZ, 0xc0, !UPT ;  /* 0xfefffff811117892 */ /* 0x000fe4000f8ec0ff */
[----:B------:R-:W-:Y:S02]  /*20a0*/  UIADD3 UR16, UPT, UPT, UR16, 0x10800, URZ ;  /* 0x0001080010107890 */ /* 0x000fe4000fffe0ff */
[----:B------:R-:W-:Y:S02]  /*20b0*/  UIADD3.X UR23, UPT, UPT, URZ, UR27, URZ, UP1, !UPT ;  /* 0x0000001bff177290 */ /* 0x000fe40008ffe4ff */
[----:B------:R-:W-:Y:S02]  /*20c0*/  UIADD3 UR8, UPT, UPT, UR4, 0x24800, URZ ;  /* 0x0002480004087890 */ /* 0x000fe4000fffe0ff */
[----:B------:R-:W-:Y:S01]  /*20d0*/  UPRMT UR4, URZ, 0x5410, UR21 ;  /* 0x00005410ff047896 */ /* 0x000fe20008000015 */
[----:B------:R-:W-:Y:S01]  /*20e0*/  UMOV UR30, 0x0 ;  /* 0x00000000001e7882 */ /* 0x000fe20000000000 */
[----:B------:R-:W-:Y:S01]  /*20f0*/  UMOV UR31, 0x10000000 ;  /* 0x10000000001f7882 */ /* 0x000fe20000000000 */
[----:B------:R-:W-:Y:S01]  /*2100*/  UMOV UR19, UR35 ;  /* 0x0000002300137c82 */ /* 0x000fe20008000000 */
[----:B------:R-:W-:Y:S01]  /*2110*/  UMOV UR20, UR36 ;  /* 0x0000002400147c82 */ /* 0x000fe20008000000 */
[----:B------:R-:W-:Y:S01]  /*2120*/  UMOV UR12, UR36 ;  /* 0x00000024000c7c82 */ /* 0x000fe20008000000 */
[----:B------:R-:W-:Y:S01]  /*2130*/  UMOV UR9, UR17 ;  /* 0x0000001100097c82 */ /* 0x000fe20008000000 */
[----:B------:R-:W-:Y:S01]  /*2140*/  UMOV UR10, UR18 ;  /* 0x00000012000a7c82 */ /* 0x000fe20008000000 */
[----:B------:R-:W-:Y:S01]  /*2150*/  UTMALDG.3D.2CTA [UR16], [UR22], desc[UR30] ;  /* 0x00001e10160075b4 */ /* 0x000fe20008211000 */
[----:B------:R1:W-:Y:S02]  /*2160*/  UTMALDG.3D.MULTICAST.2CTA [UR8], [UR14], UR4, desc[UR30] ;  /* 0x00001e080e0073b4 */ /* 0x0003e40008211804 */
[----:B-1----:R-:W-:Y:S01]  /*2170*/  UMOV UR4, UR5 ;  /* 0x0000000500047c82 */ /* 0x002fe20008000000 */
[----:B---3--:R-:W-:Y:S05]  /*2180*/  BRA.U UP0, `(.L_x_38) ;  /* 0xfffffffd00407547 */ /* 0x008fea000b83ffff */
.L_x_32:
[C---:B------:R-:W-:Y:S01]  /*2190*/  LEA R3, R11.reuse, UR6, 0x3 ;  /* 0x000000060b037c11 */ /* 0x040fe2000f8e18ff */
[----:B------:R-:W-:Y:S01]  /*21a0*/  NOP ;  /* 0x0000000000007918 */ /* 0x000fe20000000000 */
[----:B-1----:R-:W-:Y:S02]  /*21b0*/  SHF.L.U32 R0, R10, 0x1f, RZ ;  /* 0x0000001f0a007819 */ /* 0x002fe400000006ff */
[----:B------:R-:W-:Y:S02]  /*21c0*/  LEA R5, R11, UR6, 0x4 ;  /* 0x000000060b057c11 */ /* 0x000fe4000f8e20ff */
[----:B--2-4-:R-:W1:Y:S02]  /*21d0*/  SYNCS.PHASECHK.TRANS64.TRYWAIT P0, [R3+URZ+0xa0], R0 ;  /* 0x0000a000030075a7 */ /* 0x014e6400080011ff */
[----:B-1----:R-:W-:Y:S05]  /*21e0*/  @!P0 BRA `(.L_x_39) ;  /* 0x0000009800788947 */ /* 0x002fea0003800000 */
.L_x_151:
[----:B------:R-:W2:Y:S01]  /*21f0*/  LDS.128 R4, [R5+0x110] ;  /* 0x0001100005047984 */ /* 0x000ea20000000c00 */
[----:B------:R-:W-:Y:S01]  /*2200*/  UISETP.GE.AND UP0, UPT, UR42, 0x1, UPT ;  /* 0x000000012a00788c */ /* 0x000fe2000bf06270 */
[----:B------:R-:W-:Y:S01]  /*2210*/  @!PT LDS RZ, [RZ] ;  /* 0x00000000fffff984 */ /* 0x000fe20000000800 */
[----:B------:R-:W-:Y:S01]  /*2220*/  @!PT LDS RZ, [RZ] ;  /* 0x00000000fffff984 */ /* 0x000fe20000000800 */
[----:B------:R-:W-:Y:S01]  /*2230*/  @!PT LDS RZ, [RZ] ;  /* 0x00000000fffff984 */ /* 0x000fe20000000800 */
[----:B------:R-:W-:Y:S01]  /*2240*/  @!PT LDS RZ, [RZ] ;  /* 0x00000000fffff984 */ /* 0x000fe20000000800 */
[----:B------:R3:W-:Y:S06]  /*2250*/  MEMBAR.ALL.CTA ;  /* 0x0000000000007992 */ /* 0x0007ec0000008000 */
[----:B---3--:R-:W3:Y:S01]  /*2260*/  FENCE.VIEW.ASYNC.S ;  /* 0x00000000000073c6 */ /* 0x008ee20000000000 */
[----:B--2---:R-:W-:-:S13]  /*2270*/  LOP3.LUT P0, RZ, R6, 0x1, RZ, 0xc0, !PT ;  /* 0x0000000106ff7812 */ /* 0x004fda000780c0ff */
[----:B---3--:R-:W-:Y:S01]  /*2280*/  VOTEU.ANY UP1, P0 ;  /* 0x0000000000ff7886 */ /* 0x008fe20000020100 */
[----:B------:R-:W-:-:S13]  /*2290*/  PLOP3.LUT P0, PT, PT, PT, UP1, 0x80, 0x8 ;  /* 0x000000000008781c */ /* 0x000fda0003f0f018 */
[----:B-1----:R-:W-:Y:S02]  /*22a0*/  @P0 LOP3.LUT R0, R5, 0xffff, RZ, 0xc0, !PT ;  /* 0x0000ffff05000812 */ /* 0x002fe400078ec0ff */
[----:B------:R-:W-:Y:S02]  /*22b0*/  @P0 MOV R2, R4 ;  /* 0x0000000400020202 */ /* 0x000fe40000000f00 */
[----:B------:R-:W-:Y:S01]  /*22c0*/  @P0 R2UR UR7, R0 ;  /* 0x00000000000702ca */ /* 0x000fe200000e0000 */
[----:B------:R-:W-:Y:S01]  /*22d0*/  VIADD R0, R3, 0xb0 ;  /* 0x000000b003007836 */ /* 0x000fe20000000000 */
[----:B------:R-:W-:Y:S02]  /*22e0*/  @P0 SHF.R.U32.HI R4, RZ, 0x10, R5 ;  /* 0x00000010ff040819 */ /* 0x000fe40000011605 */
[----:B------:R-:W-:Y:S02]  /*22f0*/  @P0 R2UR UR8, R2 ;  /* 0x00000000020802ca */ /* 0x000fe400000e0000 */
[----:B------:R-:W-:-:S02]  /*2300*/  PRMT R0, RZ, 0x654, R0 ;  /* 0x00000654ff007816 */ /* 0x000fc40000000000 */
[----:B------:R-:W-:Y:S02]  /*2310*/  @P0 R2UR UR4, R4 ;  /* 0x00000000040402ca */ /* 0x000fe400000e0000 */
[----:B------:R1:W-:Y:S03]  /*2320*/  SYNCS.ARRIVE.TRANS64.RED.A1T0 RZ, [R0+URZ], RZ ;  /* 0x000000ff00ff79a7 */ /* 0x0003e600081004ff */
[----:B------:R-:W-:-:S04]  /*2330*/  @UP1 UMOV UR29, UR7 ;  /* 0x00000007001d1c82 */ /* 0x000fc80008000000 */
[----:B------:R-:W-:-:S04]  /*2340*/  @UP1 UMOV UR37, UR8 ;  /* 0x0000000800251c82 */ /* 0x000fc80008000000 */
[----:B------:R-:W-:Y:S01]  /*2350*/  @UP1 UMOV UR36, UR4 ;  /* 0x0000000400241c82 */ /* 0x000fe20008000000 */
[----:B------:R-:W-:Y:S05]  /*2360*/  BRA.U !UP0, `(.L_x_40) ;  /* 0x0000000108d47547 */ /* 0x000fea000b800000 */
[----:B------:R-:W2:Y:S01]  /*2370*/  LDCU.128 UR12, c[0x0][0xb10] ;  /* 0x00016200ff0c77ac */ /* 0x000ea20008000c00 */
[----:B------:R-:W3:Y:S01]  /*2380*/  LDCU UR30, c[0x0][0xb20] ;  /* 0x00016400ff1e77ac */ /* 0x000ee20008000800 */
[----:B------:R-:W4:Y:S01]  /*2390*/  LDCU UR20, c[0x0][0xb0c] ;  /* 0x00016180ff1477ac */ /* 0x000f220008000800 */
[----:B------:R-:W1:Y:S01]  /*23a0*/  LDCU.64 UR10, c[0x0][0xb28] ;  /* 0x00016500ff0a77ac */ /* 0x000e620008000a00 */
[----:B------:R-:W-:Y:S02]  /*23b0*/  UISETP.NE.AND UP3, UPT, UR42, 0x1, UPT ;  /* 0x000000012a00788c */ /* 0x000fe4000bf65270 */
[----:B--2---:R-:W-:Y:S02]  /*23c0*/  UIMAD.WIDE.U32 UR16, UR38, UR15, URZ ;  /* 0x0000000f261072a5 */ /* 0x004fe4000f8e00ff */
[----:B------:R-:W-:Y:S02]  /*23d0*/  UIMAD.WIDE.U32 UR8, UR39, UR12, URZ ;  /* 0x0000000c270872a5 */ /* 0x000fe4000f8e00ff */
[----:B------:R-:W-:-:S02]  /*23e0*/  UISETP.NE.AND UP0, UPT, UR14, 0x1, UPT ;  /* 0x000000010e00788c */ /* 0x000fc4000bf05270 */
[----:B------:R-:W-:Y:S01]  /*23f0*/  UIMAD.WIDE.U32 UR22, UR29, UR15, URZ ;  /* 0x0000000f1d1672a5 */ /* 0x000fe2000f8e00ff */
[----:B------:R-:W-:Y:S02]  /*2400*/  UMOV UR16, UR17 ;  /* 0x0000001100107c82 */ /* 0x000fe40008000000 */
[----:B------:R-:W-:Y:S01]  /*2410*/  UMOV UR8, UR9 ;  /* 0x0000000900087c82 */ /* 0x000fe20008000000 */
[----:B---3--:R-:W-:Y:S02]  /*2420*/  USHF.R.U32.HI UR16, URZ, UR30, UR16 ;  /* 0x0000001eff107299 */ /* 0x008fe40008011610 */
[----:B----4-:R-:W-:Y:S02]  /*2430*/  UISETP.NE.AND UP2, UPT, UR20, 0x1, UPT ;  /* 0x000000011400788c */ /* 0x010fe4000bf45270 */
[----:B------:R-:W-:Y:S02]  /*2440*/  USHF.R.U32.HI UR8, URZ, UR13, UR8 ;  /* 0x0000000dff087299 */ /* 0x000fe40008011608 */
[----:B------:R-:W-:-:S02]  /*2450*/  USEL UR7, UR38, UR16, !UP0 ;  /* 0x0000001026077287 */ /* 0x000fc4000c000000 */
[----:B------:R-:W-:Y:S02]  /*2460*/  USEL UR8, UR39, UR8, !UP2 ;  /* 0x0000000827087287 */ /* 0x000fe4000d000000 */
[----:B-1----:R-:W-:Y:S01]  /*2470*/  UIMAD.WIDE.U32 UR16, UR7, UR10, URZ ;  /* 0x0000000a071072a5 */ /* 0x002fe2000f8e00ff */
[----:B------:R-:W-:Y:S01]  /*2480*/  UMOV UR4, UR23 ;  /* 0x0000001700047c82 */ /* 0x000fe20008000000 */
[----:B------:R-:W-:Y:S02]  /*2490*/  UIMAD.WIDE.U32 UR18, UR37, UR12, URZ ;  /* 0x0000000c251272a5 */ /* 0x000fe4000f8e00ff */
[----:B------:R-:W-:-:S03]  /*24a0*/  UIMAD.WIDE.U32 UR22, UR8, UR10, URZ ;  /* 0x0000000a081672a5 */ /* 0x000fc6000f8e00ff */
[----:B------:R-:W-:Y:S01]  /*24b0*/  UMOV UR16, UR17 ;  /* 0x0000001100107c82 */ /* 0x000fe20008000000 */
[----:B------:R-:W-:Y:S02]  /*24c0*/  USHF.R.U32.HI UR4, URZ, UR30, UR4 ;  /* 0x0000001eff047299 */ /* 0x000fe40008011604 */
[----:B------:R-:W-:Y:S01]  /*24d0*/  @UP3 USHF.R.U32.HI UR7, URZ, UR11, UR16 ;  /* 0x0000000bff073299 */ /* 0x000fe20008011610 */
[----:B------:R-:W-:Y:S01]  /*24e0*/  UMOV UR18, UR19 ;  /* 0x0000001300127c82 */ /* 0x000fe20008000000 */
[----:B------:R-:W-:Y:S01]  /*24f0*/  UMOV UR22, UR23 ;  /* 0x0000001700167c82 */ /* 0x000fe20008000000 */
[----:B------:R-:W-:Y:S02]  /*2500*/  USHF.R.U32.HI UR13, URZ, UR13, UR18 ;  /* 0x0000000dff0d7299 */ /* 0x000fe40008011612 */
[----:B------:R-:W-:Y:S02]  /*2510*/  USEL UR4, UR29, UR4, !UP0 ;  /* 0x000000041d047287 */ /* 0x000fe4000c000000 */
[----:B------:R-:W-:-:S02]  /*2520*/  @UP3 USHF.R.U32.HI UR8, URZ, UR11, UR22 ;  /* 0x0000000bff083299 */ /* 0x000fc40008011616 */
[----:B------:R-:W-:Y:S02]  /*2530*/  UIMAD UR9, UR42, UR7, URZ ;  /* 0x000000072a0972a4 */ /* 0x000fe4000f8e02ff */
[----:B------:R-:W-:Y:S02]  /*2540*/  USEL UR7, UR37, UR13, !UP2 ;  /* 0x0000000d25077287 */ /* 0x000fe4000d000000 */
[----:B------:R-:W-:Y:S02]  /*2550*/  UIMAD UR12, UR42, UR8, URZ ;  /* 0x000000082a0c72a4 */ /* 0x000fe4000f8e02ff */
[----:B------:R-:W-:Y:S02]  /*2560*/  UISETP.GE.AND UP0, UPT, UR4, UR9, UPT ;  /* 0x000000090400728c */ /* 0x000fe4000bf06270 */
[----:B------:R-:W-:Y:S02]  /*2570*/  UIMAD.WIDE.U32 UR16, UR4, UR10, URZ ;  /* 0x0000000a041072a5 */ /* 0x000fe4000f8e00ff */
[----:B------:R-:W-:-:S02]  /*2580*/  UISETP.GE.OR UP0, UPT, UR7, UR12, UP0 ;  /* 0x0000000c0700728c */ /* 0x000fc40008706670 */
        /* <DEDUP_REMOVED lines=19> */
.L_x_40:
[----:B------:R-:W2:Y:S02]  /*26c0*/  LDCU UR4, c[0x0][0xb30] ;  /* 0x00016600ff0477ac */ /* 0x000ea40008000800 */
[----:B--2---:R-:W-:-:S09]  /*26d0*/  UISETP.NE.AND UP0, UPT, UR4, 0x1, UPT ;  /* 0x000000010400788c */ /* 0x004fd2000bf05270 */
[----:B------:R-:W-:Y:S05]  /*26e0*/  BRA.U UP0, `(.L_x_41) ;  /* 0x0000000100447547 */ /* 0x000fea000b800000 */
[----:B------:R-:W2:Y:S01]  /*26f0*/  LDCU.128 UR12, c[0x0][0xb10] ;  /* 0x00016200ff0c77ac */ /* 0x000ea20008000c00 */
[----:B------:R-:W3:Y:S01]  /*2700*/  LDCU UR16, c[0x0][0xb0c] ;  /* 0x00016180ff1077ac */ /* 0x000ee20008000800 */
[----:B------:R-:W4:Y:S01]  /*2710*/  LDCU UR17, c[0x0][0xb20] ;  /* 0x00016400ff1177ac */ /* 0x000f220008000800 */
[----:B--2---:R-:W-:Y:S02]  /*2720*/  UIMAD.WIDE.U32 UR10, UR37, UR12, URZ ;  /* 0x0000000c250a72a5 */ /* 0x004fe4000f8e00ff */
[----:B------:R-:W-:Y:S02]  /*2730*/  UIMAD.WIDE.U32 UR8, UR29, UR15, URZ ;  /* 0x0000000f1d0872a5 */ /* 0x000fe4000f8e00ff */
[----:B---3--:R-:W-:Y:S02]  /*2740*/  UISETP.NE.AND UP2, UPT, UR16, 0x1, UPT ;  /* 0x000000011000788c */ /* 0x008fe4000bf45270 */
[----:B------:R-:W-:Y:S01]  /*2750*/  UISETP.NE.AND UP0, UPT, UR14, 0x1, UPT ;  /* 0x000000010e00788c */ /* 0x000fe2000bf05270 */
[----:B------:R-:W-:-:S02]  /*2760*/  UMOV UR7, UR11 ;  /* 0x0000000b00077c82 */ /* 0x000fc40008000000 */
[----:B------:R-:W-:Y:S01]  /*2770*/  UMOV UR4, UR9 ;  /* 0x0000000900047c82 */ /* 0x000fe20008000000 */
[----:B------:R-:W-:Y:S02]  /*2780*/  USHF.R.U32.HI UR7, URZ, UR13, UR7 ;  /* 0x0000000dff077299 */ /* 0x000fe40008011607 */
[----:B----4-:R-:W-:Y:S02]  /*2790*/  USHF.R.U32.HI UR4, URZ, UR17, UR4 ;  /* 0x00000011ff047299 */ /* 0x010fe40008011604 */
[----:B------:R-:W-:Y:S02]  /*27a0*/  USEL UR7, UR37, UR7, !UP2 ;  /* 0x0000000725077287 */ /* 0x000fe4000d000000 */
[----:B------:R-:W-:-:S04]  /*27b0*/  USEL UR4, UR29, UR4, !UP0 ;  /* 0x000000041d047287 */ /* 0x000fc8000c000000 */
[----:B------:R-:W-:Y:S02]  /*27c0*/  UIADD3 UR8, UPT, UPT, UR7, -UR4, URZ ;  /* 0x8000000407087290 */ /* 0x000fe4000fffe0ff */
[----:B------:R-:W-:Y:S02]  /*27d0*/  UIADD3 UR4, UPT, UPT, -UR7, UR4, URZ ;  /* 0x0000000407047290 */ /* 0x000fe4000fffe1ff */
[----:B------:R-:W-:Y:S02]  /*27e0*/  UIMAD UR29, UR8, UR14, UR29 ;  /* 0x0000000e081d72a4 */ /* 0x000fe4000f8e021d */
[----:B------:R-:W-:-:S12]  /*27f0*/  UIMAD UR37, UR4, UR16, UR37 ;  /* 0x00000010042572a4 */ /* 0x000fd8000f8e0225 */
.L_x_41:
[----:B------:R-:W-:Y:S01]  /*2800*/  VIADD R11, R11, 0x1 ;  /* 0x000000010b0b7836 */ /* 0x000fe20000000000 */
[----:B------:R-:W-:Y:S01]  /*2810*/  R2UR UR4, R148 ;  /* 0x00000000940472ca */ /* 0x000fe200000e0000 */
[----:B------:R-:W-:Y:S01]  /*2820*/  UIADD3 UR30, UPT, UPT, UR37, UR63, URZ ;  /* 0x0000003f251e7290 */ /* 0x000fe2000fffe0ff */
[----:B------:R-:W-:Y:S02]  /*2830*/  PLOP3.LUT P1, PT, PT, PT, PT, 0x80, 0x8 ;  /* 0x000000000008781c */ /* 0x000fe40003f2f070 */
[----:B------:R-:W-:-:S04]  /*2840*/  ISETP.NE.AND P0, PT, R11, 0x2, PT ;  /* 0x000000020b00780c */ /* 0x000fc80003f05270 */
[----:B------:R-:W-:Y:S02]  /*2850*/  SEL R3, RZ, 0x1, P0 ;  /* 0x00000001ff037807 */ /* 0x000fe40000000000 */
[----:B------:R-:W-:Y:S02]  /*2860*/  SEL R11, R11, RZ, P0 ;  /* 0x000000ff0b0b7207 */ /* 0x000fe40000000000 */
[----:B------:R-:W-:Y:S01]  /*2870*/  LOP3.LUT R10, R10, R3, RZ, 0x3c, !PT ;  /* 0x000000030a0a7212 */ /* 0x000fe200078e3cff */
[----:B------:R-:W-:Y:S01]  /*2880*/  UIADD3 UR31, UPT, UPT, UR29, UR4, URZ ;  /* 0x000000041d1f7290 */ /* 0x000fe2000fffe0ff */
[----:B------:R-:W-:Y:S11]  /*2890*/  BRA.U UP1, `(.L_x_42) ;  /* 0xfffffff101247547 */ /* 0x000ff6000b83ffff */
[----:B------:R-:W-:Y:S01]  /*28a0*/  UIADD3 UR7, UPT, UPT, UR6, 0x28, URZ ;  /* 0x0000002806077890 */ /* 0x000fe2000fffe0ff */
[----:B------:R-:W-:-:S03]  /*28b0*/  SHF.L.U32 R3, R12, 0x1f, RZ ;  /* 0x0000001f0c037819 */ /* 0x000fc600000006ff */
[----:B------:R-:W-:-:S09]  /*28c0*/  ULEA UR4, UR5, UR7, 0x3 ;  /* 0x0000000705047291 */ /* 0x000fd2000f8e18ff */
[----:B------:R-:W2:Y:S02]  /*28d0*/  SYNCS.PHASECHK.TRANS64.TRYWAIT P0, [UR4], R3 ;  /* 0x00000003ff0075a7 */ /* 0x000ea40008001104 */
[----:B--2---:R-:W-:Y:S05]  /*28e0*/  @!P0 BRA `(.L_x_43) ;  /* 0x0000009000cc8947 */ /* 0x004fea0003800000 */
.L_x_153:
[----:B------:R-:W-:-:S04]  /*28f0*/  UIADD3 UR4, UPT, UPT, UR5, 0x1, URZ ;  /* 0x0000000105047890 */ /* 0x000fc8000fffe0ff */
[----:B------:R-:W-:-:S04]  /*2900*/  UISETP.NE.AND UP0, UPT, UR4, 0x5, UPT ;  /* 0x000000050400788c */ /* 0x000fc8000bf05270 */
[----:B------:R-:W-:Y:S02]  /*2910*/  USEL UR6, URZ, 0x1, UP0 ;  /* 0x00000001ff067887 */ /* 0x000fe40008000000 */
[----:B------:R-:W-:-:S04]  /*2920*/  USEL UR4, UR4, URZ, UP0 ;  /* 0x000000ff04047287 */ /* 0x000fc80008000000 */
[----:B------:R-:W-:Y:S01]  /*2930*/  ULEA UR5, UR4, UR7, 0x3 ;  /* 0x0000000704057291 */ /* 0x000fe2000f8e18ff */
[----:B------:R-:W-:-:S04]  /*2940*/  LOP3.LUT R2, R12, UR6, RZ, 0x3c, !PT ;  /* 0x000000060c027c12 */ /* 0x000fc8000f8e3cff */
[----:B-1----:R-:W-:-:S04]  /*2950*/  SHF.L.U32 R3, R2, 0x1f, RZ ;  /* 0x0000001f02037819 */ /* 0x002fc800000006ff */
[----:B------:R-:W1:Y:S02]  /*2960*/  SYNCS.PHASECHK.TRANS64.TRYWAIT P0, [UR5], R3 ;  /* 0x00000003ff0075a7 */ /* 0x000e640008001105 */
[----:B-1----:R-:W-:Y:S05]  /*2970*/  @!P0 BRA `(.L_x_44) ;  /* 0x0000009000c08947 */ /* 0x002fea0003800000 */
.L_x_155:
        /* <DEDUP_REMOVED lines=9> */
.L_x_157:
        /* <DEDUP_REMOVED lines=9> */
.L_x_159:
[----:B------:R-:W-:-:S04]  /*2aa0*/  UIADD3 UR4, UPT, UPT, UR4, 0x1, URZ ;  /* 0x0000000104047890 */ /* 0x000fc8000fffe0ff */
[----:B------:R-:W-:-:S04]  /*2ab0*/  UISETP.NE.AND UP0, UPT, UR4, 0x5, UPT ;  /* 0x000000050400788c */ /* 0x000fc8000bf05270 */
[----:B------:R-:W-:Y:S02]  /*2ac0*/  USEL UR5, URZ, 0x1, UP0 ;  /* 0x00000001ff057887 */ /* 0x000fe40008000000 */
[----:B------:R-:W-:-:S04]  /*2ad0*/  USEL UR4, UR4, URZ, UP0 ;  /* 0x000000ff04047287 */ /* 0x000fc80008000000 */
[----:B------:R-:W-:Y:S01]  /*2ae0*/  ULEA UR4, UR4, UR7, 0x3 ;  /* 0x0000000704047291 */ /* 0x000fe2000f8e18ff */
[----:B-1----:R-:W-:-:S04]  /*2af0*/  LOP3.LUT R3, R2, UR5, RZ, 0x3c, !PT ;  /* 0x0000000502037c12 */ /* 0x002fc8000f8e3cff */
[----:B------:R-:W-:Y:S01]  /*2b00*/  SHF.L.U32 R3, R3, 0x1f, RZ ;  /* 0x0000001f03037819 */ /* 0x000fe200000006ff */
[----:B------:R-:W-:-:S07]  /*2b10*/  IMAD.U32 R0, RZ, RZ, UR4 ;  /* 0x00000004ff007e24 */ /* 0x000fce000f8e00ff */
.L_x_47:
[----:B-1----:R1:W2:Y:S02]  /*2b20*/  SYNCS.PHASECHK.TRANS64.TRYWAIT P0, [R0+URZ], R3 ;  /* 0x00000003000075a7 */ /* 0x0022a400080011ff */
[----:B--2---:R-:W-:Y:S05]  /*2b30*/  @!P0 NANOSLEEP.SYNCS 0x989680 ;  /* 0x009896800000895d */ /* 0x004fea0003900000 */
[----:B------:R-:W2:Y:S02]  /*2b40*/  @!P0 SYNCS.PHASECHK.TRANS64 P0, [R0+URZ], R3 ;  /* 0x00000003000085a7 */ /* 0x000ea400080010ff */
[----:B--2---:R-:W-:Y:S05]  /*2b50*/  @P0 EXIT ;  /* 0x000000000000094d */ /* 0x004fea0003800000 */
[----:B------:R-:W-:Y:S05]  /*2b60*/  BRA `(.L_x_47) ;  /* 0xfffffffc00ec7947 */ /* 0x000fea000383ffff */
.L_x_22:
[----:B------:R-:W-:-:S04]  /*2b70*/  UISETP.NE.AND UP0, UPT, UR47, URZ, UPT ;  /* 0x000000ff2f00728c */ /* 0x000fc8000bf05270 */
[----:B------:R-:W-:-:S09]  /*2b80*/  UISETP.NE.OR UP0, UPT, UR18, 0x1, UP0 ;  /* 0x000000011200788c */ /* 0x000fd20008705670 */
[----:B------:R-:W-:Y:S05]  /*2b90*/  BRA.U UP0, `(.L_x_48) ;  /* 0x0000000500487547 */ /* 0x000fea000b800000 */
[----:B------:R-:W-:Y:S01]  /*2ba0*/  ISETP.GE.U32.AND P2, PT, R0, 0x4, PT ;  /* 0x000000040000780c */ /* 0x000fe20003f46070 */
[----:B------:R-:W-:Y:S01]  /*2bb0*/  IMAD.MOV.U32 R12, RZ, RZ, 0x1 ;  /* 0x00000001ff0c7424 */ /* 0x000fe200078e00ff */
[----:B------:R-:W-:Y:S02]  /*2bc0*/  CS2R R10, SRZ ;  /* 0x00000000000a7805 */ /* 0x000fe4000001ff00 */
[----:B------:R-:W-:Y:S01]  /*2bd0*/  CS2R R8, SRZ ;  /* 0x0000000000087805 */ /* 0x000fe2000001ff00 */
[----:B------:R-:W-:Y:S01]  /*2be0*/  UMOV UR6, 0x400 ;  /* 0x0000040000067882 */ /* 0x000fe20000000000 */
[----:B------:R-:W-:Y:S01]  /*2bf0*/  UMOV UR5, URZ ;  /* 0x000000ff00057c82 */ /* 0x000fe20008000000 */
[----:B------:R-:W-:-:S12]  /*2c00*/  ULEA UR6, UR47, UR6, 0x18 ;  /* 0x000000062f067291 */ /* 0x000fd8000f8ec0ff */
.L_x_52:
[----:B------:R-:W-:Y:S02]  /*2c10*/  LEA R2, R8, UR6, 0x3 ;  /* 0x0000000608027c11 */ /* 0x000fe4000f8e18ff */
[----:B------:R-:W-:-:S03]  /*2c20*/  SHF.L.U32 R5, R9, 0x1f, RZ ;  /* 0x0000001f09057819 */ /* 0x000fc600000006ff */
[----:B------:R-:W-:Y:S01]  /*2c30*/  VIADD R4, R2, 0xf0 ;  /* 0x000000f002047836 */ /* 0x000fe20000000000 */
[----:B------:R-:W2:Y:S02]  /*2c40*/  SYNCS.PHASECHK.TRANS64.TRYWAIT P0, [R2+URZ+0xe0], R5 ;  /* 0x0000e005020075a7 */ /* 0x000ea400080011ff */
[----:B--2---:R-:W-:Y:S05]  /*2c50*/  @!P0 BRA `(.L_x_49) ;  /* 0x0000009000508947 */ /* 0x004fea0003800000 */
.L_x_160:
[----:B------:R-:W-:Y:S01]  /*2c60*/  ULEA UR4, UR5, UR6, 0x3 ;  /* 0x0000000605047291 */ /* 0x000fe2000f8e18ff */
[----:B------:R-:W-:Y:S02]  /*2c70*/  PRMT R4, RZ, 0x654, R4 ;  /* 0x00000654ff047816 */ /* 0x000fe40000000004 */
[----:B--2---:R-:W-:Y:S01]  /*2c80*/  SHF.L.U32 R5, R12, 0x1f, RZ ;  /* 0x0000001f0c057819 */ /* 0x004fe200000006ff */
[----:B------:R-:W-:Y:S01]  /*2c90*/  UIADD3 UR7, UPT, UPT, UR4, 0xa0, URZ ;  /* 0x000000a004077890 */ /* 0x000fe2000fffe0ff */
[----:B------:R2:W-:Y:S05]  /*2ca0*/  SYNCS.ARRIVE.TRANS64.RED.A1T0 RZ, [R4+URZ], RZ ;  /* 0x000000ff04ff79a7 */ /* 0x0005ea00081004ff */
[----:B------:R-:W-:Y:S01]  /*2cb0*/  IMAD.U32 R7, RZ, RZ, UR7 ;  /* 0x00000007ff077e24 */ /* 0x000fe2000f8e00ff */
[----:B------:R-:W3:Y:S04]  /*2cc0*/  SYNCS.PHASECHK.TRANS64.TRYWAIT P0, [UR4+0xb0], R5 ;  /* 0x0000b005ff0075a7 */ /* 0x000ee80008001104 */
[----:B------:R-:W-:Y:S01]  /*2cd0*/  PRMT R6, R0, 0x654, R7 ;  /* 0x0000065400067816 */ /* 0x000fe20000000007 */
[----:B--2---:R-:W-:Y:S01]  /*2ce0*/  @!P2 IMAD.MOV.U32 R4, RZ, RZ, 0x10 ;  /* 0x00000010ff04a424 */ /* 0x004fe200078e00ff */
[----:B---3--:R-:W-:Y:S06]  /*2cf0*/  @!P0 BRA `(.L_x_50) ;  /* 0x00000090003c8947 */ /* 0x008fec0003800000 */
.L_x_162:
[----:B------:R-:W-:Y:S01]  /*2d00*/  ULEA UR8, UR5, UR6, 0x4 ;  /* 0x0000000605087291 */ /* 0x000fe2000f8e20ff */
[----:B------:R-:W-:Y:S01]  /*2d10*/  SEL R3, R6, R3, !P2 ;  /* 0x0000000306037207 */ /* 0x000fe20005000000 */
[----:B------:R-:W-:Y:S01]  /*2d20*/  UIADD3 UR9, UPT, UPT, UR4, 0xa0, URZ ;  /* 0x000000a004097890 */ /* 0x000fe2000fffe0ff */
[----:B--2---:R-:W-:Y:S01]  /*2d30*/  LEA R2, R11, UR6, 0x3 ;  /* 0x000000060b027c11 */ /* 0x004fe2000f8e18ff */
[----:B------:R-:W-:Y:S01]  /*2d40*/  UIADD3 UR8, UPT, UPT, UR8, 0x110, URZ ;  /* 0x0000011008087890 */ /* 0x000fe2000fffe0ff */
[----:B------:R-:W-:Y:S01]  /*2d50*/  SHF.L.U32 R5, R10, 0x1f, RZ ;  /* 0x0000001f0a057819 */ /* 0x000fe200000006ff */
[----:B------:R2:W-:Y:S01]  /*2d60*/  @!P2 SYNCS.ARRIVE.TRANS64.RED RZ, [R3+URZ], R4 ;  /* 0x0000000403ffa9a7 */ /* 0x0005e200080004ff */
[----:B------:R-:W-:Y:S01]  /*2d70*/  UIADD3 UR4, UPT, UPT, UR5, 0x1, URZ ;  /* 0x0000000105047890 */ /* 0x000fe2000fffe0ff */
[----:B------:R-:W-:-:S03]  /*2d80*/  VIADD R8, R8, 0x1 ;  /* 0x0000000108087836 */ /* 0x000fc60000000000 */
[----:B------:R-:W-:Y:S02]  /*2d90*/  UISETP.NE.AND UP0, UPT, UR4, 0x2, UPT ;  /* 0x000000020400788c */ /* 0x000fe4000bf05270 */
[----:B------:R-:W-:Y:S06]  /*2da0*/  UGETNEXTWORKID.BROADCAST [UR8], [UR9] ;  /* 0x00000000080073ca */ /* 0x000fec0008000100 */
[----:B------:R-:W-:Y:S01]  /*2db0*/  USEL UR7, URZ, 0x1, UP0 ;  /* 0x00000001ff077887 */ /* 0x000fe20008000000 */
[----:B------:R-:W-:Y:S01]  /*2dc0*/  ISETP.NE.AND P0, PT, R8, 0x2, PT ;  /* 0x000000020800780c */ /* 0x000fe20003f05270 */
[----:B------:R-:W-:Y:S01]  /*2dd0*/  USEL UR5, UR4, URZ, UP0 ;  /* 0x000000ff04057287 */ /* 0x000fe20008000000 */
[----:B------:R-:W3:Y:S03]  /*2de0*/  SYNCS.PHASECHK.TRANS64.TRYWAIT P1, [R2+URZ+0xa0], R5 ;  /* 0x0000a005020075a7 */ /* 0x000ee600080211ff */
[----:B------:R-:W-:Y:S01]  /*2df0*/  LOP3.LUT R12, R12, UR7, RZ, 0x3c, !PT ;  /* 0x000000070c0c7c12 */ /* 0x000fe2000f8e3cff */
[----:B--23--:R-:W-:Y:S07]  /*2e00*/  @!P1 BRA `(.L_x_51) ;  /* 0x0000009000109947 */ /* 0x00cfee0003800000 */
.L_x_163:
[C---:B------:R-:W-:Y:S01]  /*2e10*/  LEA R4, R11.reuse, UR6, 0x4 ;  /* 0x000000060b047c11 */ /* 0x040fe2000f8e20ff */
[----:B--2---:R-:W-:Y:S01]  /*2e20*/  VIADD R2, R2, 0xb0 ;  /* 0x000000b002027836 */ /* 0x004fe20000000000 */
[----:B------:R-:W-:Y:S01]  /*2e30*/  SEL R8, R8, RZ, P0 ;  /* 0x000000ff08087207 */ /* 0x000fe20000000000 */
[----:B------:R-:W-:-:S03]  /*2e40*/  VIADD R11, R11, 0x1 ;  /* 0x000000010b0b7836 */ /* 0x000fc60000000000 */
[----:B------:R-:W2:Y:S01]  /*2e50*/  LDS.128 R4, [R4+0x110] ;  /* 0x0001100004047984 */ /* 0x000ea20000000c00 */
[----:B------:R-:W-:Y:S02]  /*2e60*/  PRMT R2, RZ, 0x654, R2 ;  /* 0x00000654ff027816 */ /* 0x000fe40000000002 */
[C---:B------:R-:W-:Y:S01]  /*2e70*/  ISETP.NE.AND P1, PT, R11.reuse, 0x2, PT ;  /* 0x000000020b00780c */ /* 0x040fe20003f25270 */
[----:B------:R-:W-:Y:S01]  /*2e80*/  @!PT LDS RZ, [RZ] ;  /* 0x00000000fffff984 */ /* 0x000fe20000000800 */
[----:B------:R-:W-:Y:S01]  /*2e90*/  @!PT LDS RZ, [RZ] ;  /* 0x00000000fffff984 */ /* 0x000fe20000000800 */
[----:B------:R-:W-:Y:S01]  /*2ea0*/  @!PT LDS RZ, [RZ] ;  /* 0x00000000fffff984 */ /* 0x000fe20000000800 */
[----:B------:R-:W-:Y:S01]  /*2eb0*/  @!PT LDS RZ, [RZ] ;  /* 0x00000000fffff984 */ /* 0x000fe20000000800 */
[----:B------:R3:W-:Y:S06]  /*2ec0*/  MEMBAR.ALL.CTA ;  /* 0x0000000000007992 */ /* 0x0007ec0000008000 */
[----:B---3--:R-:W3:Y:S01]  /*2ed0*/  FENCE.VIEW.ASYNC.S ;  /* 0x00000000000073c6 */ /* 0x008ee20000000000 */
[----:B------:R-:W-:Y:S01]  /*2ee0*/  SEL R11, R11, RZ, P1 ;  /* 0x000000ff0b0b7207 */ /* 0x000fe20000800000 */
[----:B---3--:R3:W-:Y:S01]  /*2ef0*/  SYNCS.ARRIVE.TRANS64.RED.A1T0 RZ, [R2+URZ], RZ ;  /* 0x000000ff02ff79a7 */ /* 0x0087e200081004ff */
[----:B--2---:R-:W-:-:S02]  /*2f00*/  LOP3.LUT P3, RZ, R6, 0x1, RZ, 0xc0, !PT ;  /* 0x0000000106ff7812 */ /* 0x004fc4000786c0ff */
[----:B------:R-:W-:-:S04]  /*2f10*/  SEL R5, RZ, 0x1, P1 ;  /* 0x00000001ff057807 */ /* 0x000fc80000800000 */
[----:B------:R-:W-:Y:S02]  /*2f20*/  LOP3.LUT R10, R10, R5, RZ, 0x3c, !PT ;  /* 0x000000050a0a7212 */ /* 0x000fe400078e3cff */
[----:B---3--:R-:W-:-:S04]  /*2f30*/  SEL R2, RZ, 0x1, P0 ;  /* 0x00000001ff027807 */ /* 0x008fc80000000000 */
[----:B------:R-:W-:Y:S01]  /*2f40*/  LOP3.LUT R9, R9, R2, RZ, 0x3c, !PT ;  /* 0x0000000209097212 */ /* 0x000fe200078e3cff */
[----:B------:R-:W-:Y:S06]  /*2f50*/  @P3 BRA `(.L_x_52) ;  /* 0xfffffffc002c3947 */ /* 0x000fec000383ffff */
[----:B------:R-:W-:Y:S01]  /*2f60*/  ULEA UR4, UR5, UR6, 0x3 ;  /* 0x0000000605047291 */ /* 0x000fe2000f8e18ff */
[----:B------:R-:W-:-:S08]  /*2f70*/  SHF.L.U32 R3, R12, 0x1f, RZ ;  /* 0x0000001f0c037819 */ /* 0x000fd000000006ff */
[----:B------:R-:W2:Y:S02]  /*2f80*/  SYNCS.PHASECHK.TRANS64 P0, [UR4+0xb0], R3 ;  /* 0x0000b003ff0075a7 */ /* 0x000ea40008001004 */
[----:B--2---:R-:W-:Y:S05]  /*2f90*/  @P0 BRA `(.L_x_53) ;  /* 0x0000000000080947 */ /* 0x004fea0003800000 */
[----:B------:R-:W2:Y:S02]  /*2fa0*/  SYNCS.PHASECHK.TRANS64.TRYWAIT P0, [UR4+0xb0], R3 ;  /* 0x0000b003ff0075a7 */ /* 0x000ea40008001104 */
[----:B--2---:R-:W-:Y:S05]  /*2fb0*/  @!P0 BRA `(.L_x_54) ;  /* 0x0000008c00b88947 */ /* 0x004fea0003800000 */
.L_x_53:
[----:B------:R-:W-:-:S04]  /*2fc0*/  UIADD3 UR7, UPT, UPT, UR5, 0x1, URZ ;  /* 0x0000000105077890 */ /* 0x000fc8000fffe0ff */
[----:B------:R-:W-:-:S04]  /*2fd0*/  UISETP.NE.AND UP0, UPT, UR7, 0x2, UPT ;  /* 0x000000020700788c */ /* 0x000fc8000bf05270 */
[----:B------:R-:W-:Y:S02]  /*2fe0*/  USEL UR8, URZ, 0x1, UP0 ;  /* 0x00000001ff087887 */ /* 0x000fe40008000000 */
[----:B------:R-:W-:-:S04]  /*2ff0*/  USEL UR7, UR7, URZ, UP0 ;  /* 0x000000ff07077287 */ /* 0x000fc80008000000 */
[----:B------:R-:W-:Y:S01]  /*3000*/  ULEA UR7, UR7, UR6, 0x3 ;  /* 0x0000000607077291 */ /* 0x000fe2000f8e18ff */
[----:B--2---:R-:W-:-:S04]  /*3010*/  LOP3.LUT R3, R12, UR8, RZ, 0x3c, !PT ;  /* 0x000000080c037c12 */ /* 0x004fc8000f8e3cff */
[----:B------:R-:W-:-:S04]  /*3020*/  SHF.L.U32 R0, R3, 0x1f, RZ ;  /* 0x0000001f03007819 */ /* 0x000fc800000006ff */
[----:B------:R-:W2:Y:S02]  /*3030*/  SYNCS.PHASECHK.TRANS64 P0, [UR7+0xb0], R0 ;  /* 0x0000b000ff0075a7 */ /* 0x000ea40008001007 */
[----:B-12---:R-:W-:Y:S05]  /*3040*/  @P0 EXIT ;  /* 0x000000000000094d */ /* 0x006fea0003800000 */
[----:B------:R-:W-:Y:S02]  /*3050*/  SHF.L.U32 R3, R3, 0x1f, RZ ;  /* 0x0000001f03037819 */ /* 0x000fe400000006ff */
[----:B------:R-:W-:-:S07]  /*3060*/  MOV R0, UR7 ;  /* 0x0000000700007c02 */ /* 0x000fce0008000f00 */
.L_x_55:
[----:B-1----:R1:W2:Y:S02]  /*3070*/  SYNCS.PHASECHK.TRANS64.TRYWAIT P0, [R0+URZ+0xb0], R3 ;  /* 0x0000b003000075a7 */ /* 0x0022a400080011ff */
[----:B--2---:R-:W-:Y:S05]  /*3080*/  @!P0 NANOSLEEP.SYNCS 0x989680 ;  /* 0x009896800000895d */ /* 0x004fea0003900000 */
[----:B------:R-:W2:Y:S02]  /*3090*/  @!P0 SYNCS.PHASECHK.TRANS64 P0, [R0+URZ+0xb0], R3 ;  /* 0x0000b003000085a7 */ /* 0x000ea400080010ff */
[----:B--2---:R-:W-:Y:S05]  /*30a0*/  @P0 EXIT ;  /* 0x000000000000094d */ /* 0x004fea0003800000 */
[----:B------:R-:W-:Y:S05]  /*30b0*/  BRA `(.L_x_55) ;  /* 0xfffffffc00ec7947 */ /* 0x000fea000383ffff */
.L_x_48:
[----:B------:R-:W-:Y:S05]  /*30c0*/  BRA.U UP5, `(.L_x_56) ;  /* 0x0000001105907547 */ /* 0x000fea000b800000 */
[----:B------:R-:W-:Y:S01]  /*30d0*/  UMOV UR4, 0x40 ;  /* 0x0000004000047882 */ /* 0x000fe20000000000 */
[----:B------:R-:W-:Y:S01]  /*30e0*/  NOP ;  /* 0x0000000000007918 */ /* 0x000fe20000000000 */
[----:B------:R-:W-:Y:S01]  /*30f0*/  ULEA UR5, UR47, UR4, 0x18 ;  /* 0x000000042f057291 */ /* 0x000fe2000f8ec0ff */
[----:B------:R-:W-:Y:S02]  /*3100*/  UMOV UR6, 0x400 ;  /* 0x0000040000067882 */ /* 0x000fe40000000000 */
[----:B------:R-:W-:-:S06]  /*3110*/  ULEA UR6, UR47, UR6, 0x18 ;  /* 0x000000062f067291 */ /* 0x000fcc000f8ec0ff */
[----:B------:R-:W2:Y:S02]  /*3120*/  LDS.U8 R0, [UR5+0x1c] ;  /* 0x00001c05ff007984 */ /* 0x000ea40008000000 */
[----:B--2---:R-:W-:-:S13]  /*3130*/  ISETP.NE.AND P0, PT, R0, RZ, PT ;  /* 0x000000ff0000720c */ /* 0x004fda0003f05270 */
[----:B------:R-:W-:Y:S05]  /*3140*/  @P0 BRA `(.L_x_57) ;  /* 0x0000000400080947 */ /* 0x000fea0003800000 */
[----:B------:R-:W-:Y:S02]  /*3150*/  UISETP.NE.U32.AND UP1, UPT, UR48, 0x1, UPT ;  /* 0x000000013000788c */ /* 0x000fe4000bf25070 */
[----:B------:R-:W-:-:S07]  /*3160*/  UIADD3 UR7, UPT, UPT, UR5, 0x8, URZ ;  /* 0x0000000805077890 */ /* 0x000fce000fffe0ff */
[----:B------:R-:W-:Y:S05]  /*3170*/  BRA.U !UP1, `(.L_x_58) ;  /* 0x00000001099c7547 */ /* 0x000fea000b800000 */
[----:B------:R-:W-:Y:S01]  /*3180*/  ELECT P0, URZ, PT ;  /* 0x0000000000ff782f */ /* 0x000fe20003800000 */
[----:B------:R-:W-:-:S12]  /*3190*/  BSSY B0, `(.L_x_58) ;  /* 0x0000025000007945 */ /* 0x000fd80003800000 */
[----:B------:R-:W-:Y:S05]  /*31a0*/  @!P0 BRA `(.L_x_59) ;  /* 0x00000000008c8947 */ /* 0x000fea0003800000 */
[----:B------:R-:W-:-:S05]  /*31b0*/  UMOV UR4, 0x10 ;  /* 0x0000001000047882 */ /* 0x000fca0000000000 */
[----:B------:R-:W-:Y:S04]  /*31c0*/  DEPBAR.LE SB2, 0x36 ;  /* 0x0000ad800000791a */ /* 0x000fe80000000000 */
[----:B------:R-:W2:Y:S02]  /*31d0*/  UTCATOMSWS.2CTA.FIND_AND_SET.ALIGN UP0, UR4, UR4 ;  /* 0x00000004000475e3 */ /* 0x000ea40008200800 */
[----:B--2---:R-:W-:Y:S01]  /*31e0*/  MOV R11, UR4 ;  /* 0x00000004000b7c02 */ /* 0x004fe20008000f00 */
[----:B------:R-:W-:Y:S06]  /*31f0*/  BRA.U UP0, `(.L_x_60) ;  /* 0x0000000100187547 */ /* 0x000fec000b800000 */
.L_x_61:
[----:B------:R-:W-:Y:S05]  /*3200*/  NANOSLEEP 0x64 ;  /* 0x000000640000795d */ /* 0x000fea0003800000 */
[----:B------:R-:W-:-:S05]  /*3210*/  UMOV UR4, 0x10 ;  /* 0x0000001000047882 */ /* 0x000fca0000000000 */
[----:B------:R-:W-:Y:S04]  /*3220*/  DEPBAR.LE SB2, 0x36 ;  /* 0x0000ad800000791a */ /* 0x000fe80000000000 */
[----:B------:R-:W2:Y:S02]  /*3230*/  UTCATOMSWS.2CTA.FIND_AND_SET.ALIGN UP0, UR4, UR4 ;  /* 0x00000004000475e3 */ /* 0x000ea40008200800 */
[----:B--2---:R-:W-:Y:S01]  /*3240*/  MOV R11, UR4 ;  /* 0x00000004000b7c02 */ /* 0x004fe20008000f00 */
[----:B------:R-:W-:Y:S05]  /*3250*/  BRA.U !UP0, `(.L_x_61) ;  /* 0xfffffffd08e87547 */ /* 0x000fea000b83ffff */
.L_x_60:
[----:B------:R-:W2:Y:S01]  /*3260*/  LDS R7, [UR5+0x10] ;  /* 0x00001005ff077984 */ /* 0x000ea20008000800 */
[----:B------:R-:W-:Y:S01]  /*3270*/  IMAD.U32 R5, RZ, RZ, UR6 ;  /* 0x00000006ff057e24 */ /* 0x000fe2000f8e00ff */
[----:B------:R-:W-:-:S03]  /*3280*/  MOV R4, UR49 ;  /* 0x0000003100047c02 */ /* 0x000fc60008000f00 */
[----:B------:R-:W-:Y:S01]  /*3290*/  VIADD R5, R5, 0x130 ;  /* 0x0000013005057836 */ /* 0x000fe20000000000 */
[----:B--2---:R-:W-:-:S04]  /*32a0*/  SHF.L.U32 R7, R7, 0x1f, RZ ;  /* 0x0000001f07077819 */ /* 0x004fc800000006ff */
[----:B------:R-:W2:Y:S02]  /*32b0*/  SYNCS.PHASECHK.TRANS64.TRYWAIT P0, [UR5+0x8], R7 ;  /* 0x00000807ff0075a7 */ /* 0x000ea40008001105 */
[----:B--2---:R-:W-:Y:S05]  /*32c0*/  @P0 BRA `(.L_x_62) ;  /* 0x0000000000080947 */ /* 0x004fea0003800000 */
[----:B------:R-:W2:Y:S02]  /*32d0*/  SYNCS.PHASECHK.TRANS64.TRYWAIT P0, [UR5+0x8], R7 ;  /* 0x00000807ff0075a7 */ /* 0x000ea40008001105 */
[----:B--2---:R-:W-:Y:S05]  /*32e0*/  @!P0 BRA `(.L_x_63) ;  /* 0x0000008c00048947 */ /* 0x004fea0003800000 */
.L_x_62:
[----:B--2---:R-:W-:Y:S01]  /*32f0*/  HFMA2 R0, -RZ, RZ, 0, 5.9604644775390625e-08 ;  /* 0x00000001ff007431 */ /* 0x004fe200000001ff */
[----:B------:R-:W-:Y:S01]  /*3300*/  UPRMT UR4, UR49, 0x654, UR7 ;  /* 0x0000065431047896 */ /* 0x000fe20008000007 */
[----:B------:R-:W-:Y:S01]  /*3310*/  IMAD.MOV.U32 R8, RZ, RZ, 0xffff ;  /* 0x0000ffffff087424 */ /* 0x000fe200078e00ff */
[----:B------:R-:W-:Y:S01]  /*3320*/  PRMT R4, R4, 0x654, R5 ;  /* 0x0000065404047816 */ /* 0x000fe20000000005 */
[----:B------:R-:W-:Y:S02]  /*3330*/  IMAD.MOV.U32 R6, RZ, RZ, 0x4 ;  /* 0x00000004ff067424 */ /* 0x000fe400078e00ff */
[----:B------:R-:W-:Y:S01]  /*3340*/  IMAD.SHL.U32 R9, R11, 0x20, RZ ;  /* 0x000000200b097824 */ /* 0x000fe200078e00ff */
[----:B------:R-:W-:Y:S02]  /*3350*/  MOV R5, UR4 ;  /* 0x0000000400057c02 */ /* 0x000fe40008000f00 */
[-C--:B------:R-:W-:Y:S01]  /*3360*/  SHF.L.U32 R8, R8, R11.reuse, RZ ;  /* 0x0000000b08087219 */ /* 0x080fe200000006ff */
[----:B------:R2:W-:Y:S01]  /*3370*/  SYNCS.ARRIVE.TRANS64.RED RZ, [UR4], R6 ;  /* 0x00000006ffff79a7 */ /* 0x0005e20008000404 */
[----:B------:R-:W-:Y:S01]  /*3380*/  SHF.L.U32 R7, R0, R11, RZ ;  /* 0x0000000b00077219 */ /* 0x000fe200000006ff */
[----:B------:R2:W-:Y:S04]  /*3390*/  STS [UR6+0x130], R9 ;  /* 0x00013009ff007988 */ /* 0x0005e80008000806 */
[----:B------:R2:W-:Y:S04]  /*33a0*/  STAS [R4.64], R11 ;  /* 0x0000000b04007dbd */ /* 0x0005e8000c0008ff */
[----:B------:R2:W-:Y:S04]  /*33b0*/  ATOMS.OR RZ, [UR5+0x14], R8 ;  /* 0x00001408ffff798c */ /* 0x0005e8000b000005 */
[----:B------:R2:W-:Y:S04]  /*33c0*/  ATOMS.OR RZ, [UR5+0x18], R7 ;  /* 0x00001807ffff798c */ /* 0x0005e8000b000005 */
[----:B------:R2:W-:Y:S02]  /*33d0*/  ATOMS.XOR RZ, [UR5+0x10], R0 ;  /* 0x00001000ffff798c */ /* 0x0005e4000b800005 */
.L_x_59:
[----:B-1----:R-:W-:Y:S05]  /*33e0*/  BSYNC B0 ;  /* 0x0000000000007941 */ /* 0x002fea0003800000 */
.L_x_58:
[----:B------:R-:W-:Y:S05]  /*33f0*/  BRA.U UP1, `(.L_x_64) ;  /* 0x00000001016c7547 */ /* 0x000fea000b800000 */
[----:B------:R-:W-:-:S03]  /*3400*/  UMOV UR4, 0xffffffff ;  /* 0xffffffff00047882 */ /* 0x000fc60000000000 */
[----:B------:R-:W-:Y:S05]  /*3410*/  BRA.DIV UR4, `(.L_x_65) ;  /* 0x0000008a04d07947 */ /* 0x000fea000b800000 */
[----:B------:R-:W-:-:S13]  /*3420*/  ELECT P6, URZ, PT ;  /* 0x0000000000ff782f */ /* 0x000fda00038c0000 */
.L_x_167:
[----:B------:R-:W-:Y:S05]  /*3430*/  @!P6 BRA `(.L_x_64) ;  /* 0x00000000005ce947 */ /* 0x000fea0003800000 */
[----:B--2---:R-:W2:Y:S02]  /*3440*/  LDS R5, [UR5+0x10] ;  /* 0x00001005ff057984 */ /* 0x004ea40008000800 */
[----:B--2---:R-:W-:-:S04]  /*3450*/  SHF.L.U32 R5, R5, 0x1f, RZ ;  /* 0x0000001f05057819 */ /* 0x004fc800000006ff */
[----:B------:R-:W2:Y:S02]  /*3460*/  SYNCS.PHASECHK.TRANS64.TRYWAIT P0, [UR5+0x8], R5 ;  /* 0x00000805ff0075a7 */ /* 0x000ea40008001105 */
[----:B--2---:R-:W-:Y:S05]  /*3470*/  @P0 BRA `(.L_x_66) ;  /* 0x0000000000080947 */ /* 0x004fea0003800000 */
[----:B------:R-:W2:Y:S02]  /*3480*/  SYNCS.PHASECHK.TRANS64.TRYWAIT P0, [UR5+0x8], R5 ;  /* 0x00000805ff0075a7 */ /* 0x000ea40008001105 */
[----:B--2---:R-:W-:Y:S05]  /*3490*/  @!P0 BRA `(.L_x_67) ;  /* 0x0000008800d08947 */ /* 0x004fea0003800000 */
.L_x_66:
[----:B------:R-:W3:Y:S01]  /*34a0*/  LDS R7, [UR6+0x130] ;  /* 0x00013006ff077984 */ /* 0x000ee20008000800 */
[----:B--2---:R-:W-:Y:S02]  /*34b0*/  HFMA2 R0, -RZ, RZ, 0, 5.9604644775390625e-08 ;  /* 0x00000001ff007431 */ /* 0x004fe400000001ff */
[----:B------:R-:W-:Y:S01]  /*34c0*/  IMAD.MOV.U32 R4, RZ, RZ, 0xffff ;  /* 0x0000ffffff047424 */ /* 0x000fe200078e00ff */
[----:B------:R-:W-:Y:S01]  /*34d0*/  UPRMT UR4, UR49, 0x654, UR7 ;  /* 0x0000065431047896 */ /* 0x000fe20008000007 */
[----:B---3--:R-:W-:-:S03]  /*34e0*/  IMAD.SHL.U32 R5, R7, 0x20, RZ ;  /* 0x0000002007057824 */ /* 0x008fc600078e00ff */
[-C--:B------:R-:W-:Y:S02]  /*34f0*/  SHF.L.U32 R4, R4, R7.reuse, RZ ;  /* 0x0000000704047219 */ /* 0x080fe400000006ff */
[----:B------:R-:W-:Y:S01]  /*3500*/  SHF.L.U32 R7, R0, R7, RZ ;  /* 0x0000000700077219 */ /* 0x000fe200000006ff */
[----:B------:R3:W-:Y:S04]  /*3510*/  STS [UR6+0x130], R5 ;  /* 0x00013005ff007988 */ /* 0x0007e80008000806 */
[----:B------:R3:W-:Y:S04]  /*3520*/  ATOMS.OR RZ, [UR5+0x14], R4 ;  /* 0x00001404ffff798c */ /* 0x0007e8000b000005 */
[----:B------:R3:W-:Y:S01]  /*3530*/  ATOMS.OR RZ, [UR5+0x18], R7 ;  /* 0x00001807ffff798c */ /* 0x0007e2000b000005 */
[----:B------:R-:W-:Y:S03]  /*3540*/  SYNCS.ARRIVE.TRANS64.RED.A1T0 RZ, [UR4], RZ ;  /* 0x000000ffffff79a7 */ /* 0x000fe60008100404 */
[----:B------:R3:W-:Y:S01]  /*3550*/  ATOMS.XOR RZ, [UR5+0x10], R0 ;  /* 0x00001000ffff798c */ /* 0x0007e2000b800005 */
[----:B------:R-:W-:Y:S05]  /*3560*/  BRA `(.L_x_64) ;  /* 0x0000000000107947 */ /* 0x000fea0003800000 */
.L_x_57:
[----:B------:R-:W-:Y:S02]  /*3570*/  MOV R0, 0xffffffff ;  /* 0xffffffff00007802 */ /* 0x000fe40000000f00 */
[----:B------:R-:W-:-:S03]  /*3580*/  MOV R4, 0x35b0 ;  /* 0x000035b000047802 */ /* 0x000fc60000000f00 */
[----:B------:R2:W-:Y:S04]  /*3590*/  STS [UR6+0x130], R0 ;  /* 0x00013000ff007988 */ /* 0x0005e80008000806 */
[----:B-12--5:R-:W-:Y:S05]  /*35a0*/  CALL.REL.NOINC `($__internal_1_$__cuda_sm10x_tcgen05_guardrail_trap_phase_invalid_during_alloc) ;  /* 0x0000009000747944 */ /* 0x026fea0003c00000 */
.L_x_64:
[----:B------:R-:W-:Y:S05]  /*35b0*/  WARPSYNC.ALL ;  /* 0x0000000000007948 */ /* 0x000fea0003800000 */
[----:B------:R-:W4:Y:S01]  /*35c0*/  S2UR UR4, SR_CgaCtaId ;  /* 0x00000000000479c3 */ /* 0x000f220000008800 */
[----:B------:R-:W-:Y:S01]  /*35d0*/  UMOV UR26, 0x400 ;  /* 0x00000400001a7882 */ /* 0x000fe20000000000 */
[----:B------:R-:W-:-:S06]  /*35e0*/  NOP ;  /* 0x0000000000007918 */ /* 0x000fcc0000000000 */
[----:B------:R-:W-:Y:S06]  /*35f0*/  BAR.ARV 0x6, 0xa0 ;  /* 0x0182800000007b1d */ /* 0x000fec0000002000 */
[----:B------:R-:W1:Y:S01]  /*3600*/  LDCU UR6, c[0x0][0x38c] ;  /* 0x00007180ff0677ac */ /* 0x000e620008000800 */
[----:B------:R-:W-:Y:S01]  /*3610*/  LOP3.LUT R3, R3, 0xffff, RZ, 0xc0, !PT ;  /* 0x0000ffff03037812 */ /* 0x000fe200078ec0ff */
[----:B--2---:R-:W-:Y:S01]  /*3620*/  IMAD.MOV.U32 R9, RZ, RZ, 0x1 ;  /* 0x00000001ff097424 */ /* 0x004fe200078e00ff */
[----:B------:R-:W-:Y:S01]  /*3630*/  LOP3.LUT R2, R2, 0xffff, RZ, 0xc0, !PT ;  /* 0x0000ffff02027812 */ /* 0x000fe200078ec0ff */
[----:B------:R-:W-:Y:S01]  /*3640*/  IMAD.MOV.U32 R8, RZ, RZ, RZ ;  /* 0x000000ffff087224 */ /* 0x000fe200078e00ff */
[----:B------:R-:W-:Y:S01]  /*3650*/  R2UR UR28, R3 ;  /* 0x00000000031c72ca */ /* 0x000fe200000e0000 */
[----:B------:R-:W-:Y:S01]  /*3660*/  UMOV UR32, URZ ;  /* 0x000000ff00207c82 */ /* 0x000fe20008000000 */
[----:B------:R-:W-:-:S02]  /*3670*/  R2UR UR42, R2 ;  /* 0x00000000022a72ca */ /* 0x000fc400000e0000 */
[----:B------:R-:W-:Y:S01]  /*3680*/  CS2R R2, SRZ ;  /* 0x0000000000027805 */ /* 0x000fe2000001ff00 */
[----:B------:R-:W-:Y:S01]  /*3690*/  UMOV UR23, URZ ;  /* 0x000000ff00177c82 */ /* 0x000fe20008000000 */
[----:B----4-:R-:W-:Y:S01]  /*36a0*/  ULEA UR26, UR4, UR26, 0x18 ;  /* 0x0000001a041a7291 */ /* 0x010fe2000f8ec0ff */
[----:B------:R-:W-:Y:S01]  /*36b0*/  UMOV UR22, URZ ;  /* 0x000000ff00167c82 */ /* 0x000fe20008000000 */
[----:B------:R-:W-:Y:S02]  /*36c0*/  UISETP.NE.AND UP3, UPT, UR48, URZ, UPT ;  /* 0x000000ff3000728c */ /* 0x000fe4000bf65270 */
[----:B------:R-:W-:Y:S02]  /*36d0*/  UIADD3 UR5, UPT, UPT, UR26, 0x10800, URZ ;  /* 0x000108001a057890 */ /* 0x000fe4000fffe0ff */
[----:B------:R-:W-:-:S03]  /*36e0*/  UIADD3 UR4, UPT, UPT, UR26, 0x24800, URZ ;  /* 0x000248001a047890 */ /* 0x000fc6000fffe0ff */
[----:B---3--:R-:W2:Y:S01]  /*36f0*/  LDS R0, [UR26+0x130] ;  /* 0x0001301aff007984 */ /* 0x008ea20008000800 */
[----:B-1----:R-:W-:Y:S02]  /*3700*/  UIADD3 UR6, UPT, UPT, UR6, 0x3f, URZ ;  /* 0x0000003f06067890 */ /* 0x002fe4000fffe0ff */
[----:B------:R-:W-:Y:S02]  /*3710*/  USHF.R.U32.HI UR5, URZ, 0x4, UR5 ;  /* 0x00000004ff057899 */ /* 0x000fe40008011605 */
[----:B------:R-:W-:Y:S02]  /*3720*/  USHF.R.S32.HI UR33, URZ, 0x1f, UR6 ;  /* 0x0000001fff217899 */ /* 0x000fe40008011406 */
[----:B------:R-:W-:Y:S02]  /*3730*/  USHF.R.U32.HI UR4, URZ, 0x4, UR4 ;  /* 0x00000004ff047899 */ /* 0x000fe40008011604 */
[----:B------:R-:W-:Y:S02]  /*3740*/  ULEA.HI UR33, UR33, UR6, URZ, 0x6 ;  /* 0x0000000621217291 */ /* 0x000fe4000f8f30ff */
[----:B------:R-:W-:-:S02]  /*3750*/  ULOP3.LUT UR5, UR5, 0x3fff, URZ, 0xc0, !UPT ;  /* 0x00003fff05057892 */ /* 0x000fc4000f8ec0ff */
[----:B------:R-:W-:Y:S02]  /*3760*/  USHF.R.S32.HI UR33, URZ, 0x6, UR33 ;  /* 0x00000006ff217899 */ /* 0x000fe40008011421 */
[----:B------:R-:W-:Y:S02]  /*3770*/  ULOP3.LUT UR30, UR4, 0x3fff, URZ, 0xc0, !UPT ;  /* 0x00003fff041e7892 */ /* 0x000fe4000f8ec0ff */
[----:B------:R-:W-:Y:S01]  /*3780*/  UISETP.LT.AND UP0, UPT, UR33, 0x1, UPT ;  /* 0x000000012100788c */ /* 0x000fe2000bf01270 */
[----:B------:R-:W-:Y:S01]  /*3790*/  UMOV UR40, 0x0 ;  /* 0x0000000000287882 */ /* 0x000fe20000000000 */
[----:B------:R-:W-:Y:S01]  /*37a0*/  UMOV UR41, 0x10400490 ;  /* 0x1040049000297882 */ /* 0x000fe20000000000 */
[----:B------:R-:W-:Y:S02]  /*37b0*/  ULOP3.LUT UR29, UR5, 0x10000, URZ, 0xfc, !UPT ;  /* 0x00010000051d7892 */ /* 0x000fe4000f8efcff */
[----:B------:R-:W-:Y:S02]  /*37c0*/  ULOP3.LUT UR30, UR30, 0x10000, URZ, 0xfc, !UPT ;  /* 0x000100001e1e7892 */ /* 0x000fe4000f8efcff */
[----:B------:R-:W-:Y:S01]  /*37d0*/  USEL UR43, UR33, 0x1, !UP0 ;  /* 0x00000001212b7887 */ /* 0x000fe2000c000000 */
[----:B------:R-:W-:Y:S01]  /*37e0*/  UMOV UR38, 0x0 ;  /* 0x0000000000267882 */ /* 0x000fe20000000000 */
[----:B------:R-:W-:Y:S01]  /*37f0*/  UMOV UR39, 0x10400490 ;  /* 0x1040049000277882 */ /* 0x000fe20000000000 */
[----:B------:R-:W-:Y:S01]  /*3800*/  UMOV UR36, 0x0 ;  /* 0x0000000000247882 */ /* 0x000fe20000000000 */
[----:B------:R-:W-:Y:S01]  /*3810*/  UMOV UR37, 0x10400490 ;  /* 0x1040049000257882 */ /* 0x000fe20000000000 */
[----:B------:R-:W-:Y:S01]  /*3820*/  UMOV UR34, 0x0 ;  /* 0x0000000000227882 */ /* 0x000fe20000000000 */
[----:B------:R-:W-:Y:S01]  /*3830*/  UMOV UR35, 0x10400490 ;  /* 0x1040049000237882 */ /* 0x000fe20000000000 */
[----:B--2---:R-:W-:-:S15]  /*3840*/  R2UR UR44, R0 ;  /* 0x00000000002c72ca */ /* 0x004fde00000e0000 */
.L_x_75:
[C---:B------:R-:W-:Y:S02]  /*3850*/  LEA R0, R8.reuse, UR26, 0x3 ;  /* 0x0000001a08007c11 */ /* 0x040fe4000f8e18ff */
[----:B------:R-:W-:Y:S02]  /*3860*/  SHF.L.U32 R5, R3, 0x1f, RZ ;  /* 0x0000001f03057819 */ /* 0x000fe400000006ff */
[----:B------:R-:W-:Y:S02]  /*3870*/  LEA R4, R8, UR26, 0x4 ;  /* 0x0000001a08047c11 */ /* 0x000fe4000f8e20ff */
[----:B------:R-:W1:Y:S02]  /*3880*/  SYNCS.PHASECHK.TRANS64.TRYWAIT P0, [R0+URZ+0xa0], R5 ;  /* 0x0000a005000075a7 */ /* 0x000e6400080011ff */
[----:B-1-3--:R-:W-:Y:S05]  /*3890*/  @!P0 BRA `(.L_x_68) ;  /* 0x0000008400e88947 */ /* 0x00afea0003800000 */
.L_x_168:
[----:B-1----:R-:W1:Y:S01]  /*38a0*/  LDS.128 R4, [R4+0x110] ;  /* 0x0001100004047984 */ /* 0x002e620000000c00 */
[----:B------:R-:W-:Y:S02]  /*38b0*/  VIADD R0, R0, 0xb0 ;  /* 0x000000b000007836 */ /* 0x000fe40000000000 */
[----:B------:R-:W-:Y:S01]  /*38c0*/  VIADD R8, R8, 0x1 ;  /* 0x0000000108087836 */ /* 0x000fe20000000000 */
[----:B------:R-:W-:Y:S01]  /*38d0*/  @!PT LDS RZ, [RZ] ;  /* 0x00000000fffff984 */ /* 0x000fe20000000800 */
[----:B------:R-:W-:Y:S01]  /*38e0*/  @!PT LDS RZ, [RZ] ;  /* 0x00000000fffff984 */ /* 0x000fe20000000800 */
[----:B------:R-:W-:Y:S01]  /*38f0*/  @!PT LDS RZ, [RZ] ;  /* 0x00000000fffff984 */ /* 0x000fe20000000800 */
[----:B------:R-:W-:Y:S01]  /*3900*/  @!PT LDS RZ, [RZ] ;  /* 0x00000000fffff984 */ /* 0x000fe20000000800 */
[----:B------:R2:W-:Y:S06]  /*3910*/  MEMBAR.ALL.CTA ;  /* 0x0000000000007992 */ /* 0x0005ec0000008000 */
[----:B--2---:R-:W2:Y:S01]  /*3920*/  FENCE.VIEW.ASYNC.S ;  /* 0x00000000000073c6 */ /* 0x004ea20000000000 */
[----:B------:R-:W-:-:S04]  /*3930*/  PRMT R0, RZ, 0x654, R0 ;  /* 0x00000654ff007816 */ /* 0x000fc80000000000 */
[----:B--2---:R2:W-:Y:S01]  /*3940*/  SYNCS.ARRIVE.TRANS64.RED.A1T0 RZ, [R0+URZ], RZ ;  /* 0x000000ff00ff79a7 */ /* 0x0045e200081004ff */
[----:B-1----:R-:W-:Y:S01]  /*3950*/  LOP3.LUT P1, RZ, R6, 0x1, RZ, 0xc0, !PT ;  /* 0x0000000106ff7812 */ /* 0x002fe2000782c0ff */
[----:B--2---:R-:W-:-:S12]  /*3960*/  BRA.U UP3, `(.L_x_69) ;  /* 0x0000000503087547 */ /* 0x004fd8000b800000 */
[----:B------:R-:W1:Y:S01]  /*3970*/  LDCU UR4, c[0x0][0x38c] ;  /* 0x00007180ff0477ac */ /* 0x000e620008000800 */
[----:B------:R-:W-:Y:S02]  /*3980*/  PLOP3.LUT P2, PT, PT, PT, PT, 0x80, 0x8 ;  /* 0x000000000008781c */ /* 0x000fe40003f4f070 */
[----:B------:R-:W-:Y:S01]  /*3990*/  SHF.L.U32 R5, R9, 0x1f, RZ ;  /* 0x0000001f09057819 */ /* 0x000fe200000006ff */
[----:B------:R-:W-:Y:S02]  /*39a0*/  ULEA UR31, UR32, UR26, 0x3 ;  /* 0x0000001a201f7291 */ /* 0x000fe4000f8e18ff */
[----:B------:R-:W-:Y:S02]  /*39b0*/  ULEA UR11, UR32, UR44, 0x8 ;  /* 0x0000002c200b7291 */ /* 0x000fe4000f8e40ff */
[----:B-1----:R-:W-:-:S06]  /*39c0*/  UISETP.GE.AND UP0, UPT, UR4, 0x1, UPT ;  /* 0x000000010400788c */ /* 0x002fcc000bf06270 */
[----:B------:R-:W-:-:S05]  /*39d0*/  PLOP3.LUT P0, PT, PT, PT, UP0, 0x80, 0x8 ;  /* 0x000000000008781c */ /* 0x000fca0003f0f008 */
[----:B------:R-:W-:-:S08]  /*39e0*/  @UP0 ULEA UR4, UR23, UR26, 0x3 ;  /* 0x0000001a17040291 */ /* 0x000fd0000f8e18ff */
[----:B------:R-:W-:-:S04]  /*39f0*/  @P0 SHF.L.U32 R0, R2, 0x1f, RZ ;  /* 0x0000001f02000819 */ /* 0x000fc800000006ff */
[----:B------:R1:W2:Y:S01]  /*3a00*/  @P0 SYNCS.PHASECHK.TRANS64.TRYWAIT P2, [UR4], R0 ;  /* 0x00000000ff0005a7 */ /* 0x0002a20008041104 */
[----:B------:R-:W3:Y:S02]  /*3a10*/  SYNCS.PHASECHK.TRANS64.TRYWAIT P0, [UR31+0xd0], R5 ;  /* 0x0000d005ff0075a7 */ /* 0x000ee4000800111f */
[----:B-123--:R-:W-:Y:S05]  /*3a20*/  @!P0 BRA `(.L_x_70) ;  /* 0x0000008400988947 */ /* 0x00efea0003800000 */
.L_x_170:
[----:B------:R-:W-:Y:S01]  /*3a30*/  UMOV UR27, UR22 ;  /* 0x00000016001b7c82 */ /* 0x000fe20008000000 */
[----:B------:R-:W-:Y:S05]  /*3a40*/  BRA.U !UP0, `(.L_x_71) ;  /* 0x0000000108c07547 */ /* 0x000fea000b800000 */
[----:B------:R-:W-:Y:S02]  /*3a50*/  UIADD3 UR27, UPT, UPT, UR43, UR22, URZ ;  /* 0x000000162b1b7290 */ /* 0x000fe4000fffe0ff */
[----:B------:R-:W-:Y:S01]  /*3a60*/  UPLOP3.LUT UP2, UPT, UPT, UPT, UPT, 0x40, 0x4 ;  /* 0x000000000004789c */ /* 0x000fe20003f4e870 */
[----:B------:R-:W-:Y:S01]  /*3a70*/  UMOV UR24, UR33 ;  /* 0x0000002100187c82 */ /* 0x000fe20008000000 */
[----:B------:R-:W-:-:S09]  /*3a80*/  UMOV UR10, UR23 ;  /* 0x00000017000a7c82 */ /* 0x000fd20008000000 */
.L_x_74:
[----:B--2---:R-:W-:Y:S01]  /*3a90*/  ULEA UR5, UR10, UR26, 0x3 ;  /* 0x0000001a0a057291 */ /* 0x004fe2000f8e18ff */
[----:B---3--:R-:W-:Y:S11]  /*3aa0*/  @P2 BRA `(.L_x_72) ;  /* 0x00000000000c2947 */ /* 0x008ff60003800000 */
[----:B-1----:R-:W-:Y:S04]  /*3ab0*/  SHF.L.U32 R5, R2, 0x1f, RZ ;  /* 0x0000001f02057819 */ /* 0x002fe800000006ff */
[----:B------:R-:W1:Y:S02]  /*3ac0*/  SYNCS.PHASECHK.TRANS64.TRYWAIT P0, [UR5], R5 ;  /* 0x00000005ff0075a7 */ /* 0x000e640008001105 */
[----:B-1----:R-:W-:Y:S05]  /*3ad0*/  @!P0 BRA `(.L_x_73) ;  /* 0x0000008400848947 */ /* 0x002fea0003800000 */
.L_x_72:
[----:B------:R-:W-:Y:S01]  /*3ae0*/  UISETP.NE.AND UP0, UPT, UR24, 0x1, UPT ;  /* 0x000000011800788c */ /* 0x000fe2000bf05270 */
[----:B------:R-:W-:Y:S01]  /*3af0*/  PLOP3.LUT P2, PT, PT, PT, PT, 0x80, 0x8 ;  /* 0x000000000008781c */ /* 0x000fe20003f4f070 */
[----:B------:R-:W-:Y:S02]  /*3b00*/  UIADD3 UR4, UPT, UPT, UR10, 0x1, URZ ;  /* 0x000000010a047890 */ /* 0x000fe4000fffe0ff */
[----:B------:R-:W-:Y:S02]  /*3b10*/  UIADD3 UR25, UPT, UPT, UR5, 0x28, URZ ;  /* 0x0000002805197890 */ /* 0x000fe4000fffe0ff */
[----:B------:R-:W-:Y:S01]  /*3b20*/  UISETP.NE.AND UP1, UPT, UR4, 0x5, UPT ;  /* 0x000000050400788c */ /* 0x000fe2000bf25270 */
[----:B------:R-:W-:Y:S01]  /*3b30*/  PLOP3.LUT P0, PT, PT, PT, UP0, 0x80, 0x8 ;  /* 0x000000000008781c */ /* 0x000fe20003f0f008 */
[----:B------:R-:W-:Y:S02]  /*3b40*/  UIADD3 UR22, UPT, UPT, UR22, 0x1, URZ ;  /* 0x0000000116167890 */ /* 0x000fe4000fffe0ff */
[----:B------:R-:W-:Y:S02]  /*3b50*/  USEL UR6, URZ, 0x1, UP1 ;  /* 0x00000001ff067887 */ /* 0x000fe40008800000 */
[----:B------:R-:W-:Y:S02]  /*3b60*/  USEL UR23, UR4, URZ, UP1 ;  /* 0x000000ff04177287 */ /* 0x000fe40008800000 */
[----:B------:R-:W-:Y:S02]  /*3b70*/  UIADD3 UR24, UPT, UPT, UR24, -0x1, URZ ;  /* 0xffffffff18187890 */ /* 0x000fe4000fffe0ff */
[----:B------:R-:W-:Y:S01]  /*3b80*/  @UP0 ULEA UR4, UR23, UR26, 0x3 ;  /* 0x0000001a17040291 */ /* 0x000fe2000f8e18ff */
[----:B------:R-:W-:Y:S01]  /*3b90*/  LOP3.LUT R2, R2, UR6, RZ, 0x3c, !PT ;  /* 0x0000000602027c12 */ /* 0x000fe2000f8e3cff */
[----:B------:R-:W-:Y:S02]  /*3ba0*/  ULEA UR6, UR10, UR30, 0xa ;  /* 0x0000001e0a067291 */ /* 0x000fe4000f8e50ff */
[----:B------:R-:W-:Y:S01]  /*3bb0*/  UISETP.NE.AND UP0, UPT, UR22, UR27, UPT ;  /* 0x0000001b1600728c */ /* 0x000fe2000bf05270 */
[----:B-1----:R-:W-:Y:S01]  /*3bc0*/  @P0 SHF.L.U32 R0, R2, 0x1f, RZ ;  /* 0x0000001f02000819 */ /* 0x002fe200000006ff */
[----:B------:R-:W-:Y:S02]  /*3bd0*/  UIADD3 UR20, UPT, UPT, UR6, 0x2, URZ ;  /* 0x0000000206147890 */ /* 0x000fe4000fffe0ff */
[----:B------:R-:W-:Y:S01]  /*3be0*/  UIADD3 UR16, UPT, UPT, UR6, 0x4, URZ ;  /* 0x0000000406107890 */ /* 0x000fe2000fffe0ff */
[----:B------:R2:W3:Y:S01]  /*3bf0*/  @P0 SYNCS.PHASECHK.TRANS64.TRYWAIT P2, [UR4], R0 ;  /* 0x00000000ff0005a7 */ /* 0x0004e20008041104 */
[----:B------:R-:W-:Y:S02]  /*3c00*/  ULEA UR4, UR10, UR29, 0xa ;  /* 0x0000001d0a047291 */ /* 0x000fe4000f8e50ff */
[----:B------:R-:W-:Y:S02]  /*3c10*/  UIADD3 UR12, UPT, UPT, UR6, 0x6, URZ ;  /* 0x00000006060c7890 */ /* 0x000fe4000fffe0ff */
[----:B------:R-:W-:Y:S02]  /*3c20*/  UIADD3 UR18, UPT, UPT, UR4, 0x2, URZ ;  /* 0x0000000204127890 */ /* 0x000fe4000fffe0ff */
[----:B------:R-:W-:Y:S02]  /*3c30*/  UIADD3 UR14, UPT, UPT, UR4, 0x4, URZ ;  /* 0x00000004040e7890 */ /* 0x000fe4000fffe0ff */
[----:B------:R-:W-:Y:S01]  /*3c40*/  UIADD3 UR8, UPT, UPT, UR4, 0x6, URZ ;  /* 0x0000000604087890 */ /* 0x000fe2000fffe0ff */
[----:B------:R-:W-:Y:S01]  /*3c50*/  UMOV UR7, 0x40004040 ;  /* 0x4000404000077882 */ /* 0x000fe20000000000 */
[----:B------:R-:W-:Y:S01]  /*3c60*/  UMOV UR5, 0x40004040 ;  /* 0x4000404000057882 */ /* 0x000fe20000000000 */
[----:B------:R-:W-:Y:S01]  /*3c70*/  UMOV UR21, 0x40004040 ;  /* 0x4000404000157882 */ /* 0x000fe20000000000 */
[----:B------:R2:W-:Y:S01]  /*3c80*/  UTCHMMA.2CTA gdesc[UR4], gdesc[UR6], tmem[UR11], tmem[UR40], idesc[UR41], UP2 ;  /* 0x00ff2806040075ea */ /* 0x0005e2000920000b */
[----:B------:R-:W-:Y:S01]  /*3c90*/  UPLOP3.LUT UP2, UPT, UPT, UPT, UPT, 0x80, 0x8 ;  /* 0x000000000008789c */ /* 0x000fe20003f4f070 */
[----:B------:R-:W-:Y:S01]  /*3ca0*/  UMOV UR19, 0x40004040 ;  /* 0x4000404000137882 */ /* 0x000fe20000000000 */
[----:B------:R-:W-:Y:S01]  /*3cb0*/  UMOV UR17, 0x40004040 ;  /* 0x4000404000117882 */ /* 0x000fe20000000000 */
[----:B------:R2:W-:Y:S01]  /*3cc0*/  UTCHMMA.2CTA gdesc[UR18], gdesc[UR20], tmem[UR11], tmem[UR38], idesc[UR39], UPT ;  /* 0x00ff2614120075ea */ /* 0x0005e2000ba0000b */
[----:B------:R-:W-:Y:S01]  /*3cd0*/  UMOV UR15, 0x40004040 ;  /* 0x40004040000f7882 */ /* 0x000fe20000000000 */
[----:B------:R-:W-:Y:S01]  /*3ce0*/  UMOV UR13, 0x40004040 ;  /* 0x40004040000d7882 */ /* 0x000fe20000000000 */
[----:B------:R-:W-:Y:S01]  /*3cf0*/  UMOV UR9, 0x40004040 ;  /* 0x4000404000097882 */ /* 0x000fe20000000000 */
[----:B------:R2:W-:Y:S01]  /*3d00*/  UTCHMMA.2CTA gdesc[UR14], gdesc[UR16], tmem[UR11], tmem[UR36], idesc[UR37], UPT ;  /* 0x00ff24100e0075ea */ /* 0x0005e2000ba0000b */
[----:B------:R2:W-:Y:S01]  /*3d10*/  UTCHMMA.2CTA gdesc[UR8], gdesc[UR12], tmem[UR11], tmem[UR34], idesc[UR35], UPT ;  /* 0x00ff220c080075ea */ /* 0x0005e2000ba0000b */
[----:B------:R2:W-:Y:S01]  /*3d20*/  UTCBAR.2CTA.MULTICAST [UR25], URZ, UR28 ;  /* 0x000000ff190073e9 */ /* 0x0005e2000820081c */
[----:B------:R-:W-:Y:S01]  /*3d30*/  UMOV UR10, UR23 ;  /* 0x00000017000a7c82 */ /* 0x000fe20008000000 */
[----:B------:R-:W-:Y:S05]  /*3d40*/  BRA.U UP0, `(.L_x_74) ;  /* 0xfffffffd00507547 */ /* 0x000fea000b83ffff */
.L_x_71:
[----:B--2---:R-:W-:Y:S01]  /*3d50*/  UIADD3 UR4, UPT, UPT, UR31, 0xc0, URZ ;  /* 0x000000c01f047890 */ /* 0x004fe2000fffe0ff */
[----:B------:R-:W-:-:S08]  /*3d60*/  UMOV UR22, UR27 ;  /* 0x0000001b00167c82 */ /* 0x000fd00008000000 */
[----:B------:R2:W-:Y:S01]  /*3d70*/  UTCBAR.2CTA.MULTICAST [UR4], URZ, UR42 ;  /* 0x000000ff040073e9 */ /* 0x0005e2000820082a */
[----:B------:R-:W-:Y:S02]  /*3d80*/  NOP ;  /* 0x0000000000007918 */ /* 0x000fe40000000000 */
.L_x_69:
[----:B--2---:R-:W-:Y:S01]  /*3d90*/  UIADD3 UR4, UPT, UPT, UR32, 0x1, URZ ;  /* 0x0000000120047890 */ /* 0x004fe2000fffe0ff */
[----:B------:R-:W-:-:S03]  /*3da0*/  ISETP.NE.AND P0, PT, R8, 0x2, PT ;  /* 0x000000020800780c */ /* 0x000fc60003f05270 */
[----:B------:R-:W-:Y:S01]  /*3db0*/  UISETP.NE.AND UP0, UPT, UR4, 0x2, UPT ;  /* 0x000000020400788c */ /* 0x000fe2000bf05270 */
[----:B-1----:R-:W-:Y:S02]  /*3dc0*/  SEL R0, RZ, 0x1, P0 ;  /* 0x00000001ff007807 */ /* 0x002fe40000000000 */
[----:B------:R-:W-:Y:S01]  /*3dd0*/  SEL R8, R8, RZ, P0 ;  /* 0x000000ff08087207 */ /* 0x000fe20000000000 */
[----:B------:R-:W-:Y:S01]  /*3de0*/  USEL UR5, URZ, 0x1, UP0 ;  /* 0x00000001ff057887 */ /* 0x000fe20008000000 */
[----:B------:R-:W-:Y:S01]  /*3df0*/  LOP3.LUT R3, R3, R0, RZ, 0x3c, !PT ;  /* 0x0000000003037212 */ /* 0x000fe200078e3cff */
[----:B------:R-:W-:-:S04]  /*3e00*/  USEL UR32, UR4, URZ, UP0 ;  /* 0x000000ff04207287 */ /* 0x000fc80008000000 */
[----:B------:R-:W-:Y:S01]  /*3e10*/  LOP3.LUT R9, R9, UR5, RZ, 0x3c, !PT ;  /* 0x0000000509097c12 */ /* 0x000fe2000f8e3cff */
[----:B------:R-:W-:Y:S07]  /*3e20*/  @P1 BRA `(.L_x_75) ;  /* 0xfffffff800881947 */ /* 0x000fee000383ffff */
[----:B------:R-:W1:Y:S01]  /*3e30*/  S2UR UR8, SR_CgaCtaId ;  /* 0x00000000000879c3 */ /* 0x000e620000008800 */
[----:B------:R-:W-:Y:S01]  /*3e40*/  ELECT P0, URZ, PT ;  /* 0x0000000000ff782f */ /* 0x000fe20003800000 */
[----:B------:R-:W-:Y:S01]  /*3e50*/  HFMA2 R0, -RZ, RZ, 0, 5.9604644775390625e-08 ;  /* 0x00000001ff007431 */ /* 0x000fe200000001ff */
[----:B------:R-:W-:-:S05]  /*3e60*/  UMOV UR4, 0x40 ;  /* 0x0000004000047882 */ /* 0x000fca0000000000 */
[----:B------:R-:W-:Y:S01]  /*3e70*/  UVIRTCOUNT.DEALLOC.SMPOOL 0x80 ;  /* 0x000000800000784c */ /* 0x000fe20000000000 */
[----:B------:R-:W-:Y:S02]  /*3e80*/  UISETP.NE.AND UP0, UPT, UR48, URZ, UPT ;  /* 0x000000ff3000728c */ /* 0x000fe4000bf05270 */
[----:B-1----:R-:W-:-:S09]  /*3e90*/  ULEA UR8, UR8, UR4, 0x18 ;  /* 0x0000000408087291 */ /* 0x002fd2000f8ec0ff */
[----:B------:R1:W-:Y:S01]  /*3ea0*/  @P0 STS.U8 [UR8+0x1c], R0 ;  /* 0x00001c00ff000988 */ /* 0x0003e20008000008 */
[----:B------:R-:W-:Y:S05]  /*3eb0*/  BRA.U UP0, `(.L_x_76) ;  /* 0x0000000100587547 */ /* 0x000fea000b800000 */
[----:B------:R-:W-:Y:S01]  /*3ec0*/  UIADD3 UR5, UPT, UPT, UR26, 0xd0, URZ ;  /* 0x000000d01a057890 */ /* 0x000fe2000fffe0ff */
[----:B------:R-:W-:-:S03]  /*3ed0*/  SHF.L.U32 R3, R9, 0x1f, RZ ;  /* 0x0000001f09037819 */ /* 0x000fc600000006ff */
[----:B------:R-:W-:-:S09]  /*3ee0*/  ULEA UR4, UR32, UR5, 0x3 ;  /* 0x0000000520047291 */ /* 0x000fd2000f8e18ff */
[----:B------:R-:W2:Y:S02]  /*3ef0*/  SYNCS.PHASECHK.TRANS64.TRYWAIT P0, [UR4], R3 ;  /* 0x00000003ff0075a7 */ /* 0x000ea40008001104 */
[----:B--2---:R-:W-:Y:S05]  /*3f00*/  @!P0 BRA `(.L_x_77) ;  /* 0x0000008000908947 */ /* 0x004fea0003800000 */
.L_x_173:
[----:B------:R-:W-:-:S04]  /*3f10*/  UIADD3 UR4, UPT, UPT, UR32, 0x1, URZ ;  /* 0x0000000120047890 */ /* 0x000fc8000fffe0ff */
[----:B------:R-:W-:-:S04]  /*3f20*/  UISETP.NE.AND UP1, UPT, UR4, 0x2, UPT ;  /* 0x000000020400788c */ /* 0x000fc8000bf25270 */
[----:B------:R-:W-:Y:S02]  /*3f30*/  USEL UR6, URZ, 0x1, UP1 ;  /* 0x00000001ff067887 */ /* 0x000fe40008800000 */
[----:B------:R-:W-:-:S04]  /*3f40*/  USEL UR4, UR4, URZ, UP1 ;  /* 0x000000ff04047287 */ /* 0x000fc80008800000 */
[----:B------:R-:W-:Y:S01]  /*3f50*/  ULEA UR4, UR4, UR5, 0x3 ;  /* 0x0000000504047291 */ /* 0x000fe2000f8e18ff */
[----:B-1----:R-:W-:-:S04]  /*3f60*/  LOP3.LUT R3, R9, UR6, RZ, 0x3c, !PT ;  /* 0x0000000609037c12 */ /* 0x002fc8000f8e3cff */
[----:B------:R-:W-:Y:S01]  /*3f70*/  SHF.L.U32 R3, R3, 0x1f, RZ ;  /* 0x0000001f03037819 */ /* 0x000fe200000006ff */
[----:B------:R-:W-:-:S04]  /*3f80*/  IMAD.U32 R0, RZ, RZ, UR4 ;  /* 0x00000004ff007e24 */ /* 0x000fc8000f8e00ff */
[----:B------:R1:W2:Y:S03]  /*3f90*/  SYNCS.PHASECHK.TRANS64.TRYWAIT P0, [R0+URZ], R3 ;  /* 0x00000003000075a7 */ /* 0x0002a600080011ff */
[----:B--2---:R-:W-:Y:S05]  /*3fa0*/  @!P0 NANOSLEEP.SYNCS 0x989680 ;  /* 0x009896800000895d */ /* 0x004fea0003900000 */
[----:B------:R-:W2:Y:S02]  /*3fb0*/  @!P0 SYNCS.PHASECHK.TRANS64 P0, [R0+URZ], R3 ;  /* 0x00000003000085a7 */ /* 0x000ea400080010ff */
[----:B--2---:R-:W-:Y:S05]  /*3fc0*/  @P0 BRA `(.L_x_78) ;  /* 0x0000000000200947 */ /* 0x004fea0003800000 */
.L_x_79:
[----:B--2---:R2:W4:Y:S02]  /*3fd0*/  SYNCS.PHASECHK.TRANS64.TRYWAIT P0, [R0+URZ], R3 ;  /* 0x00000003000075a7 */ /* 0x00452400080011ff */
[----:B----4-:R-:W-:Y:S05]  /*3fe0*/  @!P0 NANOSLEEP.SYNCS 0x989680 ;  /* 0x009896800000895d */ /* 0x010fea0003900000 */
[----:B------:R-:W4:Y:S02]  /*3ff0*/  @!P0 SYNCS.PHASECHK.TRANS64 P0, [R0+URZ], R3 ;  /* 0x00000003000085a7 */ /* 0x000f2400080010ff */
[----:B----4-:R-:W-:Y:S05]  /*4000*/  @!P0 BRA `(.L_x_79) ;  /* 0xfffffffc00f08947 */ /* 0x010fea000383ffff */
[----:B------:R-:W-:Y:S05]  /*4010*/  BRA `(.L_x_78) ;  /* 0x00000000000c7947 */ /* 0x000fea0003800000 */
.L_x_76:
[----:B------:R-:W-:-:S04]  /*4020*/  UIADD3 UR4, UPT, UPT, UR26, 0x100, URZ ;  /* 0x000001001a047890 */ /* 0x000fc8000fffe0ff */
[----:B------:R-:W-:-:S09]  /*4030*/  UPRMT UR4, UR49, 0x654, UR4 ;  /* 0x0000065431047896 */ /* 0x000fd20008000004 */
[----:B------:R-:W-:Y:S03]  /*4040*/  SYNCS.ARRIVE.TRANS64.RED.A1T0 RZ, [UR4], RZ ;  /* 0x000000ffffff79a7 */ /* 0x000fe60008100404 */
.L_x_78:
[----:B-12---:R-:W-:Y:S01]  /*4050*/  SHF.L.U32 R3, RZ, 0x1f, RZ ;  /* 0x0000001fff037819 */ /* 0x006fe200000006ff */
[----:B------:R-:W-:Y:S01]  /*4060*/  UIADD3 UR4, UPT, UPT, UR26, 0x100, URZ ;  /* 0x000001001a047890 */ /* 0x000fe2000fffe0ff */
[----:B------:R-:W-:Y:S02]  /*4070*/  PLOP3.LUT P0, PT, PT, PT, UP0, 0x80, 0x8 ;  /* 0x000000000008781c */ /* 0x000fe40003f0f008 */
[----:B------:R-:W1:Y:S02]  /*4080*/  SYNCS.PHASECHK.TRANS64.TRYWAIT P1, [UR26+0x100], R3 ;  /* 0x00010003ff0075a7 */ /* 0x000e64000802111a */
[----:B-1----:R-:W-:Y:S09]  /*4090*/  @!P1 BRA `(.L_x_80) ;  /* 0x0000008000449947 */ /* 0x002ff20003800000 */
.L_x_175:
[----:B------:R-:W-:Y:S01]  /*40a0*/  @!UP0 UPRMT UR4, UR49, 0x654, UR4 ;  /* 0x0000065431048896 */ /* 0x000fe20008000004 */
[----:B------:R-:W-:Y:S01]  /*40b0*/  UMOV UR5, 0xffff ;  /* 0x0000ffff00057882 */ /* 0x000fe20000000000 */
[----:B------:R-:W-:-:S07]  /*40c0*/  UMOV UR6, 0x1 ;  /* 0x0000000100067882 */ /* 0x000fce0000000000 */
[----:B------:R-:W-:Y:S01]  /*40d0*/  @!P0 SYNCS.ARRIVE.TRANS64.RED.A1T0 RZ, [UR4], RZ ;  /* 0x000000ffffff89a7 */ /* 0x000fe20008100404 */
[----:B------:R-:W-:Y:S01]  /*40e0*/  NOP ;  /* 0x0000000000007918 */ /* 0x000fe20000000000 */
[----:B-1----:R-:W1:Y:S01]  /*40f0*/  LDS R0, [UR8+0x14] ;  /* 0x00001408ff007984 */ /* 0x002e620008000800 */
[----:B------:R-:W-:-:S04]  /*4100*/  ULOP3.LUT UR4, UR44, 0xffff, URZ, 0xc0, !UPT ;  /* 0x0000ffff2c047892 */ /* 0x000fc8000f8ec0ff */
[----:B------:R-:W-:-:S04]  /*4110*/  USHF.R.U32.HI UR4, URZ, 0x5, UR4 ;  /* 0x00000005ff047899 */ /* 0x000fc80008011604 */
[----:B------:R-:W-:Y:S02]  /*4120*/  USHF.L.U32 UR5, UR5, UR4, URZ ;  /* 0x0000000405057299 */ /* 0x000fe400080006ff */
[----:B------:R-:W-:-:S04]  /*4130*/  USHF.L.U32 UR4, UR6, UR4, URZ ;  /* 0x0000000406047299 */ /* 0x000fc800080006ff */
[----:B-1----:R-:W-:-:S04]  /*4140*/  LOP3.LUT R0, R0, UR5, RZ, 0xc0, !PT ;  /* 0x0000000500007c12 */ /* 0x002fc8000f8ec0ff */
[----:B------:R-:W-:-:S13]  /*4150*/  ISETP.NE.AND P0, PT, R0, UR5, PT ;  /* 0x0000000500007c0c */ /* 0x000fda000bf05270 */
[----:B------:R-:W-:Y:S05]  /*4160*/  @P0 BRA `(.L_x_81) ;  /* 0x0000000000580947 */ /* 0x000fea0003800000 */
[----:B------:R-:W1:Y:S02]  /*4170*/  LDS R0, [UR8+0x18] ;  /* 0x00001808ff007984 */ /* 0x000e640008000800 */
[----:B-1----:R-:W-:-:S04]  /*4180*/  LOP3.LUT R0, R0, UR4, RZ, 0xc0, !PT ;  /* 0x0000000400007c12 */ /* 0x002fc8000f8ec0ff */
[----:B------:R-:W-:-:S13]  /*4190*/  ISETP.NE.AND P0, PT, R0, UR4, PT ;  /* 0x0000000400007c0c */ /* 0x000fda000bf05270 */
[----:B------:R-:W-:Y:S05]  /*41a0*/  @P0 BRA `(.L_x_82) ;  /* 0x00000000003c0947 */ /* 0x000fea0003800000 */
[----:B------:R-:W1:Y:S01]  /*41b0*/  S2R R2, SR_LANEID ;  /* 0x0000000000027919 */ /* 0x000e620000000000 */
[----:B------:R-:W-:Y:S01]  /*41c0*/  ULOP3.LUT UR5, URZ, UR5, URZ, 0x33, !UPT ;  /* 0x00000005ff057292 */ /* 0x000fe2000f8e33ff */
[----:B------:R-:W-:Y:S01]  /*41d0*/  LOP3.LUT R4, RZ, UR4, RZ, 0x33, !PT ;  /* 0x00000004ff047c12 */ /* 0x000fe2000f8e33ff */
[----:B------:R-:W-:Y:S02]  /*41e0*/  VOTEU.ANY UR4, UPT, PT ;  /* 0x0000000000047886 */ /* 0x000fe400038e0100 */
[----:B------:R-:W-:Y:S01]  /*41f0*/  UFLO.U32 UR4, UR4 ;  /* 0x00000004000472bd */ /* 0x000fe200080e0000 */
[----:B------:R-:W2:Y:S01]  /*4200*/  REDUX UR6, R4 ;  /* 0x00000000040673c4 */ /* 0x000ea20000000000 */
[----:B------:R-:W-:-:S06]  /*4210*/  IMAD.U32 R0, RZ, RZ, UR5 ;  /* 0x00000005ff007e24 */ /* 0x000fcc000f8e00ff */
[----:B------:R4:W-:Y:S01]  /*4220*/  UTCATOMSWS.AND URZ, UR5 ;  /* 0x0000000500ff79e3 */ /* 0x0009e20008000000 */
[----:B------:R-:W3:Y:S01]  /*4230*/  REDUX UR7, R0 ;  /* 0x00000000000773c4 */ /* 0x000ee20000000000 */
[----:B-1----:R-:W-:Y:S01]  /*4240*/  ISETP.EQ.U32.AND P0, PT, R2, UR4, PT ;  /* 0x0000000402007c0c */ /* 0x002fe2000bf02070 */
[----:B--2---:R-:W-:Y:S01]  /*4250*/  IMAD.U32 R2, RZ, RZ, UR6 ;  /* 0x00000006ff027e24 */ /* 0x004fe2000f8e00ff */
[----:B---3--:R-:W-:-:S11]  /*4260*/  MOV R3, UR7 ;  /* 0x0000000700037c02 */ /* 0x008fd60008000f00 */
[----:B------:R4:W-:Y:S04]  /*4270*/  @P0 ATOMS.AND RZ, [UR8+0x14], R3 ;  /* 0x00001403ffff098c */ /* 0x0009e8000a800008 */
[----:B------:R4:W-:Y:S01]  /*4280*/  @P0 ATOMS.AND RZ, [UR8+0x18], R2 ;  /* 0x00001802ffff098c */ /* 0x0009e2000a800008 */
[----:B------:R-:W-:Y:S05]  /*4290*/  BRA `(.L_x_83) ;  /* 0x0000000000147947 */ /* 0x000fea0003800000 */
.L_x_82:
[----:B------:R-:W-:Y:S02]  /*42a0*/  MOV R2, 0x42c0 ;  /* 0x000042c000027802 */ /* 0x000fe40000000f00 */
[----:B---3-5:R-:W-:Y:S05]  /*42b0*/  CALL.REL.NOINC `($__internal_0_$__cuda_sm10x_tcgen05_guardrail_trap_col_being_dealloced_not_returned_by_alloc) ;  /* 0x0000008400247944 */ /* 0x028fea0003c00000 */
[----:B------:R-:W-:Y:S05]  /*42c0*/  BRA `(.L_x_83) ;  /* 0x0000000000087947 */ /* 0x000fea0003800000 */
.L_x_81:
[----:B------:R-:W-:Y:S02]  /*42d0*/  MOV R2, 0x42f0 ;  /* 0x000042f000027802 */ /* 0x000fe40000000f00 */
[----:B---3-5:R-:W-:Y:S05]  /*42e0*/  CALL.REL.NOINC `($__internal_2_$__cuda_sm10x_tcgen05_guardrail_trap_unallocated_columns_being_dealloced) ;  /* 0x0000008400307944 */ /* 0x028fea0003c00000 */
.L_x_83:
[----:B------:R-:W-:Y:S01]  /*42f0*/  NOP ;  /* 0x0000000000007918 */ /* 0x000fe20000000000 */
[----:B----4-:R-:W-:Y:S05]  /*4300*/  EXIT ;  /* 0x000000000000794d */ /* 0x010fea0003800000 */
.L_x_56:
[----:B------:R-:W-:-:S09]  /*4310*/  UISETP.NE.OR UP0, UPT, UR18, 0x3, !UP4 ;  /* 0x000000031200788c */ /* 0x000fd2000e705670 */
[----:B------:R-:W-:Y:S05]  /*4320*/  BRA.U UP0, `(.L_x_84) ;  /* 0x00000011007c7547 */ /* 0x000fea000b800000 */
[----:B------:R-:W2:Y:S01]  /*4330*/  LDCU.64 UR4, c[0x0][0x888] ;  /* 0x00011100ff0477ac */ /* 0x000ea20008000a00 */
[----:B------:R-:W3:Y:S01]  /*4340*/  LDC.64 R12, c[0x0][0x348] ;  /* 0x0000d200ff0c7b82 */ /* 0x000ee20000000a00 */
[----:B------:R-:W-:Y:S02]  /*4350*/  HFMA2 R9, -RZ, RZ, 0, 0 ;  /* 0x00000000ff097431 */ /* 0x000fe400000001ff */
[----:B------:R-:W-:Y:S01]  /*4360*/  IMAD.MOV.U32 R11, RZ, RZ, 0x1 ;  /* 0x00000001ff0b7424 */ /* 0x000fe200078e00ff */
[----:B------:R-:W4:Y:S01]  /*4370*/  LDCU UR40, c[0x0][0x370] ;  /* 0x00006e00ff2877ac */ /* 0x000f220008000800 */
[----:B------:R-:W-:Y:S01]  /*4380*/  IMAD.MOV.U32 R10, RZ, RZ, RZ ;  /* 0x000000ffff0a7224 */ /* 0x000fe200078e00ff */
[----:B------:R-:W-:Y:S01]  /*4390*/  MOV R3, 0x4000 ;  /* 0x0000400000037802 */ /* 0x000fe20000000f00 */
[----:B------:R-:W4:Y:S01]  /*43a0*/  LDCU.128 UR48, c[0x0][0xb10] ;  /* 0x00016200ff3077ac */ /* 0x000f220008000c00 */
[----:B------:R-:W1:Y:S01]  /*43b0*/  LDCU UR37, c[0x0][0x374] ;  /* 0x00006e80ff2577ac */ /* 0x000e620008000800 */
[----:B------:R-:W1:Y:S01]  /*43c0*/  LDCU.64 UR38, c[0x0][0x890] ;  /* 0x00011200ff2677ac */ /* 0x000e620008000a00 */
[----:B------:R-:W1:Y:S01]  /*43d0*/  LDCU UR15, c[0x0][0xb0c] ;  /* 0x00016180ff0f77ac */ /* 0x000e620008000800 */
[----:B--2---:R-:W-:Y:S01]  /*43e0*/  UISETP.NE.U32.AND UP0, UPT, UR4, URZ, UPT ;  /* 0x000000ff0400728c */ /* 0x004fe2000bf05070 */
[----:B------:R-:W2:Y:S01]  /*43f0*/  LDCU UR46, c[0x0][0xb20] ;  /* 0x00016400ff2e77ac */ /* 0x000ea20008000800 */
[----:B------:R-:W2:Y:S01]  /*4400*/  LDCU UR4, c[0x0][0xb30] ;  /* 0x00016600ff0477ac */ /* 0x000ea20008000800 */
[----:B------:R-:W-:Y:S01]  /*4410*/  UMOV UR21, 0x400 ;  /* 0x0000040000157882 */ /* 0x000fe20000000000 */
[----:B----4-:R-:W-:-:S02]  /*4420*/  UIMAD.WIDE.U32 UR6, UR40, UR48, URZ ;  /* 0x00000030280672a5 */ /* 0x010fc4000f8e00ff */
[----:B-1----:R-:W-:Y:S02]  /*4430*/  UIMAD.WIDE.U32 UR8, UR37, UR51, URZ ;  /* 0x00000033250872a5 */ /* 0x002fe4000f8e00ff */
[----:B------:R-:W-:Y:S02]  /*4440*/  ULEA UR21, UR47, UR21, 0x18 ;  /* 0x000000152f157291 */ /* 0x000fe4000f8ec0ff */
[----:B------:R-:W-:Y:S02]  /*4450*/  UISETP.NE.U32.AND UP6, UPT, UR38, URZ, UPT ;  /* 0x000000ff2600728c */ /* 0x000fe4000bfc5070 */
[----:B------:R-:W-:Y:S02]  /*4460*/  UIADD3 UR41, UPT, UPT, UR21, 0x68, URZ ;  /* 0x0000006815297890 */ /* 0x000fe4000fffe0ff */
[----:B------:R-:W-:Y:S02]  /*4470*/  UISETP.NE.AND.EX UP5, UPT, UR5, URZ, UPT, UP0 ;  /* 0x000000ff0500728c */ /* 0x000fe4000bfa5300 */
[----:B------:R-:W-:Y:S01]  /*4480*/  UISETP.NE.AND UP0, UPT, UR42, 0x1, UPT ;  /* 0x000000012a00788c */ /* 0x000fe2000bf05270 */
[----:B------:R-:W-:Y:S01]  /*4490*/  UMOV UR6, UR7 ;  /* 0x0000000700067c82 */ /* 0x000fe20008000000 */
[----:B------:R-:W-:Y:S01]  /*44a0*/  UMOV UR43, UR9 ;  /* 0x00000009002b7c82 */ /* 0x000fe20008000000 */
[----:B------:R-:W-:-:S02]  /*44b0*/  UISETP.NE.AND UP0, UPT, UR15, 0x1, UPT ;  /* 0x000000010f00788c */ /* 0x000fc4000bf05270 */
[----:B------:R-:W-:Y:S02]  /*44c0*/  UPLOP3.LUT UP4, UPT, UPT, UPT, UPT, 0x40, 0x4 ;  /* 0x000000000004789c */ /* 0x000fe40003f8e870 */
[----:B------:R-:W-:Y:S01]  /*44d0*/  UISETP.GE.AND UP2, UPT, UR42, 0x1, UPT ;  /* 0x000000012a00788c */ /* 0x000fe2000bf46270 */
[----:B------:R-:W1:Y:S01]  /*44e0*/  LDCU.64 UR22, c[0x0][0xb28] ;  /* 0x00016500ff1677ac */ /* 0x000e620008000a00 */
[----:B------:R-:W-:Y:S02]  /*44f0*/  UISETP.NE.AND.EX UP6, UPT, UR39, URZ, UPT, UP6 ;  /* 0x000000ff2700728c */ /* 0x000fe4000bfc5360 */
[----:B------:R-:W-:Y:S02]  /*4500*/  UIADD3 UR33, UPT, UPT, UR21, 0x50, URZ ;  /* 0x0000005015217890 */ /* 0x000fe4000fffe0ff */
[----:B------:R-:W-:Y:S02]  /*4510*/  UIADD3 UR25, UPT, UPT, UR21, 0x58, URZ ;  /* 0x0000005815197890 */ /* 0x000fe4000fffe0ff */
[----:B------:R-:W-:-:S02]  /*4520*/  UIADD3 UR17, UPT, UPT, UR21, 0x60, URZ ;  /* 0x0000006015117890 */ /* 0x000fc4000fffe0ff */
[----:B------:R-:W-:Y:S02]  /*4530*/  UPRMT UR41, UR47, 0x654, UR41 ;  /* 0x000006542f297896 */ /* 0x000fe40008000029 */
[----:B------:R-:W-:Y:S02]  /*4540*/  USHF.R.U32.HI UR44, URZ, UR49, UR6 ;  /* 0x00000031ff2c7299 */ /* 0x000fe40008011606 */
[----:B--2---:R-:W-:Y:S02]  /*4550*/  USHF.R.U32.HI UR43, URZ, UR46, UR43 ;  /* 0x0000002eff2b7299 */ /* 0x004fe4000801162b */
[----:B------:R-:W-:Y:S02]  /*4560*/  UISETP.NE.AND UP0, UPT, UR50, 0x1, UPT ;  /* 0x000000013200788c */ /* 0x000fe4000bf05270 */
[----:B---3--:R-:W-:-:S11]  /*4570*/  UISETP.NE.AND UP3, UPT, UR4, 0x1, UPT ;  /* 0x000000010400788c */ /* 0x008fd6000bf65270 */
.L_x_95:
[C---:B------:R-:W-:Y:S02]  /*4580*/  LEA R8, R10.reuse, UR21, 0x3 ;  /* 0x000000150a087c11 */ /* 0x040fe4000f8e18ff */
[----:B------:R-:W-:Y:S02]  /*4590*/  SHF.L.U32 R5, R9, 0x1f, RZ ;  /* 0x0000001f09057819 */ /* 0x000fe400000006ff */
[----:B------:R-:W-:Y:S02]  /*45a0*/  LEA R6, R10, UR21, 0x4 ;  /* 0x000000150a067c11 */ /* 0x000fe4000f8e20ff */
[----:B--2---:R-:W2:Y:S02]  /*45b0*/  SYNCS.PHASECHK.TRANS64.TRYWAIT P0, [R8+URZ+0xa0], R5 ;  /* 0x0000a005080075a7 */ /* 0x004ea400080011ff */
[----:B--2---:R-:W-:Y:S05]  /*45c0*/  @!P0 BRA `(.L_x_85) ;  /* 0x0000007c00108947 */ /* 0x004fea0003800000 */
.L_x_176:
[----:B--2---:R-:W2:Y:S01]  /*45d0*/  LDS.128 R4, [R6+0x110] ;  /* 0x0001100006047984 */ /* 0x004ea20000000c00 */
[----:B------:R-:W-:Y:S01]  /*45e0*/  UISETP.GE.AND UP0, UPT, UR42, 0x1, UPT ;  /* 0x000000012a00788c */ /* 0x000fe2000bf06270 */
[----:B------:R-:W-:Y:S01]  /*45f0*/  @!PT LDS RZ, [RZ] ;  /* 0x00000000fffff984 */ /* 0x000fe20000000800 */
[----:B------:R-:W-:Y:S01]  /*4600*/  @!PT LDS RZ, [RZ] ;  /* 0x00000000fffff984 */ /* 0x000fe20000000800 */
[----:B------:R-:W-:Y:S01]  /*4610*/  @!PT LDS RZ, [RZ] ;  /* 0x00000000fffff984 */ /* 0x000fe20000000800 */
[----:B------:R-:W-:Y:S01]  /*4620*/  @!PT LDS RZ, [RZ] ;  /* 0x00000000fffff984 */ /* 0x000fe20000000800 */
[----:B------:R3:W-:Y:S06]  /*4630*/  MEMBAR.ALL.CTA ;  /* 0x0000000000007992 */ /* 0x0007ec0000008000 */
[----:B---3--:R-:W3:Y:S01]  /*4640*/  FENCE.VIEW.ASYNC.S ;  /* 0x00000000000073c6 */ /* 0x008ee20000000000 */
[----:B--2---:R-:W-:Y:S11]  /*4650*/  LOP3.LUT P0, RZ, R6, 0x1, RZ, 0xc0, !PT ;  /* 0x0000000106ff7812 */ /* 0x004ff6000780c0ff */
[----:B------:R-:W-:Y:S02]  /*4660*/  @!UPT UIADD3 URZ, UPT, UPT, URZ, URZ, URZ ;  /* 0x000000fffffff290 */ /* 0x000fe4000fffe0ff */
[----:B---3--:R-:W-:Y:S01]  /*4670*/  VOTEU.ANY UP2, P0 ;  /* 0x0000000000ff7886 */ /* 0x008fe20000040100 */
[----:B------:R-:W-:Y:S11]  /*4680*/  PLOP3.LUT P0, PT, PT, PT, UP2, 0x80, 0x8 ;  /* 0x000000000008781c */ /* 0x000ff60003f0f028 */
[----:B------:R-:W-:Y:S02]  /*4690*/  @!UPT UIADD3 URZ, UPT, UPT, URZ, URZ, URZ ;  /* 0x000000fffffff290 */ /* 0x000fe4000fffe0ff */
[----:B------:R-:W-:Y:S02]  /*46a0*/  @P0 SHF.R.U32.HI R0, RZ, 0x10, R5 ;  /* 0x00000010ff000819 */ /* 0x000fe40000011605 */
[----:B------:R-:W-:Y:S02]  /*46b0*/  @P0 MOV R2, R4 ;  /* 0x0000000400020202 */ /* 0x000fe40000000f00 */
[----:B------:R-:W-:Y:S01]  /*46c0*/  @P0 R2UR UR4, R0 ;  /* 0x00000000000402ca */ /* 0x000fe200000e0000 */
[----:B------:R-:W-:Y:S01]  /*46d0*/  VIADD R0, R8, 0xb0 ;  /* 0x000000b008007836 */ /* 0x000fe20000000000 */
[----:B------:R-:W-:Y:S02]  /*46e0*/  @P0 LOP3.LUT R4, R5, 0xffff, RZ, 0xc0, !PT ;  /* 0x0000ffff05040812 */ /* 0x000fe400078ec0ff */
[----:B------:R-:W-:Y:S02]  /*46f0*/  @P0 R2UR UR6, R2 ;  /* 0x00000000020602ca */ /* 0x000fe400000e0000 */
[----:B------:R-:W-:Y:S02]  /*4700*/  PRMT R0, RZ, 0x654, R0 ;  /* 0x00000654ff007816 */ /* 0x000fe40000000000 */
[----:B------:R-:W-:Y:S02]  /*4710*/  @P0 R2UR UR5, R4 ;  /* 0x00000000040502ca */ /* 0x000fe400000e0000 */
[----:B------:R2:W-:Y:S03]  /*4720*/  SYNCS.ARRIVE.TRANS64.RED.A1T0 RZ, [R0+URZ], RZ ;  /* 0x000000ff00ff79a7 */ /* 0x0005e600081004ff */
[----:B------:R-:W-:Y:S04]  /*4730*/  @UP2 UMOV UR29, UR4 ;  /* 0x00000004001d2c82 */ /* 0x000fe80008000000 */
[----:B------:R-:W-:Y:S04]  /*4740*/  @UP2 UMOV UR14, UR6 ;  /* 0x00000006000e2c82 */ /* 0x000fe80008000000 */
[----:B------:R-:W-:Y:S01]  /*4750*/  @UP2 UMOV UR13, UR5 ;  /* 0x00000005000d2c82 */ /* 0x000fe20008000000 */
[----:B------:R-:W-:Y:S05]  /*4760*/  BRA.U !UP0, `(.L_x_86) ;  /* 0x0000000108c07547 */ /* 0x000fea000b800000 */
[----:B------:R-:W-:Y:S02]  /*4770*/  UIMAD.WIDE.U32 UR18, UR13, UR51, URZ ;  /* 0x000000330d1272a5 */ /* 0x000fe4000f8e00ff */
[----:B------:R-:W-:Y:S02]  /*4780*/  UP2UR UR16, UPR, URZ, 0x4 ;  /* 0x00000004ff107883 */ /* 0x000fe40008000000 */
[----:B------:R-:W-:Y:S02]  /*4790*/  UISETP.NE.AND UP2, UPT, UR50, 0x1, UPT ;  /* 0x000000013200788c */ /* 0x000fe4000bf45270 */
[----:B------:R-:W-:Y:S02]  /*47a0*/  UIMAD.WIDE.U32 UR26, UR14, UR48, URZ ;  /* 0x000000300e1a72a5 */ /* 0x000fe4000f8e00ff */
[----:B------:R-:W-:Y:S02]  /*47b0*/  USEL UR4, UR37, UR43, !UP2 ;  /* 0x0000002b25047287 */ /* 0x000fe4000d000000 */
[----:B------:R-:W-:Y:S02]  /*47c0*/  UISETP.NE.AND UP0, UPT, UR15, 0x1, UPT ;  /* 0x000000010f00788c */ /* 0x000fe4000bf05270 */
[----:B------:R-:W-:Y:S02]  /*47d0*/  UP2UR UR20, UPR, URZ, 0x2 ;  /* 0x00000002ff147883 */ /* 0x000fe40008000000 */
[----:B------:R-:W-:Y:S02]  /*47e0*/  UISETP.NE.AND UP1, UPT, UR42, 0x1, UPT ;  /* 0x000000012a00788c */ /* 0x000fe4000bf25270 */
[----:B-1----:R-:W-:Y:S02]  /*47f0*/  UIMAD.WIDE.U32 UR8, UR4, UR22, URZ ;  /* 0x00000016040872a5 */ /* 0x002fe4000f8e00ff */
[----:B------:R-:W-:Y:S01]  /*4800*/  USEL UR7, UR40, UR44, !UP0 ;  /* 0x0000002c28077287 */ /* 0x000fe2000c000000 */
[----:B------:R-:W-:Y:S02]  /*4810*/  UMOV UR5, UR19 ;  /* 0x0000001300057c82 */ /* 0x000fe40008000000 */
[----:B------:R-:W-:Y:S02]  /*4820*/  USHF.R.U32.HI UR6, URZ, UR46, UR5 ;  /* 0x0000002eff067299 */ /* 0x000fe40008011605 */
[----:B------:R-:W-:Y:S02]  /*4830*/  UIMAD.WIDE.U32 UR10, UR7, UR22, URZ ;  /* 0x00000016070a72a5 */ /* 0x000fe4000f8e00ff */
[----:B------:R-:W-:Y:S02]  /*4840*/  USEL UR6, UR13, UR6, !UP2 ;  /* 0x000000060d067287 */ /* 0x000fe4000d000000 */
[----:B------:R-:W-:Y:S01]  /*4850*/  UISETP.NE.AND UP2, UPT, UR16, URZ, UPT ;  /* 0x000000ff1000728c */ /* 0x000fe2000bf45270 */
[----:B------:R-:W-:Y:S02]  /*4860*/  UMOV UR5, UR27 ;  /* 0x0000001b00057c82 */ /* 0x000fe40008000000 */
[----:B------:R-:W-:Y:S03]  /*4870*/  USHF.R.U32.HI UR12, URZ, UR49, UR5 ;  /* 0x00000031ff0c7299 */ /* 0x000fe60008011605 */
[----:B------:R-:W-:Y:S02]  /*4880*/  UMOV UR5, UR9 ;  /* 0x0000000900057c82 */ /* 0x000fe40008000000 */
[----:B------:R-:W-:Y:S03]  /*4890*/  @UP1 USHF.R.U32.HI UR4, URZ, UR23, UR5 ;  /* 0x00000017ff041299 */ /* 0x000fe60008011605 */
[----:B------:R-:W-:Y:S01]  /*48a0*/  UMOV UR5, UR11 ;  /* 0x0000000b00057c82 */ /* 0x000fe20008000000 */
[----:B------:R-:W-:Y:S02]  /*48b0*/  UIMAD UR4, UR42, UR4, URZ ;  /* 0x000000042a0472a4 */ /* 0x000fe4000f8e02ff */
[----:B------:R-:W-:Y:S02]  /*48c0*/  @UP1 USHF.R.U32.HI UR7, URZ, UR23, UR5 ;  /* 0x00000017ff071299 */ /* 0x000fe40008011605 */
[----:B------:R-:W-:Y:S02]  /*48d0*/  USEL UR5, UR14, UR12, !UP0 ;  /* 0x0000000c0e057287 */ /* 0x000fe4000c000000 */
[----:B------:R-:W-:Y:S02]  /*48e0*/  UIMAD.WIDE.U32 UR10, UR6, UR22, URZ ;  /* 0x00000016060a72a5 */ /* 0x000fe4000f8e00ff */
[----:B------:R-:W-:Y:S02]  /*48f0*/  UIMAD UR8, UR42, UR7, URZ ;  /* 0x000000072a0872a4 */ /* 0x000fe4000f8e02ff */
[----:B------:R-:W-:Y:S03]  /*4900*/  UISETP.GE.AND UP0, UPT, UR6, UR4, UPT ;  /* 0x000000040600728c */ /* 0x000fe6000bf06270 */
[----:B------:R-:W-:Y:S01]  /*4910*/  UMOV UR4, UR11 ;  /* 0x0000000b00047c82 */ /* 0x000fe20008000000 */
[----:B------:R-:W-:Y:S02]  /*4920*/  UISETP.GE.OR UP0, UPT, UR5, UR8, UP0 ;  /* 0x000000080500728c */ /* 0x000fe40008706670 */
[----:B------:R-:W-:Y:S02]  /*4930*/  USHF.R.U32.HI UR4, URZ, UR23, UR4 ;  /* 0x00000017ff047299 */ /* 0x000fe40008011604 */
[----:B------:R-:W-:Y:S02]  /*4940*/  UIMAD.WIDE.U32 UR8, UR5, UR22, URZ ;  /* 0x00000016050872a5 */ /* 0x000fe4000f8e00ff */
[----:B------:R-:W-:Y:S04]  /*4950*/  USEL UR10, UR6, UR4, !UP1 ;  /* 0x00000004060a7287 */ /* 0x000fe8000c800000 */
[----:B------:R-:W-:Y:S01]  /*4960*/  UIADD3 UR11, UPT, UPT, -UR10, URZ, URZ ;  /* 0x000000ff0a0b7290 */ /* 0x000fe2000fffe1ff */
[----:B------:R-:W-:Y:S02]  /*4970*/  @!UP0 UMOV UR4, UR9 ;  /* 0x0000000900048c82 */ /* 0x000fe40008000000 */
[----:B------:R-:W-:Y:S02]  /*4980*/  @!UP0 USHF.R.U32.HI UR4, URZ, UR23, UR4 ;  /* 0x00000017ff048299 */ /* 0x000fe40008011604 */
[----:B------:R-:W-:Y:S02]  /*4990*/  UIMAD UR8, UR42, UR11, UR6 ;  /* 0x0000000b2a0872a4 */ /* 0x000fe4000f8e0206 */
[----:B------:R-:W-:Y:S02]  /*49a0*/  @!UP0 USEL UR4, UR5, UR4, !UP1 ;  /* 0x0000000405048287 */ /* 0x000fe4000c800000 */
[----:B------:R-:W-:Y:S02]  /*49b0*/  UISETP.NE.AND UP1, UPT, UR20, URZ, UPT ;  /* 0x000000ff1400728c */ /* 0x000fe4000bf25270 */
[----:B------:R-:W-:Y:S02]  /*49c0*/  @!UP0 UIMAD UR8, UR7, UR8, UR4 ;  /* 0x00000008070882a4 */ /* 0x000fe4000f8e0204 */
[----:B------:R-:W-:Y:S02]  /*49d0*/  @!UP0 UIADD3 UR9, UPT, UPT, UR10, -UR4, URZ ;  /* 0x800000040a098290 */ /* 0x000fe4000fffe0ff */
[----:B------:R-:W-:Y:S02]  /*49e0*/  UIADD3 UR4, UPT, UPT, -UR5, URZ, URZ ;  /* 0x000000ff05047290 */ /* 0x000fe4000fffe1ff */
[----:B------:R-:W-:Y:S02]  /*49f0*/  UIADD3 UR7, UPT, UPT, -UR6, URZ, URZ ;  /* 0x000000ff06077290 */ /* 0x000fe4000fffe1ff */
[----:B------:R-:W-:Y:S02]  /*4a00*/  @!UP0 UIMAD UR6, UR9, UR42, UR5 ;  /* 0x0000002a090682a4 */ /* 0x000fe4000f8e0205 */
[----:B------:R-:W-:Y:S02]  /*4a10*/  UIMAD UR14, UR15, UR4, UR14 ;  /* 0x000000040f0e72a4 */ /* 0x000fe4000f8e020e */
[----:B------:R-:W-:Y:S01]  /*4a20*/  UIMAD UR13, UR50, UR7, UR13 ;  /* 0x00000007320d72a4 */ /* 0x000fe2000f8e020d */
[----:B------:R-:W-:Y:S02]  /*4a30*/  @!UP0 UMOV UR5, UR8 ;  /* 0x0000000800058c82 */ /* 0x000fe40008000000 */
[----:B------:R-:W-:Y:S02]  /*4a40*/  UIMAD UR14, UR5, UR15, UR14 ;  /* 0x0000000f050e72a4 */ /* 0x000fe4000f8e020e */
[----:B------:R-:W-:Y:S11]  /*4a50*/  UIMAD UR13, UR6, UR50, UR13 ;  /* 0x00000032060d72a4 */ /* 0x000ff6000f8e020d */
[----:B------:R-:W-:Y:S01]  /*4a60*/  @!UPT UIADD3 URZ, UPT, UPT, URZ, URZ, URZ ;  /* 0x000000fffffff290 */ /* 0x000fe2000fffe0ff */
.L_x_86:
[----:B------:R-:W3:Y:S01]  /*4a70*/  @!UP3 LDCU.128 UR8, c[0x0][0xb10] ;  /* 0x00016200ff08b7ac */ /* 0x000ee20008000c00 */
[----:B------:R-:W-:Y:S02]  /*4a80*/  ISETP.NE.U32.AND P0, PT, RZ, UR38, PT ;  /* 0x00000026ff007c0c */ /* 0x000fe4000bf05070 */
[----:B------:R-:W-:Y:S02]  /*4a90*/  SHF.L.U32 R4, R11, 0x1f, RZ ;  /* 0x0000001f0b047819 */ /* 0x000fe400000006ff */
[----:B------:R-:W-:Y:S01]  /*4aa0*/  ISETP.NE.AND.EX P0, PT, RZ, UR39, PT, P0 ;  /* 0x00000027ff007c0c */ /* 0x000fe2000bf05300 */
[----:B------:R-:W4:Y:S01]  /*4ab0*/  @!UP3 LDCU UR5, c[0x0][0xb0c] ;  /* 0x00016180ff05b7ac */ /* 0x000f220008000800 */
[----:B------:R-:W-:Y:S02]  /*4ac0*/  USHF.L.U32 UR35, UR30, 0x7, URZ ;  /* 0x000000071e237899 */ /* 0x000fe400080006ff */
[----:B------:R-:W-:Y:S02]  /*4ad0*/  USHF.L.U32 UR34, UR31, 0x8, URZ ;  /* 0x000000081f227899 */ /* 0x000fe400080006ff */
[----:B---3--:R-:W-:Y:S07]  /*4ae0*/  UIMAD.WIDE.U32 UR6, UR14, UR8, URZ ;  /* 0x000000080e0672a5 */ /* 0x008fee000f8e00ff */
[----:B------:R-:W-:Y:S01]  /*4af0*/  @!UP3 UMOV UR4, UR7 ;  /* 0x000000070004bc82 */ /* 0x000fe20008000000 */
[----:B----4-:R-:W-:Y:S02]  /*4b00*/  @!UP3 UISETP.NE.AND UP0, UPT, UR5, 0x1, UPT ;  /* 0x000000010500b88c */ /* 0x010fe4000bf05270 */
[----:B------:R-:W-:Y:S02]  /*4b10*/  @!UP3 USHF.R.U32.HI UR4, URZ, UR9, UR4 ;  /* 0x00000009ff04b299 */ /* 0x000fe40008011604 */
[----:B------:R-:W-:Y:S02]  /*4b20*/  UIMAD.WIDE.U32 UR6, UR13, UR11, URZ ;  /* 0x0000000b0d0672a5 */ /* 0x000fe4000f8e00ff */
[----:B------:R-:W-:Y:S02]  /*4b30*/  @!UP3 USEL UR8, UR14, UR4, !UP0 ;  /* 0x000000040e08b287 */ /* 0x000fe4000c000000 */
[----:B------:R-:W-:Y:S03]  /*4b40*/  @!UP3 UISETP.NE.AND UP0, UPT, UR10, 0x1, UPT ;  /* 0x000000010a00b88c */ /* 0x000fe6000bf05270 */
[----:B------:R-:W-:Y:S02]  /*4b50*/  @!UP3 UMOV UR6, UR7 ;  /* 0x000000070006bc82 */ /* 0x000fe40008000000 */
[----:B------:R-:W3:Y:S02]  /*4b60*/  @!UP3 LDCU UR4, c[0x0][0xb20] ;  /* 0x00016400ff04b7ac */ /* 0x000ee40008000800 */
[----:B---3--:R-:W-:Y:S04]  /*4b70*/  @!UP3 USHF.R.U32.HI UR6, URZ, UR4, UR6 ;  /* 0x00000004ff06b299 */ /* 0x008fe80008011606 */
[----:B------:R-:W-:Y:S04]  /*4b80*/  @!UP3 USEL UR6, UR13, UR6, !UP0 ;  /* 0x000000060d06b287 */ /* 0x000fe8000c000000 */
[----:B------:R-:W-:Y:S02]  /*4b90*/  @!UP3 UIADD3 UR4, UPT, UPT, -UR8, UR6, URZ ;  /* 0x000000060804b290 */ /* 0x000fe4000fffe1ff */
[----:B------:R-:W-:Y:S02]  /*4ba0*/  @!UP3 UIADD3 UR6, UPT, UPT, UR8, -UR6, URZ ;  /* 0x800000060806b290 */ /* 0x000fe4000fffe0ff */
[----:B------:R-:W-:Y:S02]  /*4bb0*/  @!UP3 UIMAD UR14, UR4, UR5, UR14 ;  /* 0x00000005040eb2a4 */ /* 0x000fe4000f8e020e */
[----:B------:R-:W-:Y:S01]  /*4bc0*/  @!UP3 UIMAD UR13, UR6, UR10, UR13 ;  /* 0x0000000a060db2a4 */ /* 0x000fe2000f8e020d */
[----:B------:R-:W-:Y:S11]  /*4bd0*/  BRA.U UP4, `(.L_x_87) ;  /* 0x0000000104107547 */ /* 0x000ff6000b800000 */
[----:B--2---:R-:W-:Y:S04]  /*4be0*/  MOV R0, UR45 ;  /* 0x0000002d00007c02 */ /* 0x004fe80008000f00 */
[----:B------:R-:W-:Y:S04]  /*4bf0*/  SHF.L.U32 R5, R0, 0x1f, RZ ;  /* 0x0000001f00057819 */ /* 0x000fe800000006ff */
[----:B------:R-:W2:Y:S02]  /*4c00*/  SYNCS.PHASECHK.TRANS64.TRYWAIT P1, [UR21+0x98], R5 ;  /* 0x00009805ff0075a7 */ /* 0x000ea40008021115 */
[----:B--2---:R-:W-:Y:S05]  /*4c10*/  @!P1 BRA `(.L_x_88) ;  /* 0x0000007400909947 */ /* 0x004fea0003800000 */
.L_x_87:
[----:B------:R-:W-:Y:S05]  /*4c20*/  BRA.U !UP6, `(.L_x_89) ;  /* 0x000000010e387547 */ /* 0x000fea000b800000 */
[----:B------:R-:W-:Y:S01]  /*4c30*/  UPLOP3.LUT UP1, UPT, UPT, UPT, UP5, 0x80, 0x8 ;  /* 0x000000000008789c */ /* 0x000fe20003f2f050 */
[----:B--2---:R-:W-:Y:S01]  /*4c40*/  HFMA2 R0, -RZ, RZ, 0, 5.9604644775390625e-08 ;  /* 0x00000001ff007431 */ /* 0x004fe200000001ff */
[----:B------:R-:W2:Y:S01]  /*4c50*/  LDCU.64 UR8, c[0x0][0x358] ;  /* 0x00006b00ff0877ac */ /* 0x000ea20008000a00 */
[----:B------:R-:W-:Y:S03]  /*4c60*/  IMAD.MOV.U32 R146, RZ, RZ, 0x1 ;  /* 0x00000001ff927424 */ /* 0x000fe600078e00ff */
[----:B------:R-:W-:Y:S05]  /*4c70*/  PLOP3.LUT P1, PT, PT, PT, UP1, 0x80, 0x8 ;  /* 0x000000000008781c */ /* 0x000fea0003f2f018 */
[----:B------:R-:W3:Y:S01]  /*4c80*/  @UP1 LDCU.64 UR4, c[0x0][0x888] ;  /* 0x00011100ff0417ac */ /* 0x000ee20008000a00 */
[----:B------:R-:W-:Y:S07]  /*4c90*/  @UP1 UIMAD UR6, UR36, UR38, URZ ;  /* 0x00000026240612a4 */ /* 0x000fee000f8e02ff */
[----:B------:R-:W-:Y:S01]  /*4ca0*/  @!P1 PRMT R146, R0, 0x7610, R146 ;  /* 0x0000761000929816 */ /* 0x000fe20000000092 */
[----:B---3--:R-:W-:Y:S06]  /*4cb0*/  @UP1 UIMAD.WIDE UR4, UR6, 0x4, UR4 ;  /* 0x00000004060418a5 */ /* 0x008fec000f8e0204 */
[----:B------:R-:W-:Y:S01]  /*4cc0*/  IMAD.U32 R6, RZ, RZ, UR4 ;  /* 0x00000004ff067e24 */ /* 0x000fe2000f8e00ff */
[----:B------:R-:W-:Y:S04]  /*4cd0*/  MOV R7, UR5 ;  /* 0x0000000500077c02 */ /* 0x000fe80008000f00 */
[----:B------:R-:W3:Y:S01]  /*4ce0*/  @!UP1 LDCU UR4, c[0x0][0x880] ;  /* 0x00011000ff0497ac */ /* 0x000ee20008000800 */
[----:B--2--5:R4:W5:Y:S02]  /*4cf0*/  @P1 LDG.E R73, desc[UR8][R6.64] ;  /* 0x0000000806491981 */ /* 0x024964000c1e1900 */
[----:B---34-:R-:W-:Y:S07]  /*4d00*/  @!P1 IMAD.U32 R73, RZ, RZ, UR4 ;  /* 0x00000004ff499e24 */ /* 0x018fee000f8e00ff */
.L_x_89:
[----:B-----5:R-:W-:Y:S01]  /*4d10*/  @!P0 FSETP.EQ.AND P2, PT, R73, RZ, PT ;  /* 0x000000ff4900820b */ /* 0x020fe20003f42000 */
[----:B------:R-:W-:Y:S01]  /*4d20*/  @!UPT UIADD3 URZ, UPT, UPT, URZ, URZ, URZ ;  /* 0x000000fffffff290 */ /* 0x000fe2000fffe0ff */
[----:B------:R-:W-:Y:S11]  /*4d30*/  @!P0 BRA `(.L_x_90) ;  /* 0x0000000000148947 */ /* 0x000ff60003800000 */
[----:B------:R-:W-:Y:S02]  /*4d40*/  LOP3.LUT P0, RZ, R146, 0xff, RZ, 0xc0, !PT ;  /* 0x000000ff92ff7812 */ /* 0x000fe4000780c0ff */
[----:B------:R-:W-:Y:S04]  /*4d50*/  PLOP3.LUT P2, PT, PT, PT, UP1, 0x80, 0x8 ;  /* 0x000000000008781c */ /* 0x000fe80003f4f018 */
[----:B------:R-:W-:Y:S07]  /*4d60*/  PLOP3.LUT P2, PT, P2, PT, PT, 0x8, 0x80 ;  /* 0x000000000080781c */ /* 0x000fee000174e170 */
[----:B------:R-:W-:Y:S11]  /*4d70*/  @P0 FSETP.EQ.AND P2, PT, R73, RZ, PT ;  /* 0x000000ff4900020b */ /* 0x000ff60003f42000 */
[----:B------:R-:W-:Y:S02]  /*4d80*/  @!UPT UIADD3 URZ, UPT, UPT, URZ, URZ, URZ ;  /* 0x000000fffffff290 */ /* 0x000fe4000fffe0ff */
.L_x_90:
[----:B------:R-:W3:Y:S01]  /*4d90*/  SYNCS.PHASECHK.TRANS64.TRYWAIT P0, [UR21+0x70], R4 ;  /* 0x00007004ff0075a7 */ /* 0x000ee20008001115 */
[----:B------:R-:W-:Y:S04]  /*4da0*/  ELECT P1, URZ, PT ;  /* 0x0000000000ff782f */ /* 0x000fe80003820000 */
[----:B------:R-:W-:Y:S01]  /*4db0*/  PLOP3.LUT P1, PT, P2, P1, PT, 0xf2, 0x2f ;  /* 0x00000000002f781c */ /* 0x000fe20001723e72 */
[----:B------:R-:W-:Y:S01]  /*4dc0*/  @!UPT UIADD3 URZ, UPT, UPT, URZ, URZ, URZ ;  /* 0x000000fffffff290 */ /* 0x000fe2000fffe0ff */
[----:B---3--:R-:W-:Y:S11]  /*4dd0*/  @!P0 BRA `(.L_x_91) ;  /* 0x0000007400388947 */ /* 0x008ff60003800000 */
.L_x_179:
[----:B------:R-:W-:Y:S01]  /*4de0*/  @!P1 IADD3 R2, P0, PT, R12, 0x580, RZ ;  /* 0x000005800c029810 */ /* 0x000fe20007f1e0ff */
[----:B------:R-:W-:Y:S01]  /*4df0*/  VOTEU.ALL UP0, P1 ;  /* 0x0000000000ff7886 */ /* 0x000fe20000800000 */
[----:B------:R-:W-:Y:S01]  /*4e00*/  UMOV UR6, 0x0 ;  /* 0x0000000000067882 */ /* 0x000fe20000000000 */
[----:B------:R-:W-:Y:S01]  /*4e10*/  UMOV UR7, 0x10000000 ;  /* 0x1000000000077882 */ /* 0x000fe20000000000 */
[----:B------:R-:W-:Y:S01]  /*4e20*/  @!P1 R2UR UR5, R2 ;  /* 0x00000000020592ca */ /* 0x000fe200000e0000 */
[----:B--2---:R-:W-:Y:S01]  /*4e30*/  @!P1 IMAD.X R0, RZ, RZ, R13, P0 ;  /* 0x000000ffff009224 */ /* 0x004fe200000e060d */
[----:B------:R-:W-:Y:S01]  /*4e40*/  @!UP0 UIADD3 UR32, UPT, UPT, UR21, 0x400, URZ ;  /* 0x0000040015208890 */ /* 0x000fe2000fffe0ff */
[----:B------:R-:W-:Y:S03]  /*4e50*/  VOTEU.ALL UP0, P1 ;  /* 0x0000000000ff7886 */ /* 0x000fe60000800000 */
[----:B------:R-:W-:Y:S01]  /*4e60*/  @!P1 R2UR UR4, R0 ;  /* 0x00000000000492ca */ /* 0x000fe200000e0000 */
[----:B------:R-:W-:Y:S06]  /*4e70*/  @!P1 IMAD.MOV.U32 R0, RZ, RZ, 0x4000 ;  /* 0x00004000ff009424 */ /* 0x000fec00078e00ff */
[----:B------:R-:W-:Y:S06]  /*4e80*/  IMAD.U32 R6, RZ, RZ, UR5 ;  /* 0x00000005ff067e24 */ /* 0x000fec000f8e00ff */
[----:B------:R-:W-:Y:S01]  /*4e90*/  IMAD.U32 R7, RZ, RZ, UR4 ;  /* 0x00000004ff077e24 */ /* 0x000fe2000f8e00ff */
[----:B------:R-:W-:Y:S04]  /*4ea0*/  @!P1 R2UR UR4, R6 ;  /* 0x00000000060492ca */ /* 0x000fe800000e0000 */
[----:B------:R-:W-:Y:S11]  /*4eb0*/  @!P1 R2UR UR5, R7 ;  /* 0x00000000070592ca */ /* 0x000ff600000e0000 */
[----:B------:R-:W-:Y:S02]  /*4ec0*/  @!UPT UIADD3 URZ, UPT, UPT, URZ, URZ, URZ ;  /* 0x000000fffffff290 */ /* 0x000fe4000fffe0ff */
[----:B------:R2:W-:Y:S01]  /*4ed0*/  @!UP0 UTMALDG.3D [UR32], [UR4], desc[UR6] ;  /* 0x00000620040085b4 */ /* 0x0005e20008011000 */
[----:B------:R3:W-:Y:S01]  /*4ee0*/  @!P1 SYNCS.ARRIVE.TRANS64.RED.A0TR RZ, [UR21+0x50], R0 ;  /* 0x00005000ffff99a7 */ /* 0x0007e20008300415 */
[----:B--2---:R-:W-:Y:S09]  /*4ef0*/  UPRMT UR4, UR47, 0x654, UR33 ;  /* 0x000006542f047896 */ /* 0x004ff20008000021 */
[----:B------:R-:W-:Y:S01]  /*4f00*/  SYNCS.ARRIVE.TRANS64.RED.A1T0 RZ, [UR4], RZ ;  /* 0x000000ffffff79a7 */ /* 0x000fe20008100404 */
[----:B------:R-:W2:Y:S02]  /*4f10*/  SYNCS.PHASECHK.TRANS64.TRYWAIT P0, [UR21+0x78], R4 ;  /* 0x00007804ff0075a7 */ /* 0x000ea40008001115 */
[----:B--23--:R-:W-:Y:S05]  /*4f20*/  @!P0 BRA `(.L_x_92) ;  /* 0x0000007000fc8947 */ /* 0x00cfea0003800000 */
.L_x_181:
[----:B------:R-:W-:Y:S01]  /*4f30*/  @!P1 IADD3 R2, P0, PT, R12, 0x580, RZ ;  /* 0x000005800c029810 */ /* 0x000fe20007f1e0ff */
[----:B------:R-:W-:Y:S01]  /*4f40*/  VOTEU.ALL UP0, P1 ;  /* 0x0000000000ff7886 */ /* 0x000fe20000800000 */
[----:B------:R-:W-:Y:S01]  /*4f50*/  UMOV UR6, 0x0 ;  /* 0x0000000000067882 */ /* 0x000fe20000000000 */
[----:B------:R-:W-:Y:S01]  /*4f60*/  UMOV UR7, 0x10000000 ;  /* 0x1000000000077882 */ /* 0x000fe20000000000 */
[----:B------:R-:W-:Y:S01]  /*4f70*/  @!P1 R2UR UR5, R2 ;  /* 0x00000000020592ca */ /* 0x000fe200000e0000 */
[----:B------:R-:W-:Y:S01]  /*4f80*/  @!P1 IMAD.X R0, RZ, RZ, R13, P0 ;  /* 0x000000ffff009224 */ /* 0x000fe200000e060d */
[----:B------:R-:W-:Y:S02]  /*4f90*/  @!UP0 UIADD3 UR26, UPT, UPT, UR34, 0x40, URZ ;  /* 0x00000040221a8890 */ /* 0x000fe4000fffe0ff */
[----:B------:R-:W-:Y:S02]  /*4fa0*/  @!UP0 UIADD3 UR24, UPT, UPT, UR21, 0x4400, URZ ;  /* 0x0000440015188890 */ /* 0x000fe4000fffe0ff */
[----:B------:R-:W-:Y:S01]  /*4fb0*/  @!P1 R2UR UR4, R0 ;  /* 0x00000000000492ca */ /* 0x000fe200000e0000 */
[----:B------:R-:W-:Y:S01]  /*4fc0*/  VOTEU.ALL UP0, P1 ;  /* 0x0000000000ff7886 */ /* 0x000fe20000800000 */
[----:B------:R-:W-:Y:S01]  /*4fd0*/  UMOV UR27, UR35 ;  /* 0x00000023001b7c82 */ /* 0x000fe20008000000 */
[----:B------:R-:W-:Y:S01]  /*4fe0*/  UMOV UR28, UR36 ;  /* 0x00000024001c7c82 */ /* 0x000fe20008000000 */
[----:B------:R-:W-:Y:S03]  /*4ff0*/  @!P1 IMAD.MOV.U32 R0, RZ, RZ, 0x4000 ;  /* 0x00004000ff009424 */ /* 0x000fe600078e00ff */
[----:B------:R-:W-:Y:S06]  /*5000*/  IMAD.U32 R6, RZ, RZ, UR5 ;  /* 0x00000005ff067e24 */ /* 0x000fec000f8e00ff */
[----:B------:R-:W-:Y:S01]  /*5010*/  IMAD.U32 R7, RZ, RZ, UR4 ;  /* 0x00000004ff077e24 */ /* 0x000fe2000f8e00ff */
[----:B------:R-:W-:Y:S04]  /*5020*/  @!P1 R2UR UR4, R6 ;  /* 0x00000000060492ca */ /* 0x000fe800000e0000 */
[----:B------:R-:W-:Y:S11]  /*5030*/  @!P1 R2UR UR5, R7 ;  /* 0x00000000070592ca */ /* 0x000ff600000e0000 */
[----:B------:R-:W-:Y:S02]  /*5040*/  @!UPT UIADD3 URZ, UPT, UPT, URZ, URZ, URZ ;  /* 0x000000fffffff290 */ /* 0x000fe4000fffe0ff */
[----:B------:R3:W-:Y:S01]  /*5050*/  @!UP0 UTMALDG.3D [UR24], [UR4], desc[UR6] ;  /* 0x00000618040085b4 */ /* 0x0007e20008011000 */
[----:B------:R4:W-:Y:S01]  /*5060*/  @!P1 SYNCS.ARRIVE.TRANS64.RED.A0TR RZ, [UR21+0x58], R0 ;  /* 0x00005800ffff99a7 */ /* 0x0009e20008300415 */
[----:B---3--:R-:W-:Y:S09]  /*5070*/  UPRMT UR4, UR47, 0x654, UR25 ;  /* 0x000006542f047896 */ /* 0x008ff20008000019 */
[----:B------:R-:W-:Y:S01]  /*5080*/  SYNCS.ARRIVE.TRANS64.RED.A1T0 RZ, [UR4], RZ ;  /* 0x000000ffffff79a7 */ /* 0x000fe20008100404 */
[----:B------:R-:W3:Y:S02]  /*5090*/  SYNCS.PHASECHK.TRANS64.TRYWAIT P0, [UR21+0x80], R4 ;  /* 0x00008004ff0075a7 */ /* 0x000ee40008001115 */
[----:B---34-:R-:W-:Y:S05]  /*50a0*/  @!P0 BRA `(.L_x_93) ;  /* 0x0000007000b48947 */ /* 0x018fea0003800000 */
.L_x_183:
[----:B------:R-:W-:Y:S01]  /*50b0*/  @!P1 IADD3 R2, P0, PT, R12, 0x580, RZ ;  /* 0x000005800c029810 */ /* 0x000fe20007f1e0ff */
[----:B------:R-:W-:Y:S01]  /*50c0*/  VOTEU.ALL UP0, P1 ;  /* 0x0000000000ff7886 */ /* 0x000fe20000800000 */
[----:B------:R-:W-:Y:S01]  /*50d0*/  UMOV UR6, 0x0 ;  /* 0x0000000000067882 */ /* 0x000fe20000000000 */
[----:B------:R-:W-:Y:S01]  /*50e0*/  UMOV UR7, 0x10000000 ;  /* 0x1000000000077882 */ /* 0x000fe20000000000 */
[----:B------:R-:W-:Y:S01]  /*50f0*/  @!P1 R2UR UR5, R2 ;  /* 0x00000000020592ca */ /* 0x000fe200000e0000 */
[----:B------:R-:W-:Y:S01]  /*5100*/  @!P1 IMAD.X R0, RZ, RZ, R13, P0 ;  /* 0x000000ffff009224 */ /* 0x000fe200000e060d */
[----:B------:R-:W-:Y:S01]  /*5110*/  @!UP0 UIADD3 UR18, UPT, UPT, UR34, 0x80, URZ ;  /* 0x0000008022128890 */ /* 0x000fe2000fffe0ff */
[----:B------:R-:W-:Y:S01]  /*5120*/  VIADD R10, R10, 0x1 ;  /* 0x000000010a0a7836 */ /* 0x000fe20000000000 */
        /* <DEDUP_REMOVED lines=17> */
.L_x_185:
[----:B------:R-:W-:Y:S01]  /*5240*/  @!P1 IADD3 R2, P0, PT, R12, 0x580, RZ ;  /* 0x000005800c029810 */ /* 0x000fe20007f1e0ff */
[----:B------:R-:W-:Y:S01]  /*5250*/  VOTEU.ALL UP0, P1 ;  /* 0x0000000000ff7886 */ /* 0x000fe20000800000 */
[----:B------:R-:W-:Y:S01]  /*5260*/  UMOV UR6, 0x0 ;  /* 0x0000000000067882 */ /* 0x000fe20000000000 */
[----:B------:R-:W-:Y:S01]  /*5270*/  UMOV UR7, 0x10000000 ;  /* 0x1000000000077882 */ /* 0x000fe20000000000 */
[----:B------:R-:W-:Y:S01]  /*5280*/  @!P1 R2UR UR5, R2 ;  /* 0x00000000020592ca */ /* 0x000fe200000e0000 */
[----:B------:R-:W-:Y:S01]  /*5290*/  @!P1 IMAD.X R0, RZ, RZ, R13, P0 ;  /* 0x000000ffff009224 */ /* 0x000fe200000e060d */
[----:B------:R-:W-:Y:S01]  /*52a0*/  @!UP0 UIADD3 UR10, UPT, UPT, UR34, 0xc0, URZ ;  /* 0x000000c0220a8890 */ /* 0x000fe2000fffe0ff */
[----:B------:R-:W-:Y:S01]  /*52b0*/  R2UR UR16, R148 ;  /* 0x00000000941072ca */ /* 0x000fe200000e0000 */
[----:B------:R-:W-:Y:S01]  /*52c0*/  @!UP0 UIADD3 UR8, UPT, UPT, UR21, 0xc400, URZ ;  /* 0x0000c40015088890 */ /* 0x000fe2000fffe0ff */
[----:B------:R-:W-:Y:S01]  /*52d0*/  ISETP.NE.AND P0, PT, R10, 0x2, PT ;  /* 0x000000020a00780c */ /* 0x000fe20003f05270 */
[----:B------:R-:W-:Y:S01]  /*52e0*/  @!UP0 UIADD3 UR9, UPT, UPT, UR21, 0x68, URZ ;  /* 0x0000006815098890 */ /* 0x000fe2000fffe0ff */
[----:B------:R-:W-:Y:S01]  /*52f0*/  @!P1 R2UR UR4, R0 ;  /* 0x00000000000492ca */ /* 0x000fe200000e0000 */
[----:B------:R-:W-:Y:S01]  /*5300*/  VOTEU.ALL UP0, P1 ;  /* 0x0000000000ff7886 */ /* 0x000fe20000800000 */
[----:B------:R-:W-:Y:S01]  /*5310*/  UMOV UR11, UR35 ;  /* 0x00000023000b7c82 */ /* 0x000fe20008000000 */
[----:B------:R-:W-:Y:S01]  /*5320*/  UMOV UR12, UR36 ;  /* 0x00000024000c7c82 */ /* 0x000fe20008000000 */
[----:B------:R-:W-:Y:S01]  /*5330*/  SEL R0, RZ, 0x1, P0 ;  /* 0x00000001ff007807 */ /* 0x000fe20000000000 */
[----:B------:R-:W-:Y:S01]  /*5340*/  UIADD3 UR30, UPT, UPT, UR14, UR63, URZ ;  /* 0x0000003f0e1e7290 */ /* 0x000fe2000fffe0ff */
[----:B--2---:R-:W-:Y:S01]  /*5350*/  IMAD.U32 R4, RZ, RZ, UR5 ;  /* 0x00000005ff047e24 */ /* 0x004fe2000f8e00ff */
[----:B------:R-:W-:Y:S01]  /*5360*/  LOP3.LUT R11, R11, 0x1, RZ, 0x3c, !PT ;  /* 0x000000010b0b7812 */ /* 0x000fe200078e3cff */
[----:B------:R-:W-:Y:S01]  /*5370*/  UMOV UR36, UR29 ;  /* 0x0000001d00247c82 */ /* 0x000fe20008000000 */
[----:B------:R-:W-:Y:S01]  /*5380*/  LOP3.LUT R9, R9, R0, RZ, 0x3c, !PT ;  /* 0x0000000009097212 */ /* 0x000fe200078e3cff */
[----:B------:R-:W-:Y:S01]  /*5390*/  UIADD3 UR31, UPT, UPT, UR13, UR16, URZ ;  /* 0x000000100d1f7290 */ /* 0x000fe2000fffe0ff */
[----:B------:R-:W-:Y:S01]  /*53a0*/  SEL R10, R10, RZ, P0 ;  /* 0x000000ff0a0a7207 */ /* 0x000fe20000000000 */
[----:B------:R-:W-:Y:S01]  /*53b0*/  UPLOP3.LUT UP4, UPT, UPT, UPT, UPT, 0x80, 0x8 ;  /* 0x000000000008789c */ /* 0x000fe20003f8f070 */
[----:B------:R-:W-:Y:S01]  /*53c0*/  IMAD.U32 R5, RZ, RZ, UR4 ;  /* 0x00000004ff057e24 */ /* 0x000fe2000f8e00ff */
[----:B------:R-:W-:Y:S04]  /*53d0*/  @!P1 R2UR UR4, R4 ;  /* 0x00000000040492ca */ /* 0x000fe800000e0000 */
[----:B------:R-:W-:Y:S11]  /*53e0*/  @!P1 R2UR UR5, R5 ;  /* 0x00000000050592ca */ /* 0x000ff600000e0000 */
[----:B------:R-:W-:Y:S02]  /*53f0*/  @!UPT UIADD3 URZ, UPT, UPT, URZ, URZ, URZ ;  /* 0x000000fffffff290 */ /* 0x000fe4000fffe0ff */
[----:B------:R2:W-:Y:S01]  /*5400*/  @!UP0 UTMALDG.3D [UR8], [UR4], desc[UR6] ;  /* 0x00000608040085b4 */ /* 0x0005e20008011000 */
[----:B------:R2:W-:Y:S01]  /*5410*/  @!P1 SYNCS.ARRIVE.TRANS64.RED.A0TR RZ, [UR21+0x68], R3 ;  /* 0x00006803ffff99a7 */ /* 0x0005e20008300415 */
[----:B------:R-:W-:Y:S01]  /*5420*/  SYNCS.ARRIVE.TRANS64.RED.A1T0 RZ, [UR41], RZ ;  /* 0x000000ffffff79a7 */ /* 0x000fe20008100429 */
[----:B------:R-:W-:Y:S05]  /*5430*/  BRA.U UP2, `(.L_x_95) ;  /* 0xfffffff102507547 */ /* 0x000fea000b83ffff */
[----:B--2---:R-:W-:-:S04]  /*5440*/  SHF.L.U32 R3, R11, 0x1f, RZ ;  /* 0x0000001f0b037819 */ /* 0x004fc800000006ff */
[----:B------:R-:W2:Y:S02]  /*5450*/  SYNCS.PHASECHK.TRANS64.TRYWAIT P0, [UR21+0x70], R3 ;  /* 0x00007003ff0075a7 */ /* 0x000ea40008001115 */
[----:B--2---:R-:W-:Y:S05]  /*5460*/  @!P0 BRA `(.L_x_96) ;  /* 0x0000006c00f48947 */ /* 0x004fea0003800000 */
.L_x_187:
[----:B------:R-:W3:Y:S02]  /*5470*/  SYNCS.PHASECHK.TRANS64.TRYWAIT P0, [UR21+0x78], R3 ;  /* 0x00007803ff0075a7 */ /* 0x000ee40008001115 */
[----:B---3--:R-:W-:Y:S05]  /*5480*/  @!P0 BRA `(.L_x_97) ;  /* 0x0000007000048947 */ /* 0x008fea0003800000 */
.L_x_189:
[----:B------:R-:W3:Y:S02]  /*5490*/  SYNCS.PHASECHK.TRANS64.TRYWAIT P0, [UR21+0x80], R3 ;  /* 0x00008003ff0075a7 */ /* 0x000ee40008001115 */
[----:B---3--:R-:W-:Y:S05]  /*54a0*/  @!P0 BRA `(.L_x_98) ;  /* 0x0000007000148947 */ /* 0x008fea0003800000 */
.L_x_191:
[----:B--2---:R-:W-:-:S07]  /*54b0*/  MOV R0, UR21 ;  /* 0x0000001500007c02 */ /* 0x004fce0008000f00 */
.L_x_99:
[----:B--2---:R-:W-:-:S04]  /*54c0*/  SHF.L.U32 R3, R11, 0x1f, RZ ;  /* 0x0000001f0b037819 */ /* 0x004fc800000006ff */
[----:B------:R2:W3:Y:S03]  /*54d0*/  SYNCS.PHASECHK.TRANS64.TRYWAIT P0, [R0+URZ+0x88], R3 ;  /* 0x00008803000075a7 */ /* 0x0004e600080011ff */
[----:B---3--:R-:W-:Y:S05]  /*54e0*/  @!P0 NANOSLEEP.SYNCS 0x989680 ;  /* 0x009896800000895d */ /* 0x008fea0003900000 */
[----:B------:R-:W3:Y:S02]  /*54f0*/  @!P0 SYNCS.PHASECHK.TRANS64 P0, [R0+URZ+0x88], R3 ;  /* 0x00008803000085a7 */ /* 0x000ee400080010ff */
[----:B-1-3--:R-:W-:Y:S05]  /*5500*/  @P0 EXIT ;  /* 0x000000000000094d */ /* 0x00afea0003800000 */
[----:B------:R-:W-:Y:S05]  /*5510*/  BRA `(.L_x_99) ;  /* 0xfffffffc00e87947 */ /* 0x000fea000383ffff */
.L_x_84:
[----:B------:R-:W-:-:S06]  /*5520*/  UISETP.GE.AND UP0, UPT, UR18, 0x4, UPT ;  /* 0x000000041200788c */ /* 0x000fcc000bf06270 */
[----:B------:R-:W-:-:S13]  /*5530*/  PLOP3.LUT P0, PT, PT, PT, UP0, 0x80, 0x8 ;  /* 0x000000000008781c */ /* 0x000fda0003f0f008 */
[----:B-1----:R-:W-:Y:S05]  /*5540*/  @!P0 EXIT ;  /* 0x000000000000894d */ /* 0x002fea0003800000 */
[----:B------:R-:W-:Y:S01]  /*5550*/  BAR.SYNC.DEFER_BLOCKING 0x6, 0xa0 ;  /* 0x0182800000007b1d */ /* 0x000fe20000010000 */
[C---:B------:R-:W-:Y:S01]  /*5560*/  IMAD.SHL.U32 R3, R163.reuse, 0x40, RZ ;  /* 0x00000040a3037824 */ /* 0x040fe200078e00ff */
[C---:B------:R-:W-:Y:S01]  /*5570*/  LOP3.LUT R145, R163.reuse, 0x1, RZ, 0xc0, !PT ;  /* 0x00000001a3917812 */ /* 0x040fe200078ec0ff */
[C---:B------:R-:W-:Y:S01]  /*5580*/  IMAD.U32 R69, R163.reuse, 0x10000, RZ ;  /* 0x00010000a3457824 */ /* 0x040fe200078e00ff */
[----:B------:R-:W-:Y:S01]  /*5590*/  CS2R R158, SRZ ;  /* 0x00000000009e7805 */ /* 0x000fe2000001ff00 */
[----:B------:R-:W-:Y:S01]  /*55a0*/  IMAD.SHL.U32 R144, R163, 0x8, RZ ;  /* 0x00000008a3907824 */ /* 0x000fe200078e00ff */
[----:B------:R-:W-:Y:S01]  /*55b0*/  UMOV UR44, 0x400 ;  /* 0x00000400002c7882 */ /* 0x000fe20000000000 */
[----:B------:R-:W1:Y:S01]  /*55c0*/  LDCU.64 UR4, c[0x0][0x890] ;  /* 0x00011200ff0477ac */ /* 0x000e620008000a00 */
[----:B------:R-:W2:Y:S01]  /*55d0*/  LDC.64 R142, c[0x0][0x8b0] ;  /* 0x00022c00ff8e7b82 */ /* 0x000ea20000000a00 */
[----:B------:R-:W-:Y:S01]  /*55e0*/  ISETP.NE.U32.AND P0, PT, R145, 0x1, PT ;  /* 0x000000019100780c */ /* 0x000fe20003f05070 */
[----:B------:R-:W-:Y:S01]  /*55f0*/  IMAD.MOV.U32 R162, RZ, RZ, 0x2 ;  /* 0x00000002ffa27424 */ /* 0x000fe200078e00ff */
[----:B------:R-:W-:Y:S01]  /*5600*/  ULEA UR44, UR47, UR44, 0x18 ;  /* 0x0000002c2f2c7291 */ /* 0x000fe2000f8ec0ff */
[----:B------:R-:W-:Y:S01]  /*5610*/  LOP3.LUT R7, R3, 0x1c0, RZ, 0xc0, !PT ;  /* 0x000001c003077812 */ /* 0x000fe200078ec0ff */
[----:B------:R-:W-:Y:S01]  /*5620*/  IMAD.MOV.U32 R161, RZ, RZ, 0x4 ;  /* 0x00000004ffa17424 */ /* 0x000fe200078e00ff */
[----:B------:R-:W-:Y:S01]  /*5630*/  LOP3.LUT R69, R69, 0x600000, RZ, 0xc0, !PT ;  /* 0x0060000045457812 */ /* 0x000fe200078ec0ff */
[----:B------:R-:W-:Y:S01]  /*5640*/  IMAD.MOV.U32 R160, RZ, RZ, 0x1 ;  /* 0x00000001ffa07424 */ /* 0x000fe200078e00ff */
[----:B------:R-:W3:Y:S01]  /*5650*/  LDC.64 R140, c[0x0][0x8a8] ;  /* 0x00022a00ff8c7b82 */ /* 0x000ee20000000a00 */
[----:B------:R-:W-:Y:S01]  /*5660*/  R2P PR, R163, 0x6 ;  /* 0x00000006a3007804 */ /* 0x000fe20000000000 */
[----:B------:R-:W-:Y:S01]  /*5670*/  IMAD.MOV.U32 R68, RZ, RZ, RZ ;  /* 0x000000ffff447224 */ /* 0x000fe200078e00ff */
[----:B------:R-:W-:Y:S01]  /*5680*/  LOP3.LUT R144, R7, 0x38, R144, 0xf8, !PT ;  /* 0x0000003807907812 */ /* 0x000fe200078ef890 */
[----:B------:R-:W-:Y:S01]  /*5690*/  IMAD.MOV.U32 R152, RZ, RZ, RZ ;  /* 0x000000ffff987224 */ /* 0x000fe200078e00ff */
[----:B------:R-:W-:Y:S01]  /*56a0*/  P2R R2, PR, RZ, 0x1 ;  /* 0x00000001ff027803 */ /* 0x000fe20000000000 */
[----:B------:R-:W4:Y:S01]  /*56b0*/  LDCU UR60, c[0x0][0x370] ;  /* 0x00006e00ff3c77ac */ /* 0x000f220008000800 */
[----:B------:R-:W-:Y:S01]  /*56c0*/  LOP3.LUT R144, R144, 0x1e00, R3, 0xf8, !PT ;  /* 0x00001e0090907812 */ /* 0x000fe200078ef803 */
[----:B------:R-:W4:Y:S01]  /*56d0*/  LDS R0, [UR44+0x130] ;  /* 0x0001302cff007984 */ /* 0x000f220008000800 */
[----:B-1----:R-:W-:Y:S01]  /*56e0*/  IMAD.U32 R165, RZ, RZ, UR4 ;  /* 0x00000004ffa57e24 */ /* 0x002fe2000f8e00ff */
[----:B------:R-:W-:Y:S01]  /*56f0*/  UIADD3 UR4, UPT, UPT, UR44, 0x400, URZ ;  /* 0x000004002c047890 */ /* 0x000fe2000fffe0ff */
[----:B------:R-:W-:Y:S01]  /*5700*/  IMAD.U32 R164, RZ, RZ, UR5 ;  /* 0x00000005ffa47e24 */ /* 0x000fe2000f8e00ff */
[----:B------:R-:W-:Y:S01]  /*5710*/  LOP3.LUT R163, R163, 0x60, RZ, 0xc0, !PT ;  /* 0x00000060a3a37812 */ /* 0x000fe200078ec0ff */
[----:B------:R-:W1:Y:S01]  /*5720*/  LDCU UR43, c[0x0][0xb0c] ;  /* 0x00016180ff2b77ac */ /* 0x000e620008000800 */
[----:B------:R-:W-:-:S02]  /*5730*/  SEL R162, R162, 0xfffffffe, !P1 ;  /* 0xfffffffea2a27807 */ /* 0x000fc40004800000 */
[----:B------:R-:W-:Y:S01]  /*5740*/  SEL R161, R161, 0xfffffffc, !P2 ;  /* 0xfffffffca1a17807 */ /* 0x000fe20005000000 */
[----:B------:R-:W-:Y:S01]  /*5750*/  IMAD.U32 R150, RZ, RZ, UR4 ;  /* 0x00000004ff967e24 */ /* 0x000fe2000f8e00ff */
[----:B------:R-:W1:Y:S01]  /*5760*/  LDCU UR39, c[0x0][0xb30] ;  /* 0x00016600ff2777ac */ /* 0x000e620008000800 */
[----:B------:R-:W1:Y:S01]  /*5770*/  LDCU.64 UR54, c[0x0][0x888] ;  /* 0x00011100ff3677ac */ /* 0x000e620008000a00 */
[----:B------:R-:W1:Y:S01]  /*5780*/  LDCU.64 UR40, c[0x0][0xb28] ;  /* 0x00016500ff2877ac */ /* 0x000e620008000a00 */
[----:B------:R-:W1:Y:S01]  /*5790*/  LDCU.128 UR56, c[0x0][0xb10] ;  /* 0x00016200ff3877ac */ /* 0x000e620008000c00 */
[----:B------:R-:W1:Y:S01]  /*57a0*/  LDCU UR53, c[0x0][0x374] ;  /* 0x00006e80ff3577ac */ /* 0x000e620008000800 */
[----:B------:R-:W-:Y:S01]  /*57b0*/  UMOV UR52, URZ ;  /* 0x000000ff00347c82 */ /* 0x000fe20008000000 */
[----:B------:R-:W-:Y:S01]  /*57c0*/  UMOV UR46, URZ ;  /* 0x000000ff002e7c82 */ /* 0x000fe20008000000 */
[----:B-1234-:R-:W-:-:S07]  /*57d0*/  IMAD.IADD R69, R0, 0x1, R69 ;  /* 0x0000000100457824 */ /* 0x01efce00078e0245 */
.L_x_143:
[----:B------:R-:W-:Y:S02]  /*57e0*/  LEA R3, R152, UR44, 0x3 ;  /* 0x0000002c98037c11 */ /* 0x000fe4000f8e18ff */
[----:B------:R-:W-:Y:S02]  /*57f0*/  SHF.L.U32 R0, R158, 0x1f, RZ ;  /* 0x0000001f9e007819 */ /* 0x000fe400000006ff */
[----:B-1----:R-:W-:Y:S02]  /*5800*/  LEA R5, R152, UR44, 0x4 ;  /* 0x0000002c98057c11 */ /* 0x002fe4000f8e20ff */
[----:B------:R-:W1:Y:S02]  /*5810*/  SYNCS.PHASECHK.TRANS64.TRYWAIT P0, [R3+URZ+0xa0], R0 ;  /* 0x0000a000030075a7 */ /* 0x000e6400080011ff */
[----:B-1----:R-:W-:Y:S05]  /*5820*/  @!P0 BRA `(.L_x_100) ;  /* 0x0000006c004c8947 */ /* 0x002fea0003800000 */
.L_x_192:
        /* <DEDUP_REMOVED lines=11> */
[----:B------:R-:W-:Y:S01]  /*58e0*/  PLOP3.LUT P0, PT, PT, PT, UP1, 0x80, 0x8 ;  /* 0x000000000008781c */ /* 0x000fe20003f0f018 */
[----:B------:R-:W-:Y:S11]  /*58f0*/  UP2UR UR62, UPR, URZ, 0x2 ;  /* 0x00000002ff3e7883 */ /* 0x000ff60008000000 */
[----:B------:R-:W-:Y:S01]  /*5900*/  @!UPT UIADD3 URZ, UPT, UPT, URZ, URZ, URZ ;  /* 0x000000fffffff290 */ /* 0x000fe2000fffe0ff */
[----:B-1----:R-:W-:Y:S02]  /*5910*/  @P0 SHF.R.U32.HI R0, RZ, 0x10, R5 ;  /* 0x00000010ff000819 */ /* 0x002fe40000011605 */
        /* <DEDUP_REMOVED lines=12> */
[----:B------:R-:W2:Y:S01]  /*59e0*/  LDCU UR12, c[0x0][0xb20] ;  /* 0x00016400ff0c77ac */ /* 0x000ea20008000800 */
[----:B------:R-:W-:Y:S02]  /*59f0*/  UIMAD.WIDE.U32 UR4, UR53, UR59, URZ ;  /* 0x0000003b350472a5 */ /* 0x000fe4000f8e00ff */
[----:B------:R-:W-:Y:S02]  /*5a00*/  UIMAD.WIDE.U32 UR6, UR60, UR56, URZ ;  /* 0x000000383c0672a5 */ /* 0x000fe4000f8e00ff */
[----:B------:R-:W-:Y:S02]  /*5a10*/  UISETP.NE.AND UP0, UPT, UR58, 0x1, UPT ;  /* 0x000000013a00788c */ /* 0x000fe4000bf05270 */
[----:B------:R-:W-:Y:S02]  /*5a20*/  UIMAD.WIDE.U32 UR8, UR37, UR59, URZ ;  /* 0x0000003b250872a5 */ /* 0x000fe4000f8e00ff */
[----:B------:R-:W-:Y:S02]  /*5a30*/  UIMAD.WIDE.U32 UR10, UR38, UR56, URZ ;  /* 0x00000038260a72a5 */ /* 0x000fe4000f8e00ff */
[----:B------:R-:W-:Y:S02]  /*5a40*/  UISETP.NE.AND UP1, UPT, UR43, 0x1, UPT ;  /* 0x000000012b00788c */ /* 0x000fe4000bf25270 */
[----:B------:R-:W-:Y:S01]  /*5a50*/  UISETP.NE.AND UP2, UPT, UR42, 0x1, UPT ;  /* 0x000000012a00788c */ /* 0x000fe2000bf45270 */
[----:B------:R-:W-:Y:S02]  /*5a60*/  UMOV UR4, UR5 ;  /* 0x0000000500047c82 */ /* 0x000fe40008000000 */
[----:B--2---:R-:W-:Y:S03]  /*5a70*/  USHF.R.U32.HI UR5, URZ, UR12, UR4 ;  /* 0x0000000cff057299 */ /* 0x004fe60008011604 */
[----:B------:R-:W-:Y:S02]  /*5a80*/  UMOV UR4, UR7 ;  /* 0x0000000700047c82 */ /* 0x000fe40008000000 */
[----:B------:R-:W-:Y:S02]  /*5a90*/  USHF.R.U32.HI UR7, URZ, UR57, UR4 ;  /* 0x00000039ff077299 */ /* 0x000fe40008011604 */
[----:B------:R-:W-:Y:S02]  /*5aa0*/  USEL UR4, UR53, UR5, !UP0 ;  /* 0x0000000535047287 */ /* 0x000fe4000c000000 */
[----:B------:R-:W-:Y:S01]  /*5ab0*/  USEL UR7, UR60, UR7, !UP1 ;  /* 0x000000073c077287 */ /* 0x000fe2000c800000 */
[----:B------:R-:W-:Y:S01]  /*5ac0*/  UMOV UR5, UR9 ;  /* 0x0000000900057c82 */ /* 0x000fe20008000000 */
[----:B------:R-:W-:Y:S02]  /*5ad0*/  UIMAD.WIDE.U32 UR8, UR4, UR40, URZ ;  /* 0x00000028040872a5 */ /* 0x000fe4000f8e00ff */
[----:B------:R-:W-:Y:S03]  /*5ae0*/  USHF.R.U32.HI UR6, URZ, UR12, UR5 ;  /* 0x0000000cff067299 */ /* 0x000fe60008011605 */
[----:B------:R-:W-:Y:S01]  /*5af0*/  UMOV UR5, UR11 ;  /* 0x0000000b00057c82 */ /* 0x000fe20008000000 */
[----:B------:R-:W-:Y:S02]  /*5b00*/  UIMAD.WIDE.U32 UR10, UR7, UR40, URZ ;  /* 0x00000028070a72a5 */ /* 0x000fe4000f8e00ff */
[----:B------:R-:W-:Y:S02]  /*5b10*/  USHF.R.U32.HI UR12, URZ, UR57, UR5 ;  /* 0x00000039ff0c7299 */ /* 0x000fe40008011605 */
[----:B------:R-:W-:Y:S01]  /*5b20*/  USEL UR6, UR37, UR6, !UP0 ;  /* 0x0000000625067287 */ /* 0x000fe2000c000000 */
[----:B------:R-:W-:Y:S02]  /*5b30*/  UMOV UR5, UR9 ;  /* 0x0000000900057c82 */ /* 0x000fe40008000000 */
[----:B------:R-:W-:Y:S01]  /*5b40*/  UMOV UR10, UR11 ;  /* 0x0000000b000a7c82 */ /* 0x000fe20008000000 */
[----:B------:R-:W-:Y:S02]  /*5b50*/  @UP2 USHF.R.U32.HI UR4, URZ, UR41, UR5 ;  /* 0x00000029ff042299 */ /* 0x000fe40008011605 */
[----:B------:R-:W-:Y:S02]  /*5b60*/  @UP2 USHF.R.U32.HI UR7, URZ, UR41, UR10 ;  /* 0x00000029ff072299 */ /* 0x000fe4000801160a */
[----:B------:R-:W-:Y:S02]  /*5b70*/  UIMAD UR4, UR42, UR4, URZ ;  /* 0x000000042a0472a4 */ /* 0x000fe4000f8e02ff */
[----:B------:R-:W-:Y:S02]  /*5b80*/  UIMAD.WIDE.U32 UR10, UR6, UR40, URZ ;  /* 0x00000028060a72a5 */ /* 0x000fe4000f8e00ff */
[----:B------:R-:W-:Y:S02]  /*5b90*/  USEL UR5, UR38, UR12, !UP1 ;  /* 0x0000000c26057287 */ /* 0x000fe4000c800000 */
[----:B------:R-:W-:Y:S02]  /*5ba0*/  UIMAD UR8, UR42, UR7, URZ ;  /* 0x000000072a0872a4 */ /* 0x000fe4000f8e02ff */
[----:B------:R-:W-:Y:S03]  /*5bb0*/  UISETP.GE.AND UP0, UPT, UR6, UR4, UPT ;  /* 0x000000040600728c */ /* 0x000fe6000bf06270 */
[----:B------:R-:W-:Y:S01]  /*5bc0*/  UMOV UR4, UR11 ;  /* 0x0000000b00047c82 */ /* 0x000fe20008000000 */
[----:B------:R-:W-:Y:S02]  /*5bd0*/  UISETP.GE.OR UP0, UPT, UR5, UR8, UP0 ;  /* 0x000000080500728c */ /* 0x000fe40008706670 */
[----:B------:R-:W-:Y:S02]  /*5be0*/  USHF.R.U32.HI UR4, URZ, UR41, UR4 ;  /* 0x00000029ff047299 */ /* 0x000fe40008011604 */
[----:B------:R-:W-:Y:S02]  /*5bf0*/  UIMAD.WIDE.U32 UR8, UR5, UR40, URZ ;  /* 0x00000028050872a5 */ /* 0x000fe4000f8e00ff */
[----:B------:R-:W-:Y:S02]  /*5c00*/  USEL UR11, UR6, UR4, !UP2 ;  /* 0x00000004060b7287 */ /* 0x000fe4000d000000 */
[----:B------:R-:W-:Y:S02]  /*5c10*/  UIADD3 UR8, UPT, UPT, -UR5, URZ, URZ ;  /* 0x000000ff05087290 */ /* 0x000fe4000fffe1ff */
[----:B------:R-:W-:Y:S01]  /*5c20*/  UIADD3 UR10, UPT, UPT, -UR11, URZ, URZ ;  /* 0x000000ff0b0a7290 */ /* 0x000fe2000fffe1ff */
[----:B------:R-:W-:Y:S01]  /*5c30*/  @!UP0 UMOV UR4, UR9 ;  /* 0x0000000900048c82 */ /* 0x000fe20008000000 */
[----:B------:R-:W-:Y:S02]  /*5c40*/  UIADD3 UR9, UPT, UPT, -UR6, URZ, URZ ;  /* 0x000000ff06097290 */ /* 0x000fe4000fffe1ff */
[----:B------:R-:W-:Y:S02]  /*5c50*/  @!UP0 USHF.R.U32.HI UR4, URZ, UR41, UR4 ;  /* 0x00000029ff048299 */ /* 0x000fe40008011604 */
[----:B------:R-:W-:Y:S02]  /*5c60*/  UIMAD UR10, UR42, UR10, UR6 ;  /* 0x0000000a2a0a72a4 */ /* 0x000fe4000f8e0206 */
[----:B------:R-:W-:Y:S04]  /*5c70*/  @!UP0 USEL UR4, UR5, UR4, !UP2 ;  /* 0x0000000405048287 */ /* 0x000fe8000d000000 */
[----:B------:R-:W-:Y:S02]  /*5c80*/  @!UP0 UIMAD UR10, UR7, UR10, UR4 ;  /* 0x0000000a070a82a4 */ /* 0x000fe4000f8e0204 */
[----:B------:R-:W-:Y:S02]  /*5c90*/  @!UP0 UIADD3 UR11, UPT, UPT, UR11, -UR4, URZ ;  /* 0x800000040b0b8290 */ /* 0x000fe4000fffe0ff */
[----:B------:R-:W-:Y:S02]  /*5ca0*/  UIMAD UR7, UR43, UR8, UR38 ;  /* 0x000000082b0772a4 */ /* 0x000fe4000f8e0226 */
[----:B------:R-:W-:Y:S02]  /*5cb0*/  @!UP0 UIMAD UR6, UR11, UR42, UR5 ;  /* 0x0000002a0b0682a4 */ /* 0x000fe4000f8e0205 */
[----:B------:R-:W-:Y:S01]  /*5cc0*/  UIMAD UR4, UR58, UR9, UR37 ;  /* 0x000000093a0472a4 */ /* 0x000fe2000f8e0225 */
[----:B------:R-:W-:Y:S02]  /*5cd0*/  @!UP0 UMOV UR5, UR10 ;  /* 0x0000000a00058c82 */ /* 0x000fe40008000000 */
[----:B------:R-:W-:Y:S02]  /*5ce0*/  UIMAD UR38, UR5, UR43, UR7 ;  /* 0x0000002b052672a4 */ /* 0x000fe4000f8e0207 */
[----:B------:R-:W-:Y:S11]  /*5cf0*/  UIMAD UR37, UR6, UR58, UR4 ;  /* 0x0000003a062572a4 */ /* 0x000ff6000f8e0204 */
[----:B------:R-:W-:Y:S01]  /*5d00*/  @!UPT UIADD3 URZ, UPT, UPT, URZ, URZ, URZ ;  /* 0x000000fffffff290 */ /* 0x000fe2000fffe0ff */
.L_x_101:
[----:B------:R-:W-:Y:S01]  /*5d10*/  UISETP.NE.AND UP0, UPT, UR39, 0x1, UPT ;  /* 0x000000012700788c */ /* 0x000fe2000bf05270 */
[----:B------:R-:W-:Y:S01]  /*5d20*/  LOP3.LUT P0, RZ, R150, 0x3f0, RZ, 0xc0, !PT ;  /* 0x000003f096ff7812 */ /* 0x000fe2000780c0ff */
[----:B------:R-:W-:Y:S01]  /*5d30*/  USHF.L.U32 UR50, UR30, 0x7, URZ ;  /* 0x000000071e327899 */ /* 0x000fe200080006ff */
[----:B------:R-:W-:Y:S01]  /*5d40*/  BSSY.RECONVERGENT B6, `(.L_x_102) ;  /* 0x0000034000067945 */ /* 0x000fe20003800200 */
[----:B------:R-:W-:Y:S01]  /*5d50*/  USHF.L.U32 UR49, UR31, 0x8, URZ ;  /* 0x000000081f317899 */ /* 0x000fe200080006ff */
[----:B------:R-:W-:Y:S06]  /*5d60*/  IADD3 R152, PT, PT, R152, 0x1, RZ ;  /* 0x0000000198987810 */ /* 0x000fec0007ffe0ff */
[----:B------:R-:W2:Y:S01]  /*5d70*/  @!UP0 LDCU.128 UR12, c[0x0][0xb10] ;  /* 0x00016200ff0c87ac */ /* 0x000ea20008000c00 */
[----:B------:R-:W3:Y:S01]  /*5d80*/  @!UP0 LDCU UR5, c[0x0][0xb0c] ;  /* 0x00016180ff0587ac */ /* 0x000ee20008000800 */
[----:B------:R-:W4:Y:S01]  /*5d90*/  @!UP0 LDCU UR10, c[0x0][0xb20] ;  /* 0x00016400ff0a87ac */ /* 0x000f220008000800 */
[----:B--2---:R-:W-:Y:S02]  /*5da0*/  UIMAD.WIDE.U32 UR8, UR38, UR12, URZ ;  /* 0x0000000c260872a5 */ /* 0x004fe4000f8e00ff */
[----:B------:R-:W-:Y:S02]  /*5db0*/  UIMAD.WIDE.U32 UR6, UR37, UR15, URZ ;  /* 0x0000000f250672a5 */ /* 0x000fe4000f8e00ff */
[----:B------:R-:W-:Y:S03]  /*5dc0*/  @!UP0 UISETP.NE.AND UP1, UPT, UR14, 0x1, UPT ;  /* 0x000000010e00888c */ /* 0x000fe6000bf25270 */
[----:B------:R-:W-:Y:S01]  /*5dd0*/  @!UP0 UMOV UR4, UR9 ;  /* 0x0000000900048c82 */ /* 0x000fe20008000000 */
[----:B---3--:R-:W-:Y:S02]  /*5de0*/  @!UP0 UISETP.NE.AND UP2, UPT, UR5, 0x1, UPT ;  /* 0x000000010500888c */ /* 0x008fe4000bf45270 */
[----:B------:R-:W-:Y:S01]  /*5df0*/  @!UP0 USHF.R.U32.HI UR4, URZ, UR13, UR4 ;  /* 0x0000000dff048299 */ /* 0x000fe20008011604 */
[----:B------:R-:W-:Y:S02]  /*5e00*/  @!UP0 UMOV UR6, UR7 ;  /* 0x0000000700068c82 */ /* 0x000fe40008000000 */
[----:B----4-:R-:W-:Y:S02]  /*5e10*/  @!UP0 USHF.R.U32.HI UR6, URZ, UR10, UR6 ;  /* 0x0000000aff068299 */ /* 0x010fe40008011606 */
[----:B------:R-:W-:Y:S02]  /*5e20*/  @!UP0 USEL UR7, UR38, UR4, !UP2 ;  /* 0x0000000426078287 */ /* 0x000fe4000d000000 */
[----:B------:R-:W-:Y:S04]  /*5e30*/  @!UP0 USEL UR6, UR37, UR6, !UP1 ;  /* 0x0000000625068287 */ /* 0x000fe8000c800000 */
[----:B------:R-:W-:Y:S02]  /*5e40*/  @!UP0 UIADD3 UR4, UPT, UPT, -UR7, UR6, URZ ;  /* 0x0000000607048290 */ /* 0x000fe4000fffe1ff */
[----:B------:R-:W-:Y:S02]  /*5e50*/  @!UP0 UIADD3 UR6, UPT, UPT, UR7, -UR6, URZ ;  /* 0x8000000607068290 */ /* 0x000fe4000fffe0ff */
[----:B------:R-:W-:Y:S02]  /*5e60*/  @!UP0 UIMAD UR38, UR4, UR5, UR38 ;  /* 0x00000005042682a4 */ /* 0x000fe4000f8e0226 */
[----:B------:R-:W-:Y:S01]  /*5e70*/  @!UP0 UIMAD UR37, UR6, UR14, UR37 ;  /* 0x0000000e062582a4 */ /* 0x000fe2000f8e0225 */
[----:B------:R-:W-:Y:S11]  /*5e80*/  @!P0 BRA `(.L_x_103) ;  /* 0x00000000007c8947 */ /* 0x000ff60003800000 */
[----:B------:R-:W2:Y:S01]  /*5e90*/  LDCU.64 UR8, c[0x4][0x80] ;  /* 0x01001000ff0877ac */ /* 0x000ea20008000a00 */
[----:B------:R-:W-:Y:S01]  /*5ea0*/  MOV R2, 0x0 ;  /* 0x0000000000027802 */ /* 0x000fe20000000f00 */
[----:B------:R-:W-:Y:S02]  /*5eb0*/  HFMA2 R12, -RZ, RZ, 0, 5.9604644775390625e-08 ;  /* 0x00000001ff0c7431 */ /* 0x000fe400000001ff */
[----:B------:R-:W-:Y:S01]  /*5ec0*/  IMAD.MOV.U32 R8, RZ, RZ, 0x70 ;  /* 0x00000070ff087424 */ /* 0x000fe200078e00ff */
[----:B------:R3:W4:Y:S01]  /*5ed0*/  LDC.64 R14, c[0x4][R2] ;  /* 0x01000000020e7b82 */ /* 0x0007220000000a00 */
[----:B------:R-:W1:Y:S01]  /*5ee0*/  LDCU.64 UR6, c[0x4][0x88] ;  /* 0x01001100ff0677ac */ /* 0x000e620008000a00 */
[----:B------:R-:W-:Y:S01]  /*5ef0*/  IMAD.MOV.U32 R13, RZ, RZ, RZ ;  /* 0x000000ffff0d7224 */ /* 0x000fe200078e00ff */
[----:B------:R-:W1:Y:S01]  /*5f00*/  LDCU.64 UR4, c[0x4][0x8] ;  /* 0x01000100ff0477ac */ /* 0x000e620008000a00 */
[----:B--2---:R-:W-:Y:S01]  /*5f10*/  MOV R5, UR9 ;  /* 0x0000000900057c02 */ /* 0x004fe20008000f00 */
[----:B------:R-:W-:Y:S01]  /*5f20*/  IMAD.U32 R4, RZ, RZ, UR8 ;  /* 0x00000008ff047e24 */ /* 0x000fe2000f8e00ff */
[----:B-1----:R-:W-:Y:S01]  /*5f30*/  MOV R7, UR7 ;  /* 0x0000000700077c02 */ /* 0x002fe20008000f00 */
[----:B------:R-:W-:Y:S01]  /*5f40*/  IMAD.U32 R6, RZ, RZ, UR6 ;  /* 0x00000006ff067e24 */ /* 0x000fe2000f8e00ff */
[----:B------:R-:W-:Y:S01]  /*5f50*/  MOV R11, UR5 ;  /* 0x00000005000b7c02 */ /* 0x000fe20008000f00 */
[----:B------:R-:W-:Y:S02]  /*5f60*/  IMAD.U32 R10, RZ, RZ, UR4 ;  /* 0x00000004ff0a7e24 */ /* 0x000fe4000f8e00ff */
[----:B------:R-:W-:Y:S07]  /*5f70*/  LEPC R20, `(.L_x_104) ;  /* 0x000000001014794e */ /* 0x000fee0000000000 */
[----:B---345:R-:W-:Y:S05]  /*5f80*/  CALL.ABS.NOINC R14 ;  /* 0x000000000e007343 */ /* 0x038fea0003c00000 */
.L_x_104:
[----:B------:R-:W1:Y:S01]  /*5f90*/  LDCU.64 UR8, c[0x4][0x80] ;  /* 0x01001000ff0877ac */ /* 0x000e620008000a00 */
[----:B------:R-:W2:Y:S01]  /*5fa0*/  LDC.64 R2, c[0x4][R2] ;  /* 0x0100000002027b82 */ /* 0x000ea20000000a00 */
[----:B------:R-:W-:Y:S02]  /*5fb0*/  HFMA2 R12, -RZ, RZ, 0, 5.9604644775390625e-08 ;  /* 0x00000001ff0c7431 */ /* 0x000fe400000001ff */
[----:B------:R-:W-:Y:S02]  /*5fc0*/  IMAD.MOV.U32 R8, RZ, RZ, 0x70 ;  /* 0x00000070ff087424 */ /* 0x000fe400078e00ff */
[----:B------:R-:W-:Y:S01]  /*5fd0*/  IMAD.MOV.U32 R13, RZ, RZ, RZ ;  /* 0x000000ffff0d7224 */ /* 0x000fe200078e00ff */
[----:B------:R-:W3:Y:S01]  /*5fe0*/  LDCU.64 UR6, c[0x4][0x88] ;  /* 0x01001100ff0677ac */ /* 0x000ee20008000a00 */
[----:B------:R-:W4:Y:S01]  /*5ff0*/  LDCU.64 UR4, c[0x4][0x8] ;  /* 0x01000100ff0477ac */ /* 0x000f220008000a00 */
[----:B-1----:R-:W-:Y:S02]  /*6000*/  MOV R4, UR8 ;  /* 0x0000000800047c02 */ /* 0x002fe40008000f00 */
[----:B------:R-:W-:Y:S02]  /*6010*/  MOV R5, UR9 ;  /* 0x0000000900057c02 */ /* 0x000fe40008000f00 */
[----:B---3--:R-:W-:Y:S01]  /*6020*/  MOV R7, UR7 ;  /* 0x0000000700077c02 */ /* 0x008fe20008000f00 */
[----:B------:R-:W-:Y:S01]  /*6030*/  IMAD.U32 R6, RZ, RZ, UR6 ;  /* 0x00000006ff067e24 */ /* 0x000fe2000f8e00ff */
[----:B----4-:R-:W-:Y:S01]  /*6040*/  MOV R11, UR5 ;  /* 0x00000005000b7c02 */ /* 0x010fe20008000f00 */
[----:B------:R-:W-:Y:S02]  /*6050*/  IMAD.U32 R10, RZ, RZ, UR4 ;  /* 0x00000004ff0a7e24 */ /* 0x000fe4000f8e00ff */
[----:B------:R-:W-:Y:S07]  /*6060*/  LEPC R20, `(.L_x_103) ;  /* 0x000000001014794e */ /* 0x000fee0000000000 */
[----:B--2---:R-:W-:Y:S05]  /*6070*/  CALL.ABS.NOINC R2 ;  /* 0x0000000002007343 */ /* 0x004fea0003c00000 */
.L_x_103:
[----:B------:R-:W-:Y:S05]  /*6080*/  BSYNC.RECONVERGENT B6 ;  /* 0x0000000000067941 */ /* 0x000fea0003800200 */
.L_x_102:
[----:B------:R-:W-:Y:S02]  /*6090*/  R2UR UR6, R149 ;  /* 0x00000000950672ca */ /* 0x000fe400000e0000 */
[----:B------:R-:W-:Y:S02]  /*60a0*/  R2UR UR5, R165 ;  /* 0x00000000a50572ca */ /* 0x000fe400000e0000 */
[----:B------:R-:W-:Y:S02]  /*60b0*/  R2UR UR4, R164 ;  /* 0x00000000a40472ca */ /* 0x000fe400000e0000 */
[----:B------:R-:W-:Y:S02]  /*60c0*/  ISETP.NE.U32.AND P4, PT, R142, RZ, PT ;  /* 0x000000ff8e00720c */ /* 0x000fe40003f85070 */
[----:B------:R-:W-:Y:S02]  /*60d0*/  ISETP.NE.U32.AND P2, PT, RZ, UR54, PT ;  /* 0x00000036ff007c0c */ /* 0x000fe4000bf45070 */
[----:B------:R-:W-:Y:S02]  /*60e0*/  ISETP.NE.AND.EX P4, PT, R143, RZ, PT, P4 ;  /* 0x000000ff8f00720c */ /* 0x000fe40003f85340 */
[----:B------:R-:W-:Y:S01]  /*60f0*/  ISETP.NE.AND.EX P2, PT, RZ, UR55, PT, P2 ;  /* 0x00000037ff007c0c */ /* 0x000fe2000bf45320 */
[----:B------:R-:W-:Y:S02]  /*6100*/  UISETP.NE.AND UP2, UPT, UR6, URZ, UPT ;  /* 0x000000ff0600728c */ /* 0x000fe4000bf45270 */
[----:B------:R-:W-:Y:S04]  /*6110*/  UISETP.NE.U32.AND UP0, UPT, UR5, URZ, UPT ;  /* 0x000000ff0500728c */ /* 0x000fe8000bf05070 */
[----:B------:R-:W-:Y:S01]  /*6120*/  UISETP.NE.AND.EX UP1, UPT, UR4, URZ, UPT, UP0 ;  /* 0x000000ff0400728c */ /* 0x000fe2000bf25300 */
[----:B------:R-:W-:Y:S01]  /*6130*/  PLOP3.LUT P1, PT, PT, PT, UP2, 0x80, 0x8 ;  /* 0x000000000008781c */ /* 0x000fe20003f2f028 */
[----:B------:R-:W-:Y:S03]  /*6140*/  UPLOP3.LUT UP0, UPT, UPT, UPT, UPT, 0x40, 0x4 ;  /* 0x000000000004789c */ /* 0x000fe60003f0e870 */
[----:B------:R-:W-:Y:S06]  /*6150*/  @UP2 UPLOP3.LUT UP0, UPT, UPT, UPT, UP1, 0x80, 0x8 ;  /* 0x000000000008289c */ /* 0x000fec0003f0f010 */
[----:B------:R-:W-:Y:S01]  /*6160*/  PLOP3.LUT P0, PT, PT, PT, UP0, 0x80, 0x8 ;  /* 0x000000000008781c */ /* 0x000fe20003f0f008 */
[----:B------:R-:W-:Y:S01]  /*6170*/  @!UPT UIADD3 URZ, UPT, UPT, URZ, URZ, URZ ;  /* 0x000000fffffff290 */ /* 0x000fe2000fffe0ff */
[----:B------:R-:W-:Y:S11]  /*6180*/  BRA.U !UP1, `(.L_x_105) ;  /* 0x0000000109407547 */ /* 0x000ff6000b800000 */
[----:B------:R-:W-:Y:S01]  /*6190*/  UISETP.NE.U32.AND UP0, UPT, UR54, URZ, UPT ;  /* 0x000000ff3600728c */ /* 0x000fe2000bf05070 */
[----:B------:R-:W-:Y:S01]  /*61a0*/  R2UR UR6, R165 ;  /* 0x00000000a50672ca */ /* 0x000fe200000e0000 */
[----:B------:R-:W2:Y:S01]  /*61b0*/  LDCU.64 UR8, c[0x0][0x358] ;  /* 0x00006b00ff0877ac */ /* 0x000ea20008000a00 */
[----:B------:R-:W-:Y:S02]  /*61c0*/  HFMA2 R146, -RZ, RZ, 0, 5.9604644775390625e-08 ;  /* 0x00000001ff927431 */ /* 0x000fe400000001ff */
[----:B-1----:R-:W-:Y:S01]  /*61d0*/  IMAD.MOV.U32 R0, RZ, RZ, 0x1 ;  /* 0x00000001ff007424 */ /* 0x002fe200078e00ff */
[----:B------:R-:W-:Y:S06]  /*61e0*/  UISETP.NE.AND.EX UP0, UPT, UR55, URZ, UPT, UP0 ;  /* 0x000000ff3700728c */ /* 0x000fec000bf05300 */
[----:B------:R-:W-:Y:S05]  /*61f0*/  PLOP3.LUT P3, PT, PT, PT, UP0, 0x80, 0x8 ;  /* 0x000000000008781c */ /* 0x000fea0003f6f008 */
[----:B------:R-:W1:Y:S01]  /*6200*/  @UP0 LDCU.64 UR4, c[0x0][0x888] ;  /* 0x00011100ff0407ac */ /* 0x000e620008000a00 */
[----:B------:R-:W-:Y:S07]  /*6210*/  @UP0 UIMAD UR6, UR36, UR6, URZ ;  /* 0x00000006240602a4 */ /* 0x000fee000f8e02ff */
[----:B------:R-:W-:Y:S01]  /*6220*/  @!P3 PRMT R146, R0, 0x7610, R146 ;  /* 0x000076100092b816 */ /* 0x000fe20000000092 */
[----:B-1----:R-:W-:Y:S06]  /*6230*/  @UP0 UIMAD.WIDE UR4, UR6, 0x4, UR4 ;  /* 0x00000004060408a5 */ /* 0x002fec000f8e0204 */
[----:B------:R-:W-:Y:S02]  /*6240*/  IMAD.U32 R2, RZ, RZ, UR4 ;  /* 0x00000004ff027e24 */ /* 0x000fe4000f8e00ff */
[----:B------:R-:W-:Y:S03]  /*6250*/  IMAD.U32 R3, RZ, RZ, UR5 ;  /* 0x00000005ff037e24 */ /* 0x000fe6000f8e00ff */
[----:B------:R-:W1:Y:S02]  /*6260*/  @!UP0 LDCU UR4, c[0x0][0x880] ;  /* 0x00011000ff0487ac */ /* 0x000e640008000800 */
[----:B--2--5:R2:W5:Y:S02]  /*6270*/  @P3 LDG.E R73, desc[UR8][R2.64] ;  /* 0x0000000802493981 */ /* 0x024564000c1e1900 */
[----:B-12---:R-:W-:Y:S02]  /*6280*/  @!P3 MOV R73, UR4 ;  /* 0x000000040049bc02 */ /* 0x006fe40008000f00 */
.L_x_105:
[----:B------:R-:W-:Y:S05]  /*6290*/  @!P4 BRA `(.L_x_106) ;  /* 0x000000000024c947 */ /* 0x000fea0003800000 */
[----:B------:R-:W-:Y:S01]  /*62a0*/  ISETP.NE.U32.AND P3, PT, R140, RZ, PT ;  /* 0x000000ff8c00720c */ /* 0x000fe20003f65070 */
[----:B------:R-:W2:Y:S03]  /*62b0*/  LDCU.64 UR4, c[0x0][0x358] ;  /* 0x00006b00ff0477ac */ /* 0x000ea60008000a00 */
[----:B------:R-:W-:Y:S11]  /*62c0*/  ISETP.NE.AND.EX P3, PT, R141, RZ, PT, P3 ;  /* 0x000000ff8d00720c */ /* 0x000ff60003f65330 */
[----:B------:R-:W-:Y:S02]  /*62d0*/  @!UPT UIADD3 URZ, UPT, UPT, URZ, URZ, URZ ;  /* 0x000000fffffff290 */ /* 0x000fe4000fffe0ff */
[----:B------:R-:W3:Y:S01]  /*62e0*/  @P3 LDC.64 R2, c[0x0][0x8a8] ;  /* 0x00022a00ff023b82 */ /* 0x000ee20000000a00 */
[----:B-1----:R-:W-:Y:S04]  /*62f0*/  @P3 IMAD R0, R142, UR36, RZ ;  /* 0x000000248e003c24 */ /* 0x002fe8000f8e02ff */
[----:B---3--:R-:W-:Y:S05]  /*6300*/  @P3 IMAD.WIDE R2, R0, 0x4, R2 ;  /* 0x0000000400023825 */ /* 0x008fea00078e0202 */
[----:B--2--5:R2:W5:Y:S02]  /*6310*/  @P3 LDG.E R70, desc[UR4][R2.64] ;  /* 0x0000000402463981 */ /* 0x024564000c1e1900 */
[----:B--2---:R-:W3:Y:S02]  /*6320*/  @!P3 LDC R70, c[0x0][0x8a0] ;  /* 0x00022800ff46bb82 */ /* 0x004ee40000000800 */
.L_x_106:
[----:B-----5:R-:W-:Y:S01]  /*6330*/  FSETP.NEU.AND P3, PT, R73, RZ, PT ;  /* 0x000000ff4900720b */ /* 0x020fe20003f6d000 */
[----:B------:R-:W-:Y:S01]  /*6340*/  IMAD.SHL.U32 R169, R144, 0x2, RZ ;  /* 0x0000000290a97824 */ /* 0x000fe200078e00ff */
[----:B------:R-:W-:Y:S01]  /*6350*/  SEL R5, RZ, 0xffffffff, P2 ;  /* 0xffffffffff057807 */ /* 0x000fe20001000000 */
[----:B------:R-:W-:Y:S01]  /*6360*/  IMAD.SHL.U32 R79, R161, 0x10, RZ ;  /* 0x00000010a14f7824 */ /* 0x000fe200078e00ff */
[----:B------:R-:W-:Y:S01]  /*6370*/  @P1 LOP3.LUT P2, RZ, R146, 0xff, RZ, 0xc0, !PT ;  /* 0x000000ff92ff1812 */ /* 0x000fe2000784c0ff */
[----:B------:R-:W-:Y:S01]  /*6380*/  VIADD R168, R169, UR44 ;  /* 0x0000002ca9a87c36 */ /* 0x000fe20008000000 */
[----:B-1----:R-:W-:Y:S01]  /*6390*/  @P1 SEL R0, RZ, 0xffffffff, P3 ;  /* 0xffffffffff001807 */ /* 0x002fe20001800000 */
[----:B------:R-:W-:Y:S01]  /*63a0*/  IMAD.MOV.U32 R87, RZ, RZ, -0x10 ;  /* 0xfffffff0ff577424 */ /* 0x000fe200078e00ff */
[----:B------:R-:W-:Y:S01]  /*63b0*/  LOP3.LUT R160, R160, 0x1, RZ, 0x3c, !PT ;  /* 0x00000001a0a07812 */ /* 0x000fe200078e3cff */
[----:B------:R-:W-:Y:S01]  /*63c0*/  IMAD.SHL.U32 R85, R162, 0x10, RZ ;  /* 0x00000010a2557824 */ /* 0x000fe200078e00ff */
[----:B------:R-:W-:Y:S01]  /*63d0*/  @P0 SEL R0, R5, R0, !P2 ;  /* 0x0000000005000207 */ /* 0x000fe20005000000 */
[----:B------:R-:W-:Y:S01]  /*63e0*/  IMAD.IADD R156, R168, 0x1, R79 ;  /* 0x00000001a89c7824 */ /* 0x000fe200078e024f */
[----:B------:R-:W-:Y:S01]  /*63f0*/  LEA R170, R68, UR44, 0x3 ;  /* 0x0000002c44aa7c11 */ /* 0x000fe2000f8e18ff */
[----:B------:R-:W-:Y:S01]  /*6400*/  IMAD.IADD R167, R168, 0x1, R85 ;  /* 0x00000001a8a77824 */ /* 0x000fe200078e0255 */
[----:B------:R-:W-:Y:S01]  /*6410*/  @P1 LOP3.LUT R0, R0, 0x1, RZ, 0xc0, !PT ;  /* 0x0000000100001812 */ /* 0x000fe200078ec0ff */
[--C-:B------:R-:W-:Y:S01]  /*6420*/  IMAD.IADD R154, R85, 0x1, R156.reuse ;  /* 0x00000001559a7824 */ /* 0x100fe200078e029c */
[----:B------:R-:W-:Y:S01]  /*6430*/  SHF.L.U32 R3, R159, 0x1f, RZ ;  /* 0x0000001f9f037819 */ /* 0x000fe200000006ff */
[----:B------:R-:W-:Y:S01]  /*6440*/  BSSY B1, `(.L_x_107) ;  /* 0x000004a000017945 */ /* 0x000fe20003800000 */
[----:B------:R-:W-:Y:S01]  /*6450*/  ISETP.NE.U32.OR P5, PT, R0, 0x1, !P1 ;  /* 0x000000010000780c */ /* 0x000fe20004fa5470 */
[----:B------:R-:W-:Y:S01]  /*6460*/  IMAD.MOV.U32 R84, RZ, RZ, 0x1 ;  /* 0x00000001ff547424 */ /* 0x000fe200078e00ff */
[----:B------:R-:W-:Y:S01]  /*6470*/  PLOP3.LUT P2, PT, PT, PT, UP1, 0x80, 0x8 ;  /* 0x000000000008781c */ /* 0x000fe20003f4f018 */
[----:B------:R-:W-:Y:S01]  /*6480*/  IMAD R71, R68, 0x100, R69 ;  /* 0x0000010044477824 */ /* 0x000fe200078e0245 */
[----:B------:R-:W-:Y:S01]  /*6490*/  LOP3.LUT P4, R151, R146, 0xff, RZ, 0xc0, !PT ;  /* 0x000000ff92977812 */ /* 0x000fe2000788c0ff */
[----:B------:R-:W-:Y:S01]  /*64a0*/  IMAD.MOV.U32 R78, RZ, RZ, RZ ;  /* 0x000000ffff4e7224 */ /* 0x000fe200078e00ff */
[----:B------:R-:W-:Y:S02]  /*64b0*/  SEL R0, RZ, 0xffffffff, P3 ;  /* 0xffffffffff007807 */ /* 0x000fe40001800000 */
[----:B------:R-:W-:Y:S02]  /*64c0*/  CS2R R138, SRZ ;  /* 0x00000000008a7805 */ /* 0x000fe4000001ff00 */
[----:B------:R-:W-:Y:S02]  /*64d0*/  P2R R166, PR, RZ, 0x20 ;  /* 0x00000020ffa67803 */ /* 0x000fe40000000000 */
[----:B------:R-:W-:Y:S02]  /*64e0*/  CS2R R136, SRZ ;  /* 0x0000000000887805 */ /* 0x000fe4000001ff00 */
[----:B------:R-:W-:Y:S02]  /*64f0*/  CS2R R130, SRZ ;  /* 0x0000000000827805 */ /* 0x000fe4000001ff00 */
[----:B------:R-:W-:Y:S02]  /*6500*/  CS2R R128, SRZ ;  /* 0x0000000000807805 */ /* 0x000fe4000001ff00 */
[----:B------:R-:W-:Y:S02]  /*6510*/  CS2R R122, SRZ ;  /* 0x00000000007a7805 */ /* 0x000fe4000001ff00 */
[----:B------:R-:W-:Y:S02]  /*6520*/  @P5 SHF.L.U32 R2, R160, 0x1f, RZ ;  /* 0x0000001fa0025819 */ /* 0x000fe400000006ff */
[----:B------:R-:W-:Y:S02]  /*6530*/  CS2R R120, SRZ ;  /* 0x0000000000787805 */ /* 0x000fe4000001ff00 */
[----:B------:R-:W-:Y:S02]  /*6540*/  @P2 SEL R0, R5, R0, !P4 ;  /* 0x0000000005002207 */ /* 0x000fe40006000000 */
[----:B------:R-:W-:Y:S01]  /*6550*/  CS2R R114, SRZ ;  /* 0x0000000000727805 */ /* 0x000fe2000001ff00 */
[----:B------:R-:W1:Y:S01]  /*6560*/  @P5 SYNCS.PHASECHK.TRANS64.TRYWAIT P1, [UR44+0x50], R2 ;  /* 0x00005002ff0055a7 */ /* 0x000e62000802112c */
[----:B------:R-:W-:Y:S02]  /*6570*/  CS2R R112, SRZ ;  /* 0x0000000000707805 */ /* 0x000fe4000001ff00 */
[----:B------:R-:W-:Y:S02]  /*6580*/  LOP3.LUT R0, R0, 0x1, RZ, 0xc0, !PT ;  /* 0x0000000100007812 */ /* 0x000fe400078ec0ff */
[----:B------:R-:W-:Y:S02]  /*6590*/  CS2R R106, SRZ ;  /* 0x00000000006a7805 */ /* 0x000fe4000001ff00 */
[----:B------:R-:W-:Y:S02]  /*65a0*/  CS2R R104, SRZ ;  /* 0x0000000000687805 */ /* 0x000fe4000001ff00 */
[----:B------:R-:W-:Y:S02]  /*65b0*/  CS2R R98, SRZ ;  /* 0x0000000000627805 */ /* 0x000fe4000001ff00 */
[----:B------:R-:W-:Y:S02]  /*65c0*/  ISETP.NE.U32.AND P2, PT, R0, 0x1, PT ;  /* 0x000000010000780c */ /* 0x000fe40003f45070 */
[----:B------:R-:W-:Y:S02]  /*65d0*/  CS2R R96, SRZ ;  /* 0x0000000000607805 */ /* 0x000fe4000001ff00 */
[----:B------:R-:W-:Y:S02]  /*65e0*/  CS2R R90, SRZ ;  /* 0x00000000005a7805 */ /* 0x000fe4000001ff00 */
[----:B------:R-:W-:Y:S02]  /*65f0*/  CS2R R88, SRZ ;  /* 0x0000000000587805 */ /* 0x000fe4000001ff00 */
[----:B------:R-:W-:Y:S02]  /*6600*/  P2R R86, PR, RZ, 0x4 ;  /* 0x00000004ff567803 */ /* 0x000fe40000000000 */
[----:B------:R-:W-:Y:S02]  /*6610*/  CS2R R82, SRZ ;  /* 0x0000000000527805 */ /* 0x000fe4000001ff00 */
[----:B------:R-:W-:Y:S02]  /*6620*/  ISETP.NE.U32.AND P2, PT, R145, 0x1, PT ;  /* 0x000000019100780c */ /* 0x000fe40003f45070 */
[----:B------:R-:W-:Y:S01]  /*6630*/  CS2R R80, SRZ ;  /* 0x0000000000507805 */ /* 0x000fe2000001ff00 */
[----:B------:R2:W4:Y:S01]  /*6640*/  SYNCS.PHASECHK.TRANS64.TRYWAIT P0, [R170+URZ+0xc0], R3 ;  /* 0x0000c003aa0075a7 */ /* 0x00052200080011ff */
[----:B------:R-:W-:Y:S05]  /*6650*/  SEL R87, R87, 0x10, !P2 ;  /* 0x0000001057577807 */ /* 0x000fea0005000000 */
[----:B------:R-:W-:Y:S02]  /*6660*/  IMAD.IADD R168, R168, 0x1, R87 ;  /* 0x00000001a8a87824 */ /* 0x000fe400078e0257 */
[C---:B------:R-:W-:Y:S02]  /*6670*/  IMAD.IADD R157, R87.reuse, 0x1, R167 ;  /* 0x00000001579d7824 */ /* 0x040fe400078e02a7 */
[C---:B------:R-:W-:Y:S02]  /*6680*/  IMAD.IADD R155, R87.reuse, 0x1, R156 ;  /* 0x00000001579b7824 */ /* 0x040fe400078e029c */
[----:B------:R-:W-:Y:S01]  /*6690*/  IMAD.IADD R153, R87, 0x1, R154 ;  /* 0x0000000157997824 */ /* 0x000fe200078e029a */
[----:B-1----:R-:W-:Y:S01]  /*66a0*/  @P5 SEL R84, RZ, 0x1, !P1 ;  /* 0x00000001ff545807 */ /* 0x002fe20004800000 */
[----:B--2---:R-:W-:Y:S06]  /*66b0*/  @!P5 BRA `(.L_x_108) ;  /* 0x000000000088d947 */ /* 0x004fec0003800000 */
[----:B------:R-:W-:Y:S01]  /*66c0*/  IMAD.MOV.U32 R139, RZ, RZ, RZ ;  /* 0x000000ffff8b7224 */ /* 0x000fe200078e00ff */
[----:B------:R-:W-:Y:S01]  /*66d0*/  ISETP.NE.AND P1, PT, R84, RZ, PT ;  /* 0x000000ff5400720c */ /* 0x000fe20003f25270 */
[----:B------:R-:W-:Y:S01]  /*66e0*/  BSSY B0, `(.L_x_109) ;  /* 0x0000014000007945 */ /* 0x000fe20003800000 */
[----:B------:R-:W-:Y:S02]  /*66f0*/  CS2R R82, SRZ ;  /* 0x0000000000527805 */ /* 0x000fe4000001ff00 */
        /* <DEDUP_REMOVED lines=13> */
[----:B------:R-:W-:Y:S01]  /*67d0*/  CS2R R136, SRZ ;  /* 0x0000000000887805 */ /* 0x000fe2000001ff00 */
[----:B------:R-:W-:Y:S06]  /*67e0*/  @P1 BRA `(.L_x_110) ;  /* 0x00000000000c1947 */ /* 0x000fec0003800000 */
[----:B------:R-:W-:Y:S04]  /*67f0*/  SHF.L.U32 R5, R160, 0x1f, RZ ;  /* 0x0000001fa0057819 */ /* 0x000fe800000006ff */
[----:B------:R-:W1:Y:S02]  /*6800*/  SYNCS.PHASECHK.TRANS64.TRYWAIT P1, [UR44+0x50], R5 ;  /* 0x00005005ff0075a7 */ /* 0x000e64000802112c */
[----:B-1----:R-:W-:Y:S05]  /*6810*/  @!P1 BRA `(.L_x_111) ;  /* 0x0000005c00649947 */ /* 0x002fea0003800000 */
.L_x_110:
[----:B------:R-:W-:Y:S05]  /*6820*/  BSYNC B0 ;  /* 0x0000000000007941 */ /* 0x000fea0003800000 */
.L_x_109:
[----:B------:R-:W-:Y:S01]  /*6830*/  ISETP.NE.AND P1, PT, R86, RZ, PT ;  /* 0x000000ff5600720c */ /* 0x000fe20003f25270 */
[----:B------:R-:W-:Y:S11]  /*6840*/  HFMA2 R78, -RZ, RZ, 0, 5.9604644775390625e-08 ;  /* 0x00000001ff4e7431 */ /* 0x000ff600000001ff */
[----:B------:R-:W-:Y:S01]  /*6850*/  @!UPT UIADD3 URZ, UPT, UPT, URZ, URZ, URZ ;  /* 0x000000fffffff290 */ /* 0x000fe2000fffe0ff */
[----:B------:R2:W1:Y:S04]  /*6860*/  @P1 LDS.128 R80, [R169+UR44+0x400] ;  /* 0x0004002ca9501984 */ /* 0x0004680008000c00 */
[----:B------:R2:W1:Y:S04]  /*6870*/  @P1 LDS.128 R88, [R168+0x400] ;  /* 0x00040000a8581984 */ /* 0x0004680000000c00 */
[----:B------:R2:W1:Y:S04]  /*6880*/  @P1 LDS.128 R96, [R167+0x400] ;  /* 0x00040000a7601984 */ /* 0x0004680000000c00 */
[----:B------:R2:W1:Y:S04]  /*6890*/  @P1 LDS.128 R104, [R157+0x400] ;  /* 0x000400009d681984 */ /* 0x0004680000000c00 */
[----:B------:R2:W1:Y:S04]  /*68a0*/  @P1 LDS.128 R112, [R156+0x400] ;  /* 0x000400009c701984 */ /* 0x0004680000000c00 */
[----:B------:R2:W1:Y:S04]  /*68b0*/  @P1 LDS.128 R120, [R155+0x400] ;  /* 0x000400009b781984 */ /* 0x0004680000000c00 */
[----:B------:R2:W1:Y:S04]  /*68c0*/  @P1 LDS.128 R128, [R154+0x400] ;  /* 0x000400009a801984 */ /* 0x0004680000000c00 */
[----:B------:R2:W1:Y:S02]  /*68d0*/  @P1 LDS.128 R136, [R153+0x400] ;  /* 0x0004000099881984 */ /* 0x0004640000000c00 */
.L_x_108:
[----:B------:R-:W-:Y:S05]  /*68e0*/  BSYNC B1 ;  /* 0x0000000000017941 */ /* 0x000fea0003800000 */
.L_x_107:
[----:B-1----:R-:W-:Y:S04]  /*68f0*/  SHF.R.U32.HI R0, RZ, 0x15, R71 ;  /* 0x00000015ff007819 */ /* 0x002fe80000011647 */
[----:B------:R-:W-:Y:S01]  /*6900*/  LOP3.LUT P1, RZ, R0, 0x3, R147, 0x48, !PT ;  /* 0x0000000300ff7812 */ /* 0x000fe20007824893 */
[----:B------:R-:W-:Y:S01]  /*6910*/  @!UPT UIADD3 URZ, UPT, UPT, URZ, URZ, URZ ;  /* 0x000000fffffff290 */ /* 0x000fe2000fffe0ff */
[----:B----4-:R-:W-:Y:S11]  /*6920*/  @P0 BRA `(.L_x_112) ;  /* 0x0000000000080947 */ /* 0x010ff60003800000 */
[----:B------:R-:W1:Y:S02]  /*6930*/  SYNCS.PHASECHK.TRANS64.TRYWAIT P0, [R170+URZ+0xc0], R3 ;  /* 0x0000c003aa0075a7 */ /* 0x000e6400080011ff */
[----:B-1----:R-:W-:Y:S05]  /*6940*/  @!P0 BRA `(.L_x_113) ;  /* 0x0000005c00308947 */ /* 0x002fea0003800000 */
.L_x_112:
[----:B------:R-:W-:Y:S05]  /*6950*/  @!P1 BRA `(.L_x_114) ;  /* 0x0000000000409947 */ /* 0x000fea0003800000 */
[----:B------:R-:W4:Y:S01]  /*6960*/  LDCU.64 UR8, c[0x4][0x70] ;  /* 0x01000e00ff0877ac */ /* 0x000f220008000a00 */
[----:B-1----:R-:W-:Y:S01]  /*6970*/  MOV R3, 0x0 ;  /* 0x0000000000037802 */ /* 0x002fe20000000f00 */
[----:B------:R-:W-:Y:S02]  /*6980*/  HFMA2 R12, -RZ, RZ, 0, 5.9604644775390625e-08 ;  /* 0x00000001ff0c7431 */ /* 0x000fe400000001ff */
[----:B------:R-:W-:Y:S02]  /*6990*/  IMAD.MOV.U32 R8, RZ, RZ, 0x192 ;  /* 0x00000192ff087424 */ /* 0x000fe400078e00ff */
[----:B------:R-:W-:Y:S01]  /*69a0*/  IMAD.MOV.U32 R13, RZ, RZ, RZ ;  /* 0x000000ffff0d7224 */ /* 0x000fe200078e00ff */
[----:B------:R-:W1:Y:S01]  /*69b0*/  LDCU.64 UR6, c[0x4][0x78] ;  /* 0x01000f00ff0677ac */ /* 0x000e620008000a00 */
[----:B------:R-:W2:Y:S01]  /*69c0*/  LDC.64 R2, c[0x4][R3] ;  /* 0x0100000003027b82 */ /* 0x000ea20000000a00 */
[----:B------:R-:W5:Y:S01]  /*69d0*/  LDCU.64 UR4, c[0x4][0x10] ;  /* 0x01000200ff0477ac */ /* 0x000f620008000a00 */
[----:B----4-:R-:W-:Y:S01]  /*69e0*/  MOV R5, UR9 ;  /* 0x0000000900057c02 */ /* 0x010fe20008000f00 */
[----:B------:R-:W-:Y:S01]  /*69f0*/  IMAD.U32 R4, RZ, RZ, UR8 ;  /* 0x00000008ff047e24 */ /* 0x000fe2000f8e00ff */
[----:B-1----:R-:W-:Y:S01]  /*6a00*/  MOV R7, UR7 ;  /* 0x0000000700077c02 */ /* 0x002fe20008000f00 */
[----:B------:R-:W-:Y:S01]  /*6a10*/  IMAD.U32 R6, RZ, RZ, UR6 ;  /* 0x00000006ff067e24 */ /* 0x000fe2000f8e00ff */
[----:B-----5:R-:W-:Y:S01]  /*6a20*/  MOV R11, UR5 ;  /* 0x00000005000b7c02 */ /* 0x020fe20008000f00 */
[----:B------:R-:W-:Y:S02]  /*6a30*/  IMAD.U32 R10, RZ, RZ, UR4 ;  /* 0x00000004ff0a7e24 */ /* 0x000fe4000f8e00ff */
[----:B------:R-:W-:Y:S07]  /*6a40*/  LEPC R20, `(.L_x_114) ;  /* 0x000000001014794e */ /* 0x000fee0000000000 */
[----:B--23--:R-:W-:Y:S05]  /*6a50*/  CALL.ABS.NOINC R2 ;  /* 0x0000000002007343 */ /* 0x00cfea0003c00000 */
.L_x_114:
[C---:B------:R-:W-:Y:S01]  /*6a60*/  SHF.L.U32 R72, R80.reuse, 0x10, RZ ;  /* 0x0000001050487819 */ /* 0x040fe200000006ff */
[----:B------:R-:W-:Y:S05]  /*6a70*/  WARPSYNC.ALL ;  /* 0x0000000000007948 */ /* 0x000fea0003800000 */
[----:B------:R-:W-:Y:S01]  /*6a80*/  R2UR UR4, R71 ;  /* 0x00000000470472ca */ /* 0x000fe200000e0000 */
[----:B------:R-:W-:Y:S01]  /*6a90*/  BSSY.RECONVERGENT B0, `(.L_x_115) ;  /* 0x00000fc000007945 */ /* 0x000fe20003800200 */
[----:B------:R-:W-:Y:S02]  /*6aa0*/  LOP3.LUT R75, R80, 0xffff0000, RZ, 0xc0, !PT ;  /* 0xffff0000504b7812 */ /* 0x000fe400078ec0ff */
[----:B------:R-:W-:Y:S02]  /*6ab0*/  LOP3.LUT R74, R81, 0xffff0000, RZ, 0xc0, !PT ;  /* 0xffff0000514a7812 */ /* 0x000fe400078ec0ff */
[C---:B------:R-:W-:Y:S02]  /*6ac0*/  SHF.L.U32 R77, R99.reuse, 0x10, RZ ;  /* 0x00000010634d7819 */ /* 0x040fe400000006ff */
[----:B------:R-:W-:Y:S02]  /*6ad0*/  LOP3.LUT R76, R99, 0xffff0000, RZ, 0xc0, !PT ;  /* 0xffff0000634c7812 */ /* 0x000fe400078ec0ff */
[----:B------:R-:W-:Y:S03]  /*6ae0*/  ISETP.NE.AND P0, PT, R163, RZ, PT ;  /* 0x000000ffa300720c */ /* 0x000fe60003f05270 */
[----:B------:R-:W3:Y:S02]  /*6af0*/  LDTM.x64 R4, tmem[UR4] ;  /* 0x00000004000479ee */ /* 0x000ee40008340000 */
[C---:B---3--:R-:W-:Y:S01]  /*6b00*/  FMUL R0, R70.reuse, R4 ;  /* 0x0000000446007220 */ /* 0x048fe20000400000 */
[C---:B------:R-:W-:Y:S01]  /*6b10*/  FMUL R2, R70.reuse, R5 ;  /* 0x0000000546027220 */ /* 0x040fe20000400000 */
[C---:B-1----:R-:W-:Y:S01]  /*6b20*/  FMUL R3, R70.reuse, R6 ;  /* 0x0000000646037220 */ /* 0x042fe20000400000 */
[----:B------:R-:W-:Y:S01]  /*6b30*/  FMUL R7, R70, R7 ;  /* 0x0000000746077220 */ /* 0x000fe20000400000 */
[----:B------:R-:W-:Y:S01]  /*6b40*/  FFMA R0, R73, R72, R0 ;  /* 0x0000004849007223 */ /* 0x000fe20000000000 */
[----:B------:R-:W-:Y:S01]  /*6b50*/  SHF.L.U32 R72, R81, 0x10, RZ ;  /* 0x0000001051487819 */ /* 0x000fe200000006ff */
[C---:B------:R-:W-:Y:S01]  /*6b60*/  FFMA R2, R73.reuse, R75, R2 ;  /* 0x0000004b49027223 */ /* 0x040fe20000000002 */
[----:B------:R-:W-:Y:S01]  /*6b70*/  SHF.L.U32 R75, R82, 0x10, RZ ;  /* 0x00000010524b7819 */ /* 0x000fe200000006ff */
[C---:B------:R-:W-:Y:S01]  /*6b80*/  FMUL R4, R70.reuse, R8 ;  /* 0x0000000846047220 */ /* 0x040fe20000400000 */
[----:B------:R-:W-:Y:S01]  /*6b90*/  FMUL R5, R70, R9 ;  /* 0x0000000946057220 */ /* 0x000fe20000400000 */
[C---:B------:R-:W-:Y:S01]  /*6ba0*/  FFMA R3, R73.reuse, R72, R3 ;  /* 0x0000004849037223 */ /* 0x040fe20000000003 */
[----:B------:R-:W-:Y:S01]  /*6bb0*/  LOP3.LUT R72, R82, 0xffff0000, RZ, 0xc0, !PT ;  /* 0xffff000052487812 */ /* 0x000fe200078ec0ff */
[----:B------:R-:W-:Y:S01]  /*6bc0*/  FFMA R7, R73, R74, R7 ;  /* 0x0000004a49077223 */ /* 0x000fe20000000007 */
[----:B------:R-:W-:Y:S01]  /*6bd0*/  LOP3.LUT R74, R83, 0xffff0000, RZ, 0xc0, !PT ;  /* 0xffff0000534a7812 */ /* 0x000fe200078ec0ff */
[----:B------:R-:W-:Y:S01]  /*6be0*/  FFMA R4, R73, R75, R4 ;  /* 0x0000004b49047223 */ /* 0x000fe20000000004 */
[----:B------:R-:W-:Y:S01]  /*6bf0*/  SHF.L.U32 R75, R83, 0x10, RZ ;  /* 0x00000010534b7819 */ /* 0x000fe200000006ff */
[----:B------:R-:W-:Y:S01]  /*6c00*/  FMUL R6, R70, R10 ;  /* 0x0000000a46067220 */ /* 0x000fe20000400000 */
[----:B------:R-:W-:Y:S01]  /*6c10*/  F2FP.BF16.F32.PACK_AB R92, R2, R0 ;  /* 0x00000000025c723e */ /* 0x000fe200000010ff */
[----:B------:R-:W-:Y:S01]  /*6c20*/  FMUL R11, R70, R11 ;  /* 0x0000000b460b7220 */ /* 0x000fe20000400000 */
[----:B------:R-:W-:Y:S01]  /*6c30*/  F2FP.BF16.F32.PACK_AB R93, R7, R3 ;  /* 0x00000003075d723e */ /* 0x000fe200000010ff */
[C---:B------:R-:W-:Y:S01]  /*6c40*/  FFMA R5, R73.reuse, R72, R5 ;  /* 0x0000004849057223 */ /* 0x040fe20000000005 */
[----:B------:R-:W-:Y:S01]  /*6c50*/  SHF.L.U32 R72, R88, 0x10, RZ ;  /* 0x0000001058487819 */ /* 0x000fe200000006ff */
[----:B------:R-:W-:Y:S01]  /*6c60*/  FFMA R6, R73, R75, R6 ;  /* 0x0000004b49067223 */ /* 0x000fe20000000006 */
[----:B------:R-:W-:Y:S01]  /*6c70*/  SHF.L.U32 R75, R90, 0x10, RZ ;  /* 0x000000105a4b7819 */ /* 0x000fe200000006ff */
[----:B------:R-:W-:Y:S01]  /*6c80*/  FMUL R8, R70, R12 ;  /* 0x0000000c46087220 */ /* 0x000fe20000400000 */
[----:B------:R-:W-:Y:S01]  /*6c90*/  F2FP.BF16.F32.PACK_AB R94, R5, R4 ;  /* 0x00000004055e723e */ /* 0x000fe200000010ff */
[C---:B------:R-:W-:Y:S01]  /*6ca0*/  FFMA R11, R73.reuse, R74, R11 ;  /* 0x0000004a490b7223 */ /* 0x040fe2000000000b */
[----:B------:R-:W-:Y:S01]  /*6cb0*/  LOP3.LUT R74, R88, 0xffff0000, RZ, 0xc0, !PT ;  /* 0xffff0000584a7812 */ /* 0x000fe200078ec0ff */
[C---:B------:R-:W-:Y:S01]  /*6cc0*/  FMUL R9, R70.reuse, R13 ;  /* 0x0000000d46097220 */ /* 0x040fe20000400000 */
[----:B------:R-:W-:Y:S01]  /*6cd0*/  FFMA R8, R73, R72, R8 ;  /* 0x0000004849087223 */ /* 0x000fe20000000008 */
[----:B------:R-:W-:Y:S01]  /*6ce0*/  SHF.L.U32 R72, R89, 0x10, RZ ;  /* 0x0000001059487819 */ /* 0x000fe200000006ff */
[C---:B------:R-:W-:Y:S01]  /*6cf0*/  FMUL R10, R70.reuse, R14 ;  /* 0x0000000e460a7220 */ /* 0x040fe20000400000 */
[----:B------:R-:W-:Y:S01]  /*6d00*/  F2FP.BF16.F32.PACK_AB R95, R11, R6 ;  /* 0x000000060b5f723e */ /* 0x000fe200000010ff */
[----:B------:R-:W-:Y:S01]  /*6d10*/  FFMA R9, R73, R74, R9 ;  /* 0x0000004a49097223 */ /* 0x000fe20000000009 */
[----:B------:R-:W-:Y:S01]  /*6d20*/  LOP3.LUT R74, R89, 0xffff0000, RZ, 0xc0, !PT ;  /* 0xffff0000594a7812 */ /* 0x000fe200078ec0ff */
[----:B------:R-:W-:Y:S01]  /*6d30*/  FMUL R15, R70, R15 ;  /* 0x0000000f460f7220 */ /* 0x000fe20000400000 */
[----:B------:R-:W-:Y:S01]  /*6d40*/  FFMA R10, R73, R72, R10 ;  /* 0x00000048490a7223 */ /* 0x000fe2000000000a */
[----:B------:R-:W-:Y:S01]  /*6d50*/  LOP3.LUT R72, R90, 0xffff0000, RZ, 0xc0, !PT ;  /* 0xffff00005a487812 */ /* 0x000fe200078ec0ff */
[C---:B------:R-:W-:Y:S01]  /*6d60*/  FMUL R12, R70.reuse, R16 ;  /* 0x00000010460c7220 */ /* 0x040fe20000400000 */
[----:B------:R-:W-:Y:S01]  /*6d70*/  F2FP.BF16.F32.PACK_AB R100, R9, R8 ;  /* 0x000000080964723e */ /* 0x000fe200000010ff */
[----:B------:R-:W-:Y:S01]  /*6d80*/  FMUL R13, R70, R17 ;  /* 0x00000011460d7220 */ /* 0x000fe20000400000 */
[----:B------:R-:W-:Y:S01]  /*6d90*/  FFMA R15, R73, R74, R15 ;  /* 0x0000004a490f7223 */ /* 0x000fe2000000000f */
[----:B------:R-:W-:Y:S01]  /*6da0*/  LOP3.LUT R74, R91, 0xffff0000, RZ, 0xc0, !PT ;  /* 0xffff00005b4a7812 */ /* 0x000fe200078ec0ff */
[----:B------:R-:W-:Y:S01]  /*6db0*/  FFMA R12, R73, R75, R12 ;  /* 0x0000004b490c7223 */ /* 0x000fe2000000000c */
[----:B------:R-:W-:Y:S01]  /*6dc0*/  SHF.L.U32 R75, R91, 0x10, RZ ;  /* 0x000000105b4b7819 */ /* 0x000fe200000006ff */
[----:B------:R-:W-:Y:S01]  /*6dd0*/  FFMA R13, R73, R72, R13 ;  /* 0x00000048490d7223 */ /* 0x000fe2000000000d */
[----:B------:R-:W-:Y:S01]  /*6de0*/  SHF.L.U32 R72, R96, 0x10, RZ ;  /* 0x0000001060487819 */ /* 0x000fe200000006ff */
[C---:B------:R-:W-:Y:S01]  /*6df0*/  FMUL R14, R70.reuse, R18 ;  /* 0x00000012460e7220 */ /* 0x040fe20000400000 */
[----:B------:R-:W-:Y:S01]  /*6e00*/  F2FP.BF16.F32.PACK_AB R101, R15, R10 ;  /* 0x0000000a0f65723e */ /* 0x000fe200000010ff */
[C---:B------:R-:W-:Y:S01]  /*6e10*/  FMUL R19, R70.reuse, R19 ;  /* 0x0000001346137220 */ /* 0x040fe20000400000 */
[----:B------:R-:W-:Y:S01]  /*6e20*/  F2FP.BF16.F32.PACK_AB R102, R13, R12 ;  /* 0x0000000c0d66723e */ /* 0x000fe200000010ff */
[----:B------:R-:W-:Y:S01]  /*6e30*/  FMUL R16, R70, R20 ;  /* 0x0000001446107220 */ /* 0x000fe20000400000 */
[C---:B------:R-:W-:Y:S01]  /*6e40*/  FFMA R14, R73.reuse, R75, R14 ;  /* 0x0000004b490e7223 */ /* 0x040fe2000000000e */
[----:B------:R-:W-:Y:S01]  /*6e50*/  SHF.L.U32 R75, R98, 0x10, RZ ;  /* 0x00000010624b7819 */ /* 0x000fe200000006ff */
[C---:B------:R-:W-:Y:S01]  /*6e60*/  FFMA R19, R73.reuse, R74, R19 ;  /* 0x0000004a49137223 */ /* 0x040fe20000000013 */
[----:B------:R-:W-:Y:S01]  /*6e70*/  LOP3.LUT R74, R96, 0xffff0000, RZ, 0xc0, !PT ;  /* 0xffff0000604a7812 */ /* 0x000fe200078ec0ff */
[----:B------:R-:W-:Y:S01]  /*6e80*/  FFMA R16, R73, R72, R16 ;  /* 0x0000004849107223 */ /* 0x000fe20000000010 */
[----:B------:R-:W-:Y:S01]  /*6e90*/  SHF.L.U32 R72, R97, 0x10, RZ ;  /* 0x0000001061487819 */ /* 0x000fe200000006ff */
[C---:B------:R-:W-:Y:S01]  /*6ea0*/  FMUL R17, R70.reuse, R21 ;  /* 0x0000001546117220 */ /* 0x040fe20000400000 */
[----:B------:R-:W-:Y:S01]  /*6eb0*/  F2FP.BF16.F32.PACK_AB R103, R19, R14 ;  /* 0x0000000e1367723e */ /* 0x000fe200000010ff */
[C---:B------:R-:W-:Y:S01]  /*6ec0*/  FMUL R18, R70.reuse, R22 ;  /* 0x0000001646127220 */ /* 0x040fe20000400000 */
[----:B------:R-:W-:Y:S01]  /*6ed0*/  FMUL R23, R70, R23 ;  /* 0x0000001746177220 */ /* 0x000fe20000400000 */
[C---:B------:R-:W-:Y:S01]  /*6ee0*/  FFMA R17, R73.reuse, R74, R17 ;  /* 0x0000004a49117223 */ /* 0x040fe20000000011 */
[----:B------:R-:W-:Y:S01]  /*6ef0*/  LOP3.LUT R74, R98, 0xffff0000, RZ, 0xc0, !PT ;  /* 0xffff0000624a7812 */ /* 0x000fe200078ec0ff */
[----:B------:R-:W-:Y:S01]  /*6f00*/  FFMA R18, R73, R72, R18 ;  /* 0x0000004849127223 */ /* 0x000fe20000000012 */
[----:B------:R-:W-:Y:S01]  /*6f10*/  LOP3.LUT R72, R97, 0xffff0000, RZ, 0xc0, !PT ;  /* 0xffff000061487812 */ /* 0x000fe200078ec0ff */
[C---:B------:R-:W-:Y:S01]  /*6f20*/  FMUL R20, R70.reuse, R24 ;  /* 0x0000001846147220 */ /* 0x040fe20000400000 */
[----:B------:R-:W-:Y:S01]  /*6f30*/  F2FP.BF16.F32.PACK_AB R108, R17, R16 ;  /* 0x00000010116c723e */ /* 0x000fe200000010ff */
[C---:B------:R-:W-:Y:S01]  /*6f40*/  FMUL R21, R70.reuse, R25 ;  /* 0x0000001946157220 */ /* 0x040fe20000400000 */
[----:B------:R-:W-:Y:S01]  /*6f50*/  FMUL R22, R70, R26 ;  /* 0x0000001a46167220 */ /* 0x000fe20000400000 */
[C---:B------:R-:W-:Y:S01]  /*6f60*/  FFMA R23, R73.reuse, R72, R23 ;  /* 0x0000004849177223 */ /* 0x040fe20000000017 */
[----:B------:R-:W-:Y:S01]  /*6f70*/  SHF.L.U32 R72, R104, 0x10, RZ ;  /* 0x0000001068487819 */ /* 0x000fe200000006ff */
[C---:B------:R-:W-:Y:S01]  /*6f80*/  FMUL R27, R70.reuse, R27 ;  /* 0x0000001b461b7220 */ /* 0x040fe20000400000 */
[----:B------:R-:W-:Y:S01]  /*6f90*/  FFMA R20, R73, R75, R20 ;  /* 0x0000004b49147223 */ /* 0x000fe20000000014 */
[----:B------:R-:W-:Y:S01]  /*6fa0*/  SHF.L.U32 R75, R105, 0x10, RZ ;  /* 0x00000010694b7819 */ /* 0x000fe200000006ff */
[----:B------:R-:W-:Y:S01]  /*6fb0*/  FMUL R24, R70, R28 ;  /* 0x0000001c46187220 */ /* 0x000fe20000400000 */
[----:B------:R-:W-:Y:S01]  /*6fc0*/  F2FP.BF16.F32.PACK_AB R109, R23, R18 ;  /* 0x00000012176d723e */ /* 0x000fe200000010ff */
[C---:B------:R-:W-:Y:S01]  /*6fd0*/  FFMA R21, R73.reuse, R74, R21 ;  /* 0x0000004a49157223 */ /* 0x040fe20000000015 */
[----:B------:R-:W-:Y:S01]  /*6fe0*/  LOP3.LUT R74, R104, 0xffff0000, RZ, 0xc0, !PT ;  /* 0xffff0000684a7812 */ /* 0x000fe200078ec0ff */
[----:B------:R-:W-:Y:S01]  /*6ff0*/  FFMA R22, R73, R77, R22 ;  /* 0x0000004d49167223 */ /* 0x000fe20000000016 */
[----:B------:R-:W-:Y:S01]  /*7000*/  SHF.L.U32 R77, R107, 0x10, RZ ;  /* 0x000000106b4d7819 */ /* 0x000fe200000006ff */
[----:B------:R-:W-:Y:S01]  /*7010*/  FFMA R27, R73, R76, R27 ;  /* 0x0000004c491b7223 */ /* 0x000fe2000000001b */
[----:B------:R-:W-:Y:S01]  /*7020*/  F2FP.BF16.F32.PACK_AB R110, R21, R20 ;  /* 0x00000014156e723e */ /* 0x000fe200000010ff */
[----:B------:R-:W-:Y:S01]  /*7030*/  FFMA R24, R73, R72, R24 ;  /* 0x0000004849187223 */ /* 0x000fe20000000018 */
[----:B------:R-:W-:Y:S01]  /*7040*/  LOP3.LUT R72, R105, 0xffff0000, RZ, 0xc0, !PT ;  /* 0xffff000069487812 */ /* 0x000fe200078ec0ff */
[C---:B------:R-:W-:Y:S01]  /*7050*/  FMUL R25, R70.reuse, R29 ;  /* 0x0000001d46197220 */ /* 0x040fe20000400000 */
[----:B------:R-:W-:Y:S01]  /*7060*/  F2FP.BF16.F32.PACK_AB R111, R27, R22 ;  /* 0x000000161b6f723e */ /* 0x000fe200000010ff */
[C---:B------:R-:W-:Y:S01]  /*7070*/  FMUL R26, R70.reuse, R30 ;  /* 0x0000001e461a7220 */ /* 0x040fe20000400000 */
[----:B------:R-:W-:Y:S01]  /*7080*/  LOP3.LUT R76, R139, 0xffff0000, RZ, 0xc0, !PT ;  /* 0xffff00008b4c7812 */ /* 0x000fe200078ec0ff */
[----:B------:R-:W-:Y:S01]  /*7090*/  FMUL R31, R70, R31 ;  /* 0x0000001f461f7220 */ /* 0x000fe20000400000 */
[----:B------:R-:W-:Y:S01]  /*70a0*/  FFMA R25, R73, R74, R25 ;  /* 0x0000004a49197223 */ /* 0x000fe20000000019 */
[----:B------:R-:W-:Y:S01]  /*70b0*/  LOP3.LUT R74, R107, 0xffff0000, RZ, 0xc0, !PT ;  /* 0xffff00006b4a7812 */ /* 0x000fe200078ec0ff */
[C---:B------:R-:W-:Y:S01]  /*70c0*/  FFMA R26, R73.reuse, R75, R26 ;  /* 0x0000004b491a7223 */ /* 0x040fe2000000001a */
[C---:B------:R-:W-:Y:S01]  /*70d0*/  SHF.L.U32 R75, R106.reuse, 0x10, RZ ;  /* 0x000000106a4b7819 */ /* 0x040fe200000006ff */
[C---:B------:R-:W-:Y:S01]  /*70e0*/  FFMA R31, R73.reuse, R72, R31 ;  /* 0x00000048491f7223 */ /* 0x040fe2000000001f */
[----:B------:R-:W-:Y:S01]  /*70f0*/  LOP3.LUT R72, R106, 0xffff0000, RZ, 0xc0, !PT ;  /* 0xffff00006a487812 */ /* 0x000fe200078ec0ff */
[C---:B------:R-:W-:Y:S01]  /*7100*/  FMUL R28, R70.reuse, R32 ;  /* 0x00000020461c7220 */ /* 0x040fe20000400000 */
[C---:B------:R-:W-:Y:S01]  /*7110*/  FMUL R29, R70.reuse, R33 ;  /* 0x00000021461d7220 */ /* 0x040fe20000400000 */
[C---:B------:R-:W-:Y:S01]  /*7120*/  FMUL R30, R70.reuse, R34 ;  /* 0x00000022461e7220 */ /* 0x040fe20000400000 */
[----:B------:R-:W-:Y:S01]  /*7130*/  FMUL R35, R70, R35 ;  /* 0x0000002346237220 */ /* 0x000fe20000400000 */
[----:B------:R-:W-:Y:S01]  /*7140*/  FFMA R28, R73, R75, R28 ;  /* 0x0000004b491c7223 */ /* 0x000fe2000000001c */
[----:B------:R-:W-:Y:S01]  /*7150*/  SHF.L.U32 R75, R113, 0x10, RZ ;  /* 0x00000010714b7819 */ /* 0x000fe200000006ff */
[C---:B------:R-:W-:Y:S01]  /*7160*/  FFMA R29, R73.reuse, R72, R29 ;  /* 0x00000048491d7223 */ /* 0x040fe2000000001d */
[C---:B------:R-:W-:Y:S01]  /*7170*/  SHF.L.U32 R72, R112.reuse, 0x10, RZ ;  /* 0x0000001070487819 */ /* 0x040fe200000006ff */
[----:B------:R-:W-:Y:S01]  /*7180*/  FFMA R30, R73, R77, R30 ;  /* 0x0000004d491e7223 */ /* 0x000fe2000000001e */
[----:B------:R-:W-:Y:S01]  /*7190*/  SHF.L.U32 R77, R115, 0x10, RZ ;  /* 0x00000010734d7819 */ /* 0x000fe200000006ff */
[C---:B------:R-:W-:Y:S01]  /*71a0*/  FFMA R35, R73.reuse, R74, R35 ;  /* 0x0000004a49237223 */ /* 0x040fe20000000023 */
[----:B------:R-:W-:Y:S01]  /*71b0*/  LOP3.LUT R74, R112, 0xffff0000, RZ, 0xc0, !PT ;  /* 0xffff0000704a7812 */ /* 0x000fe200078ec0ff */
[C---:B------:R-:W-:Y:S01]  /*71c0*/  FMUL R32, R70.reuse, R36 ;  /* 0x0000002446207220 */ /* 0x040fe20000400000 */
[C---:B------:R-:W-:Y:S01]  /*71d0*/  FMUL R33, R70.reuse, R37 ;  /* 0x0000002546217220 */ /* 0x040fe20000400000 */
[----:B------:R-:W-:Y:S01]  /*71e0*/  FMUL R34, R70, R38 ;  /* 0x0000002646227220 */ /* 0x000fe20000400000 */
[----:B------:R1:W-:Y:S01]  /*71f0*/  STS.128 [R169+UR44+0x400], R92 ;  /* 0x0004005ca9007988 */ /* 0x0003e20008000c2c */
[----:B------:R-:W-:Y:S01]  /*7200*/  FFMA R32, R73, R72, R32 ;  /* 0x0000004849207223 */ /* 0x000fe20000000020 */
[----:B------:R-:W-:Y:S01]  /*7210*/  LOP3.LUT R72, R113, 0xffff0000, RZ, 0xc0, !PT ;  /* 0xffff000071487812 */ /* 0x000fe200078ec0ff */
[C---:B------:R-:W-:Y:S01]  /*7220*/  FFMA R33, R73.reuse, R74, R33 ;  /* 0x0000004a49217223 */ /* 0x040fe20000000021 */
[----:B------:R-:W-:Y:S01]  /*7230*/  LOP3.LUT R74, R114, 0xffff0000, RZ, 0xc0, !PT ;  /* 0xffff0000724a7812 */ /* 0x000fe200078ec0ff */
[----:B------:R-:W-:Y:S01]  /*7240*/  FMUL R39, R70, R39 ;  /* 0x0000002746277220 */ /* 0x000fe20000400000 */
[C---:B------:R-:W-:Y:S01]  /*7250*/  FFMA R34, R73.reuse, R75, R34 ;  /* 0x0000004b49227223 */ /* 0x040fe20000000022 */
[----:B------:R-:W-:Y:S01]  /*7260*/  SHF.L.U32 R75, R114, 0x10, RZ ;  /* 0x00000010724b7819 */ /* 0x000fe200000006ff */
[C---:B------:R-:W-:Y:S01]  /*7270*/  FMUL R36, R70.reuse, R40 ;  /* 0x0000002846247220 */ /* 0x040fe20000400000 */
[----:B------:R-:W-:Y:S01]  /*7280*/  FFMA R39, R73, R72, R39 ;  /* 0x0000004849277223 */ /* 0x000fe20000000027 */
[----:B------:R-:W-:Y:S01]  /*7290*/  LOP3.LUT R72, R115, 0xffff0000, RZ, 0xc0, !PT ;  /* 0xffff000073487812 */ /* 0x000fe200078ec0ff */
[C---:B------:R-:W-:Y:S01]  /*72a0*/  FMUL R37, R70.reuse, R41 ;  /* 0x0000002946257220 */ /* 0x040fe20000400000 */
[C---:B------:R-:W-:Y:S01]  /*72b0*/  FMUL R38, R70.reuse, R42 ;  /* 0x0000002a46267220 */ /* 0x040fe20000400000 */
[----:B------:R-:W-:Y:S01]  /*72c0*/  FMUL R43, R70, R43 ;  /* 0x0000002b462b7220 */ /* 0x000fe20000400000 */
[C---:B------:R-:W-:Y:S01]  /*72d0*/  FFMA R36, R73.reuse, R75, R36 ;  /* 0x0000004b49247223 */ /* 0x040fe20000000024 */
[C---:B------:R-:W-:Y:S01]  /*72e0*/  SHF.L.U32 R75, R120.reuse, 0x10, RZ ;  /* 0x00000010784b7819 */ /* 0x040fe200000006ff */
[----:B------:R3:W-:Y:S01]  /*72f0*/  STS.128 [R168+0x400], R100 ;  /* 0x00040064a8007388 */ /* 0x0007e20000000c00 */
[----:B------:R-:W-:Y:S01]  /*7300*/  FFMA R37, R73, R74, R37 ;  /* 0x0000004a49257223 */ /* 0x000fe20000000025 */
[----:B------:R-:W-:Y:S01]  /*7310*/  LOP3.LUT R74, R121, 0xffff0000, RZ, 0xc0, !PT ;  /* 0xffff0000794a7812 */ /* 0x000fe200078ec0ff */
[----:B------:R-:W-:Y:S01]  /*7320*/  FFMA R38, R73, R77, R38 ;  /* 0x0000004d49267223 */ /* 0x000fe20000000026 */
[----:B------:R-:W-:Y:S01]  /*7330*/  SHF.L.U32 R77, R121, 0x10, RZ ;  /* 0x00000010794d7819 */ /* 0x000fe200000006ff */
        /* <DEDUP_REMOVED lines=8> */
[----:B------:R4:W-:Y:S01]  /*73c0*/  STS.128 [R167+0x400], R108 ;  /* 0x0004006ca7007388 */ /* 0x0009e20000000c00 */
[C---:B------:R-:W-:Y:S01]  /*73d0*/  FFMA R41, R73.reuse, R72, R41 ;  /* 0x0000004849297223 */ /* 0x040fe20000000029 */
[C---:B------:R-:W-:Y:S01]  /*73e0*/  SHF.L.U32 R72, R122.reuse, 0x10, RZ ;  /* 0x000000107a487819 */ /* 0x040fe200000006ff */
[----:B------:R-:W-:Y:S01]  /*73f0*/  FFMA R42, R73, R77, R42 ;  /* 0x0000004d492a7223 */ /* 0x000fe2000000002a */
[----:B------:R-:W-:Y:S01]  /*7400*/  SHF.L.U32 R77, R129, 0x10, RZ ;  /* 0x00000010814d7819 */ /* 0x000fe200000006ff */
[----:B------:R-:W-:Y:S01]  /*7410*/  FFMA R47, R73, R74, R47 ;  /* 0x0000004a492f7223 */ /* 0x000fe2000000002f */
[----:B------:R-:W-:Y:S01]  /*7420*/  LOP3.LUT R74, R122, 0xffff0000, RZ, 0xc0, !PT ;  /* 0xffff00007a4a7812 */ /* 0x000fe200078ec0ff */
[C---:B------:R-:W-:Y:S01]  /*7430*/  FMUL R44, R70.reuse, R48 ;  /* 0x00000030462c7220 */ /* 0x040fe20000400000 */
[----:B-1----:R-:W-:Y:S01]  /*7440*/  F2FP.BF16.F32.PACK_AB R92, R25, R24 ;  /* 0x00000018195c723e */ /* 0x002fe200000010ff */
[C---:B------:R-:W-:Y:S01]  /*7450*/  FMUL R45, R70.reuse, R49 ;  /* 0x00000031462d7220 */ /* 0x040fe20000400000 */
[----:B------:R-:W-:Y:S01]  /*7460*/  F2FP.BF16.F32.PACK_AB R93, R31, R26 ;  /* 0x0000001a1f5d723e */ /* 0x000fe200000010ff */
[----:B------:R-:W-:Y:S01]  /*7470*/  FMUL R46, R70, R50 ;  /* 0x00000032462e7220 */ /* 0x000fe20000400000 */
[----:B------:R-:W-:Y:S01]  /*7480*/  F2FP.BF16.F32.PACK_AB R94, R29, R28 ;  /* 0x0000001c1d5e723e */ /* 0x000fe200000010ff */
[----:B------:R-:W-:Y:S01]  /*7490*/  FFMA R44, R73, R72, R44 ;  /* 0x00000048492c7223 */ /* 0x000fe2000000002c */
[----:B------:R-:W-:Y:S01]  /*74a0*/  LOP3.LUT R72, R123, 0xffff0000, RZ, 0xc0, !PT ;  /* 0xffff00007b487812 */ /* 0x000fe200078ec0ff */
[----:B------:R-:W-:Y:S01]  /*74b0*/  FFMA R45, R73, R74, R45 ;  /* 0x0000004a492d7223 */ /* 0x000fe2000000002d */
[----:B------:R-:W-:Y:S01]  /*74c0*/  LOP3.LUT R74, R128, 0xffff0000, RZ, 0xc0, !PT ;  /* 0xffff0000804a7812 */ /* 0x000fe200078ec0ff */
[----:B------:R-:W-:Y:S01]  /*74d0*/  FMUL R51, R70, R51 ;  /* 0x0000003346337220 */ /* 0x000fe20000400000 */
[----:B------:R-:W-:Y:S01]  /*74e0*/  F2FP.BF16.F32.PACK_AB R95, R35, R30 ;  /* 0x0000001e235f723e */ /* 0x000fe200000010ff */
[----:B------:R-:W-:Y:S01]  /*74f0*/  FFMA R46, R73, R75, R46 ;  /* 0x0000004b492e7223 */ /* 0x000fe2000000002e */
[----:B------:R-:W-:Y:S01]  /*7500*/  SHF.L.U32 R75, R128, 0x10, RZ ;  /* 0x00000010804b7819 */ /* 0x000fe200000006ff */
[C---:B------:R-:W-:Y:S01]  /*7510*/  FMUL R48, R70.reuse, R52 ;  /* 0x0000003446307220 */ /* 0x040fe20000400000 */
[----:B---3--:R-:W-:Y:S01]  /*7520*/  F2FP.BF16.F32.PACK_AB R100, R33, R32 ;  /* 0x000000202164723e */ /* 0x008fe200000010ff */
[----:B------:R-:W-:Y:S01]  /*7530*/  FFMA R51, R73, R72, R51 ;  /* 0x0000004849337223 */ /* 0x000fe20000000033 */
[----:B------:R-:W-:Y:S01]  /*7540*/  LOP3.LUT R72, R129, 0xffff0000, RZ, 0xc0, !PT ;  /* 0xffff000081487812 */ /* 0x000fe200078ec0ff */
[----:B------:R1:W-:Y:S01]  /*7550*/  STS.128 [R157+0x400], R92 ;  /* 0x0004005c9d007388 */ /* 0x0003e20000000c00 */
[----:B------:R-:W-:Y:S01]  /*7560*/  F2FP.BF16.F32.PACK_AB R101, R39, R34 ;  /* 0x000000222765723e */ /* 0x000fe200000010ff */
[C---:B------:R-:W-:Y:S01]  /*7570*/  FMUL R49, R70.reuse, R53 ;  /* 0x0000003546317220 */ /* 0x040fe20000400000 */
[----:B------:R-:W-:Y:S01]  /*7580*/  F2FP.BF16.F32.PACK_AB R102, R37, R36 ;  /* 0x000000242566723e */ /* 0x000fe200000010ff */
[C---:B------:R-:W-:Y:S01]  /*7590*/  FMUL R50, R70.reuse, R54 ;  /* 0x0000003646327220 */ /* 0x040fe20000400000 */
[----:B------:R-:W-:Y:S01]  /*75a0*/  F2FP.BF16.F32.PACK_AB R103, R43, R38 ;  /* 0x000000262b67723e */ /* 0x000fe200000010ff */
[----:B------:R-:W-:Y:S01]  /*75b0*/  FMUL R55, R70, R55 ;  /* 0x0000003746377220 */ /* 0x000fe20000400000 */
[----:B----4-:R-:W-:Y:S01]  /*75c0*/  F2FP.BF16.F32.PACK_AB R108, R41, R40 ;  /* 0x00000028296c723e */ /* 0x010fe200000010ff */
[C---:B------:R-:W-:Y:S01]  /*75d0*/  FFMA R48, R73.reuse, R75, R48 ;  /* 0x0000004b49307223 */ /* 0x040fe20000000030 */
[C---:B------:R-:W-:Y:S01]  /*75e0*/  FFMA R49, R73.reuse, R74, R49 ;  /* 0x0000004a49317223 */ /* 0x040fe20000000031 */
[----:B------:R1:W-:Y:S01]  /*75f0*/  STS.128 [R156+0x400], R100 ;  /* 0x000400649c007388 */ /* 0x0003e20000000c00 */
[C---:B------:R-:W-:Y:S01]  /*7600*/  SHF.L.U32 R75, R130.reuse, 0x10, RZ ;  /* 0x00000010824b7819 */ /* 0x040fe200000006ff */
[----:B------:R-:W-:Y:S01]  /*7610*/  FFMA R50, R73, R77, R50 ;  /* 0x0000004d49327223 */ /* 0x000fe20000000032 */
[----:B------:R-:W-:Y:S01]  /*7620*/  SHF.L.U32 R77, R131, 0x10, RZ ;  /* 0x00000010834d7819 */ /* 0x000fe200000006ff */
[----:B------:R-:W-:Y:S01]  /*7630*/  FFMA R55, R73, R72, R55 ;  /* 0x0000004849377223 */ /* 0x000fe20000000037 */
[----:B------:R-:W-:Y:S01]  /*7640*/  LOP3.LUT R72, R130, 0xffff0000, RZ, 0xc0, !PT ;  /* 0xffff000082487812 */ /* 0x000fe200078ec0ff */
[C---:B------:R-:W-:Y:S01]  /*7650*/  FMUL R52, R70.reuse, R56 ;  /* 0x0000003846347220 */ /* 0x040fe20000400000 */
[----:B------:R-:W-:Y:S01]  /*7660*/  LOP3.LUT R74, R131, 0xffff0000, RZ, 0xc0, !PT ;  /* 0xffff0000834a7812 */ /* 0x000fe200078ec0ff */
[C---:B------:R-:W-:Y:S01]  /*7670*/  FMUL R53, R70.reuse, R57 ;  /* 0x0000003946357220 */ /* 0x040fe20000400000 */
[C---:B------:R-:W-:Y:S01]  /*7680*/  FMUL R54, R70.reuse, R58 ;  /* 0x0000003a46367220 */ /* 0x040fe20000400000 */
[----:B------:R-:W-:Y:S01]  /*7690*/  FMUL R59, R70, R59 ;  /* 0x0000003b463b7220 */ /* 0x000fe20000400000 */
[C---:B------:R-:W-:Y:S01]  /*76a0*/  FFMA R52, R73.reuse, R75, R52 ;  /* 0x0000004b49347223 */ /* 0x040fe20000000034 */
[C---:B------:R-:W-:Y:S01]  /*76b0*/  FFMA R53, R73.reuse, R72, R53 ;  /* 0x0000004849357223 */ /* 0x040fe20000000035 */
[C---:B------:R-:W-:Y:S01]  /*76c0*/  FFMA R54, R73.reuse, R77, R54 ;  /* 0x0000004d49367223 */ /* 0x040fe20000000036 */
[----:B------:R-:W-:Y:S01]  /*76d0*/  FFMA R59, R73, R74, R59 ;  /* 0x0000004a493b7223 */ /* 0x000fe2000000003b */
[----:B------:R-:W-:Y:S01]  /*76e0*/  SHF.L.U32 R72, R136, 0x10, RZ ;  /* 0x0000001088487819 */ /* 0x000fe200000006ff */
[----:B------:R-:W-:Y:S01]  /*76f0*/  FMUL R56, R70, R60 ;  /* 0x0000003c46387220 */ /* 0x000fe20000400000 */
[----:B------:R-:W-:Y:S01]  /*7700*/  LOP3.LUT R74, R136, 0xffff0000, RZ, 0xc0, !PT ;  /* 0xffff0000884a7812 */ /* 0x000fe200078ec0ff */
[C---:B------:R-:W-:Y:S01]  /*7710*/  FMUL R57, R70.reuse, R61 ;  /* 0x0000003d46397220 */ /* 0x040fe20000400000 */
[----:B------:R-:W-:Y:S01]  /*7720*/  SHF.L.U32 R75, R137, 0x10, RZ ;  /* 0x00000010894b7819 */ /* 0x000fe200000006ff */
[C---:B------:R-:W-:Y:S01]  /*7730*/  FMUL R58, R70.reuse, R62 ;  /* 0x0000003e463a7220 */ /* 0x040fe20000400000 */
[----:B------:R-:W-:Y:S01]  /*7740*/  F2FP.BF16.F32.PACK_AB R109, R47, R42 ;  /* 0x0000002a2f6d723e */ /* 0x000fe200000010ff */
[----:B------:R-:W-:Y:S01]  /*7750*/  FFMA R56, R73, R72, R56 ;  /* 0x0000004849387223 */ /* 0x000fe20000000038 */
[----:B------:R-:W-:Y:S01]  /*7760*/  F2FP.BF16.F32.PACK_AB R110, R45, R44 ;  /* 0x0000002c2d6e723e */ /* 0x000fe200000010ff */
[----:B------:R-:W-:Y:S01]  /*7770*/  FFMA R57, R73, R74, R57 ;  /* 0x0000004a49397223 */ /* 0x000fe20000000039 */
[----:B------:R-:W-:Y:S01]  /*7780*/  F2FP.BF16.F32.PACK_AB R111, R51, R46 ;  /* 0x0000002e336f723e */ /* 0x000fe200000010ff */
[----:B------:R-:W-:Y:S01]  /*7790*/  FFMA R58, R73, R75, R58 ;  /* 0x0000004b493a7223 */ /* 0x000fe2000000003a */
[----:B------:R-:W-:Y:S01]  /*77a0*/  LOP3.LUT R72, R137, 0xffff0000, RZ, 0xc0, !PT ;  /* 0xffff000089487812 */ /* 0x000fe200078ec0ff */
[----:B------:R-:W-:Y:S01]  /*77b0*/  FMUL R63, R70, R63 ;  /* 0x0000003f463f7220 */ /* 0x000fe20000400000 */
[----:B------:R-:W-:Y:S01]  /*77c0*/  SHF.L.U32 R75, R138, 0x10, RZ ;  /* 0x000000108a4b7819 */ /* 0x000fe200000006ff */
[----:B------:R1:W-:Y:S01]  /*77d0*/  STS.128 [R155+0x400], R108 ;  /* 0x0004006c9b007388 */ /* 0x0003e20000000c00 */
[----:B------:R-:W-:Y:S01]  /*77e0*/  FMUL R60, R70, R64 ;  /* 0x00000040463c7220 */ /* 0x000fe20000400000 */
[----:B------:R-:W-:Y:S01]  /*77f0*/  LOP3.LUT R74, R138, 0xffff0000, RZ, 0xc0, !PT ;  /* 0xffff00008a4a7812 */ /* 0x000fe200078ec0ff */
[C---:B------:R-:W-:Y:S01]  /*7800*/  FMUL R61, R70.reuse, R65 ;  /* 0x00000041463d7220 */ /* 0x040fe20000400000 */
[----:B------:R-:W-:Y:S01]  /*7810*/  SHF.L.U32 R77, R139, 0x10, RZ ;  /* 0x000000108b4d7819 */ /* 0x000fe200000006ff */
[C---:B------:R-:W-:Y:S01]  /*7820*/  FMUL R62, R70.reuse, R66 ;  /* 0x00000042463e7220 */ /* 0x040fe20000400000 */
[----:B------:R-:W-:Y:S01]  /*7830*/  FFMA R63, R73, R72, R63 ;  /* 0x00000048493f7223 */ /* 0x000fe2000000003f */
[----:B------:R-:W-:Y:S01]  /*7840*/  FMUL R67, R70, R67 ;  /* 0x0000004346437220 */ /* 0x000fe20000400000 */
[----:B------:R-:W-:Y:S01]  /*7850*/  F2FP.BF16.F32.PACK_AB R116, R49, R48 ;  /* 0x000000303174723e */ /* 0x000fe200000010ff */
[----:B------:R-:W-:Y:S01]  /*7860*/  FFMA R60, R73, R75, R60 ;  /* 0x0000004b493c7223 */ /* 0x000fe2000000003c */
[----:B------:R-:W-:Y:S01]  /*7870*/  F2FP.BF16.F32.PACK_AB R117, R55, R50 ;  /* 0x000000323775723e */ /* 0x000fe200000010ff */
[----:B------:R-:W-:Y:S01]  /*7880*/  FFMA R61, R73, R74, R61 ;  /* 0x0000004a493d7223 */ /* 0x000fe2000000003d */
[----:B------:R-:W-:Y:S01]  /*7890*/  F2FP.BF16.F32.PACK_AB R118, R53, R52 ;  /* 0x000000343576723e */ /* 0x000fe200000010ff */
[----:B------:R-:W-:Y:S01]  /*78a0*/  FFMA R62, R73, R77, R62 ;  /* 0x0000004d493e7223 */ /* 0x000fe2000000003e */
[----:B------:R-:W-:Y:S01]  /*78b0*/  F2FP.BF16.F32.PACK_AB R119, R59, R54 ;  /* 0x000000363b77723e */ /* 0x000fe200000010ff */
[----:B------:R-:W-:Y:S01]  /*78c0*/  FFMA R67, R73, R76, R67 ;  /* 0x0000004c49437223 */ /* 0x000fe20000000043 */
[----:B------:R-:W-:Y:S02]  /*78d0*/  F2FP.BF16.F32.PACK_AB R124, R57, R56 ;  /* 0x00000038397c723e */ /* 0x000fe400000010ff */
[----:B------:R-:W-:Y:S01]  /*78e0*/  F2FP.BF16.F32.PACK_AB R125, R63, R58 ;  /* 0x0000003a3f7d723e */ /* 0x000fe200000010ff */
[----:B------:R1:W-:Y:S01]  /*78f0*/  STS.128 [R154+0x400], R116 ;  /* 0x000400749a007388 */ /* 0x0003e20000000c00 */
[----:B------:R-:W-:Y:S02]  /*7900*/  F2FP.BF16.F32.PACK_AB R126, R61, R60 ;  /* 0x0000003c3d7e723e */ /* 0x000fe400000010ff */
[----:B------:R-:W-:Y:S05]  /*7910*/  F2FP.BF16.F32.PACK_AB R127, R67, R62 ;  /* 0x0000003e437f723e */ /* 0x000fea00000010ff */
[----:B------:R1:W-:Y:S01]  /*7920*/  STS.128 [R153+0x400], R124 ;  /* 0x0004007c99007388 */ /* 0x0003e20000000c00 */
[----:B------:R-:W-:Y:S01]  /*7930*/  @!PT LDS RZ, [RZ] ;  /* 0x00000000fffff984 */ /* 0x000fe20000000800 */
[----:B------:R-:W-:Y:S01]  /*7940*/  @!PT LDS RZ, [RZ] ;  /* 0x00000000fffff984 */ /* 0x000fe20000000800 */
[----:B------:R-:W-:Y:S01]  /*7950*/  @!PT LDS RZ, [RZ] ;  /* 0x00000000fffff984 */ /* 0x000fe20000000800 */
[----:B------:R-:W-:Y:S01]  /*7960*/  @!PT LDS RZ, [RZ] ;  /* 0x00000000fffff984 */ /* 0x000fe20000000800 */
[----:B------:R3:W-:Y:S07]  /*7970*/  MEMBAR.ALL.CTA ;  /* 0x0000000000007992 */ /* 0x0007ee0000008000 */
[----:B---3--:R-:W3:Y:S02]  /*7980*/  FENCE.VIEW.ASYNC.S ;  /* 0x00000000000073c6 */ /* 0x008ee40000000000 */
[----:B---3--:R-:W-:Y:S06]  /*7990*/  BAR.SYNC.DEFER_BLOCKING 0x1, 0x80 ;  /* 0x0042000000007b1d */ /* 0x008fec0000010000 */
[----:B------:R-:W-:Y:S05]  /*79a0*/  @P0 BRA `(.L_x_116) ;  /* 0x0000000000280947 */ /* 0x000fea0003800000 */
[----:B------:R-:W3:Y:S01]  /*79b0*/  LDCU.64 UR6, c[0x0][0x348] ;  /* 0x00006900ff0677ac */ /* 0x000ee20008000a00 */
[----:B------:R-:W-:Y:S01]  /*79c0*/  UIADD3 UR4, UPT, UPT, UR44, 0x400, URZ ;  /* 0x000004002c047890 */ /* 0x000fe2000fffe0ff */
[----:B------:R-:W-:Y:S05]  /*79d0*/  UMOV UR51, UR36 ;  /* 0x0000002400337c82 */ /* 0x000fea0008000000 */
[----:B------:R-:W-:Y:S04]  /*79e0*/  MOV R150, UR4 ;  /* 0x0000000400967c02 */ /* 0x000fe80008000f00 */
[----:B------:R-:W-:Y:S01]  /*79f0*/  R2UR UR48, R150 ;  /* 0x00000000963072ca */ /* 0x000fe200000e0000 */
[----:B---3--:R-:W-:Y:S04]  /*7a00*/  UIADD3 UR4, UP0, UPT, UR6, 0x680, URZ ;  /* 0x0000068006047890 */ /* 0x008fe8000ff1e0ff */
[----:B------:R-:W-:Y:S09]  /*7a10*/  UIADD3.X UR5, UPT, UPT, URZ, UR7, URZ, UP0, !UPT ;  /* 0x00000007ff057290 */ /* 0x000ff200087fe4ff */
[----:B------:R3:W-:Y:S01]  /*7a20*/  UTMASTG.3D [UR48], [UR4] ;  /* 0x00000030040073b5 */ /* 0x0007e20008010000 */
[----:B------:R0:W-:Y:S01]  /*7a30*/  UTMACMDFLUSH ;  /* 0x00000000000079b7 */ /* 0x0001e20000000000 */
[----:B---3--:R-:W-:Y:S04]  /*7a40*/  DEPBAR.LE SB0, 0x1 ;  /* 0x000080400000791a */ /* 0x008fe80000000000 */
.L_x_116:
[----:B------:R-:W-:Y:S05]  /*7a50*/  BSYNC.RECONVERGENT B0 ;  /* 0x0000000000007941 */ /* 0x000fea0003800200 */
.L_x_115:
[----:B------:R-:W-:Y:S01]  /*7a60*/  BAR.SYNC.DEFER_BLOCKING 0x1, 0x80 ;  /* 0x0042000000007b1d */ /* 0x000fe20000010000 */
[----:B------:R-:W-:Y:S01]  /*7a70*/  ISETP.NE.AND P1, PT, R166, RZ, PT ;  /* 0x000000ffa600720c */ /* 0x000fe20003f25270 */
[----:B------:R-:W-:Y:S01]  /*7a80*/  UISETP.NE.AND UP0, UPT, UR52, URZ, UPT ;  /* 0x000000ff3400728c */ /* 0x000fe2000bf05270 */
[----:B------:R-:W-:Y:S11]  /*7a90*/  LEA R3, R78, UR44, 0x3 ;  /* 0x0000002c4e037c11 */ /* 0x000ff6000f8e18ff */
[----:B------:R-:W-:Y:S01]  /*7aa0*/  @P1 SHF.L.U32 R2, R160, 0x1f, RZ ;  /* 0x0000001fa0021819 */ /* 0x000fe200000006ff */
[----:B------:R-:W-:Y:S06]  /*7ab0*/  BRA.U !UP0, `(.L_x_117) ;  /* 0x0000000108247547 */ /* 0x000fec000b800000 */
[----:B------:R-:W-:Y:S01]  /*7ac0*/  IMAD.U32 R5, RZ, RZ, UR46 ;  /* 0x0000002eff057e24 */ /* 0x000fe2000f8e00ff */
[----:B------:R-:W-:Y:S01]  /*7ad0*/  MOV R0, UR47 ;  /* 0x0000002f00007c02 */ /* 0x000fe20008000f00 */
[----:B------:R-:W-:Y:S03]  /*7ae0*/  UIADD3 UR4, UPT, UPT, UR46, 0x1, URZ ;  /* 0x000000012e047890 */ /* 0x000fe6000fffe0ff */
[----:B------:R-:W-:Y:S01]  /*7af0*/  @P1 LEA R5, R5, UR44, 0x3 ;  /* 0x0000002c05051c11 */ /* 0x000fe2000f8e18ff */
[----:B------:R-:W-:Y:S04]  /*7b00*/  UISETP.NE.AND UP0, UPT, UR4, 0x4, UPT ;  /* 0x000000040400788c */ /* 0x000fe8000bf05270 */
[----:B------:R-:W-:Y:S01]  /*7b10*/  @P1 VIADD R5, R5, 0x70 ;  /* 0x0000007005051836 */ /* 0x000fe20000000000 */
[----:B------:R-:W-:Y:S04]  /*7b20*/  USEL UR46, UR4, URZ, UP0 ;  /* 0x000000ff042e7287 */ /* 0x000fe80008000000 */
[----:B------:R-:W-:Y:S04]  /*7b30*/  @P1 PRMT R0, R0, 0x654, R5 ;  /* 0x0000065400001816 */ /* 0x000fe80000000005 */
[----:B------:R3:W-:Y:S04]  /*7b40*/  @P1 SYNCS.ARRIVE.TRANS64.RED.A1T0 RZ, [R0+URZ], RZ ;  /* 0x000000ff00ff19a7 */ /* 0x0007e800081004ff */
.L_x_117:
[----:B------:R-:W4:Y:S01]  /*7b50*/  @P1 SYNCS.PHASECHK.TRANS64.TRYWAIT P0, [R3+URZ+0x50], R2 ;  /* 0x00005002030015a7 */ /* 0x000f2200080011ff */
[----:B------:R-:W-:Y:S01]  /*7b60*/  BSSY B1, `(.L_x_118) ;  /* 0x000001f000017945 */ /* 0x000fe20003800000 */
[----:B----4-:R-:W-:Y:S03]  /*7b70*/  @P1 SEL R84, RZ, 0x1, !P0 ;  /* 0x00000001ff541807 */ /* 0x010fe60004000000 */
[----:B------:R-:W-:Y:S05]  /*7b80*/  @!P1 BRA `(.L_x_119) ;  /* 0x0000000000709947 */ /* 0x000fea0003800000 */
[----:B------:R-:W-:Y:S01]  /*7b90*/  ISETP.NE.AND P1, PT, R86, RZ, PT ;  /* 0x000000ff5600720c */ /* 0x000fe20003f25270 */
[----:B------:R-:W-:Y:S01]  /*7ba0*/  BSSY B0, `(.L_x_120) ;  /* 0x000000b000007945 */ /* 0x000fe20003800000 */
[----:B------:R-:W-:Y:S11]  /*7bb0*/  ISETP.NE.AND P0, PT, R84, RZ, PT ;  /* 0x000000ff5400720c */ /* 0x000ff60003f05270 */
[----:B------:R-:W-:Y:S05]  /*7bc0*/  @P1 IMAD R6, R78, 0x4000, R169 ;  /* 0x000040004e061824 */ /* 0x000fea00078e02a9 */
[----:B---3--:R-:W-:Y:S04]  /*7bd0*/  @P1 IADD3 R0, PT, PT, R6, UR44, RZ ;  /* 0x0000002c06001c10 */ /* 0x008fe8000fffe0ff */
[----:B------:R-:W-:Y:S01]  /*7be0*/  @P1 IADD3 R4, PT, PT, R85, R0, RZ ;  /* 0x0000000055041210 */ /* 0x000fe20007ffe0ff */
[--C-:B------:R-:W-:Y:S02]  /*7bf0*/  @P1 IMAD.IADD R2, R79, 0x1, R0.reuse ;  /* 0x000000014f021824 */ /* 0x100fe400078e0200 */
[----:B------:R-:W-:Y:S01]  /*7c00*/  @P1 IMAD.IADD R5, R87, 0x1, R0 ;  /* 0x0000000157051824 */ /* 0x000fe200078e0200 */
[----:B------:R-:W-:Y:S06]  /*7c10*/  @P0 BRA `(.L_x_121) ;  /* 0x00000000000c0947 */ /* 0x000fec0003800000 */
[----:B------:R-:W-:Y:S04]  /*7c20*/  SHF.L.U32 R0, R160, 0x1f, RZ ;  /* 0x0000001fa0007819 */ /* 0x000fe800000006ff */
[----:B------:R-:W3:Y:S02]  /*7c30*/  SYNCS.PHASECHK.TRANS64.TRYWAIT P0, [R3+URZ+0x50], R0 ;  /* 0x00005000030075a7 */ /* 0x000ee400080011ff */
[----:B---3--:R-:W-:Y:S05]  /*7c40*/  @!P0 BRA `(.L_x_122) ;  /* 0x0000004800848947 */ /* 0x008fea0003800000 */
.L_x_121:
[----:B------:R-:W-:Y:S05]  /*7c50*/  BSYNC B0 ;  /* 0x0000000000007941 */ /* 0x000fea0003800000 */
.L_x_120:
[----:B------:R-:W-:Y:S01]  /*7c60*/  ISETP.NE.AND P0, PT, R86, RZ, PT ;  /* 0x000000ff5600720c */ /* 0x000fe20003f05270 */
[----:B------:R-:W-:Y:S11]  /*7c70*/  VIADD R78, R78, 0x1 ;  /* 0x000000014e4e7836 */ /* 0x000ff60000000000 */
[----:B------:R-:W-:Y:S01]  /*7c80*/  @!UPT UIADD3 URZ, UPT, UPT, URZ, URZ, URZ ;  /* 0x000000fffffff290 */ /* 0x000fe2000fffe0ff */
[----:B------:R4:W1:Y:S01]  /*7c90*/  @P0 LDS.128 R80, [R6+UR44+0x400] ;  /* 0x0004002c06500984 */ /* 0x0008620008000c00 */
[--C-:B---3--:R-:W-:Y:S01]  /*7ca0*/  @P0 IMAD.IADD R0, R85, 0x1, R2.reuse ;  /* 0x0000000155000824 */ /* 0x108fe200078e0202 */
[C---:B------:R-:W-:Y:S01]  /*7cb0*/  @P0 IADD3 R3, PT, PT, R87.reuse, R4, RZ ;  /* 0x0000000457030210 */ /* 0x040fe20007ffe0ff */
[C---:B------:R-:W-:Y:S01]  /*7cc0*/  @P0 IMAD.IADD R7, R87.reuse, 0x1, R2 ;  /* 0x0000000157070824 */ /* 0x040fe200078e0202 */
[----:B------:R4:W3:Y:S02]  /*7cd0*/  @P0 LDS.128 R88, [R5+0x400] ;  /* 0x0004000005580984 */ /* 0x0008e40000000c00 */
[----:B------:R-:W-:Y:S02]  /*7ce0*/  @P0 IADD3 R8, PT, PT, R87, R0, RZ ;  /* 0x0000000057080210 */ /* 0x000fe40007ffe0ff */
[----:B------:R4:W1:Y:S04]  /*7cf0*/  @P0 LDS.128 R96, [R4+0x400] ;  /* 0x0004000004600984 */ /* 0x0008680000000c00 */
[----:B------:R4:W1:Y:S04]  /*7d00*/  @P0 LDS.128 R104, [R3+0x400] ;  /* 0x0004000003680984 */ /* 0x0008680000000c00 */
[----:B------:R4:W1:Y:S04]  /*7d10*/  @P0 LDS.128 R112, [R2+0x400] ;  /* 0x0004000002700984 */ /* 0x0008680000000c00 */
[----:B------:R4:W1:Y:S04]  /*7d20*/  @P0 LDS.128 R120, [R7+0x400] ;  /* 0x0004000007780984 */ /* 0x0008680000000c00 */
[----:B------:R4:W1:Y:S04]  /*7d30*/  @P0 LDS.128 R128, [R0+0x400] ;  /* 0x0004000000800984 */ /* 0x0008680000000c00 */
[----:B------:R4:W1:Y:S02]  /*7d40*/  @P0 LDS.128 R136, [R8+0x400] ;  /* 0x0004000008880984 */ /* 0x0008640000000c00 */
.L_x_119:
[----:B------:R-:W-:Y:S05]  /*7d50*/  BSYNC B1 ;  /* 0x0000000000017941 */ /* 0x000fea0003800000 */
.L_x_118:
[----:B---34-:R-:W-:Y:S05]  /*7d60*/  VIADD R0, R71, 0x40 ;  /* 0x0000004047007836 */ /* 0x018fea0000000000 */
[----:B------:R-:W-:Y:S04]  /*7d70*/  SHF.R.U32.HI R0, RZ, 0x15, R0 ;  /* 0x00000015ff007819 */ /* 0x000fe80000011600 */
[----:B------:R-:W-:Y:S11]  /*7d80*/  LOP3.LUT P0, RZ, R0, 0x3, R147, 0x48, !PT ;  /* 0x0000000300ff7812 */ /* 0x000ff60007804893 */
[----:B------:R-:W-:Y:S02]  /*7d90*/  @!UPT UIADD3 URZ, UPT, UPT, URZ, URZ, URZ ;  /* 0x000000fffffff290 */ /* 0x000fe4000fffe0ff */
[----:B------:R-:W-:Y:S05]  /*7da0*/  @!P0 BRA `(.L_x_123) ;  /* 0x0000000000408947 */ /* 0x000fea0003800000 */
[----:B------:R-:W3:Y:S01]  /*7db0*/  LDCU.64 UR8, c[0x4][0x70] ;  /* 0x01000e00ff0877ac */ /* 0x000ee20008000a00 */
[----:B------:R-:W-:Y:S01]  /*7dc0*/  MOV R3, 0x0 ;  /* 0x0000000000037802 */ /* 0x000fe20000000f00 */
[----:B------:R-:W-:Y:S02]  /*7dd0*/  HFMA2 R12, -RZ, RZ, 0, 5.9604644775390625e-08 ;  /* 0x00000001ff0c7431 */ /* 0x000fe400000001ff */
[----:B------:R-:W-:Y:S02]  /*7de0*/  IMAD.MOV.U32 R8, RZ, RZ, 0x192 ;  /* 0x00000192ff087424 */ /* 0x000fe400078e00ff */
[----:B------:R-:W-:Y:S01]  /*7df0*/  IMAD.MOV.U32 R13, RZ, RZ, RZ ;  /* 0x000000ffff0d7224 */ /* 0x000fe200078e00ff */
[----:B------:R-:W4:Y:S01]  /*7e00*/  LDCU.64 UR6, c[0x4][0x78] ;  /* 0x01000f00ff0677ac */ /* 0x000f220008000a00 */
[----:B------:R-:W1:Y:S01]  /*7e10*/  LDC.64 R2, c[0x4][R3] ;  /* 0x0100000003027b82 */ /* 0x000e620000000a00 */
[----:B------:R-:W5:Y:S01]  /*7e20*/  LDCU.64 UR4, c[0x4][0x10] ;  /* 0x01000200ff0477ac */ /* 0x000f620008000a00 */
[----:B---3--:R-:W-:Y:S01]  /*7e30*/  MOV R5, UR9 ;  /* 0x0000000900057c02 */ /* 0x008fe20008000f00 */
[----:B------:R-:W-:Y:S01]  /*7e40*/  IMAD.U32 R4, RZ, RZ, UR8 ;  /* 0x00000008ff047e24 */ /* 0x000fe2000f8e00ff */
[----:B----4-:R-:W-:Y:S01]  /*7e50*/  MOV R7, UR7 ;  /* 0x0000000700077c02 */ /* 0x010fe20008000f00 */
[----:B------:R-:W-:Y:S01]  /*7e60*/  IMAD.U32 R6, RZ, RZ, UR6 ;  /* 0x00000006ff067e24 */ /* 0x000fe2000f8e00ff */
[----:B-----5:R-:W-:Y:S01]  /*7e70*/  MOV R11, UR5 ;  /* 0x00000005000b7c02 */ /* 0x020fe20008000f00 */
[----:B------:R-:W-:Y:S02]  /*7e80*/  IMAD.U32 R10, RZ, RZ, UR4 ;  /* 0x00000004ff0a7e24 */ /* 0x000fe4000f8e00ff */
[----:B------:R-:W-:Y:S07]  /*7e90*/  LEPC R20, `(.L_x_123) ;  /* 0x000000001014794e */ /* 0x000fee0000000000 */
[----:B-12---:R-:W-:Y:S05]  /*7ea0*/  CALL.ABS.NOINC R2 ;  /* 0x0000000002007343 */ /* 0x006fea0003c00000 */
.L_x_123:
[----:B------:R-:W-:Y:S01]  /*7eb0*/  ISETP.NE.AND P6, PT, R166, RZ, PT ;  /* 0x000000ffa600720c */ /* 0x000fe20003fc5270 */
[----:B------:R-:W-:Y:S05]  /*7ec0*/  WARPSYNC.ALL ;  /* 0x0000000000007948 */ /* 0x000fea0003800000 */
[----:B------:R-:W-:Y:S01]  /*7ed0*/  R2UR UR4, R71 ;  /* 0x00000000470472ca */ /* 0x000fe200000e0000 */
[----:B------:R-:W-:Y:S01]  /*7ee0*/  BSSY.RECONVERGENT B0, `(.L_x_124) ;  /* 0x0000104000007945 */ /* 0x000fe20003800200 */
[----:B------:R-:W-:Y:S02]  /*7ef0*/  MOV R0, UR46 ;  /* 0x0000002e00007c02 */ /* 0x000fe40008000f00 */
[----:B------:R-:W-:Y:S02]  /*7f00*/  MOV R77, UR47 ;  /* 0x0000002f004d7c02 */ /* 0x000fe40008000f00 */
[----:B-1----:R-:W-:Y:S02]  /*7f10*/  SHF.L.U32 R72, R80, 0x10, RZ ;  /* 0x0000001050487819 */ /* 0x002fe400000006ff */
[----:B------:R-:W-:Y:S02]  /*7f20*/  @P6 LEA R0, R0, UR44, 0x3 ;  /* 0x0000002c00006c11 */ /* 0x000fe4000f8e18ff */
[----:B------:R-:W-:Y:S02]  /*7f30*/  LOP3.LUT R75, R80, 0xffff0000, RZ, 0xc0, !PT ;  /* 0xffff0000504b7812 */ /* 0x000fe400078ec0ff */
[----:B------:R-:W-:Y:S01]  /*7f40*/  @P6 IADD3 R0, PT, PT, R0, 0x70, RZ ;  /* 0x0000007000006810 */ /* 0x000fe20007ffe0ff */
[----:B------:R-:W1:Y:S01]  /*7f50*/  LDTM.x64 R4, tmem[UR4+0x40] ;  /* 0x00004004000479ee */ /* 0x000e620008340000 */
[----:B------:R-:W-:Y:S02]  /*7f60*/  SHF.L.U32 R74, R81, 0x10, RZ ;  /* 0x00000010514a7819 */ /* 0x000fe400000006ff */
[----:B------:R-:W-:Y:S02]  /*7f70*/  @P6 PRMT R77, R77, 0x654, R0 ;  /* 0x000006544d4d6816 */ /* 0x000fe40000000000 */
[----:B------:R-:W-:Y:S02]  /*7f80*/  LOP3.LUT R76, R81, 0xffff0000, RZ, 0xc0, !PT ;  /* 0xffff0000514c7812 */ /* 0x000fe400078ec0ff */
[----:B------:R-:W-:Y:S01]  /*7f90*/  ISETP.NE.AND P0, PT, R163, RZ, PT ;  /* 0x000000ffa300720c */ /* 0x000fe20003f05270 */
[C---:B-1----:R-:W-:Y:S01]  /*7fa0*/  FMUL R0, R70.reuse, R4 ;  /* 0x0000000446007220 */ /* 0x042fe20000400000 */
[C---:B------:R-:W-:Y:S01]  /*7fb0*/  FMUL R2, R70.reuse, R5 ;  /* 0x0000000546027220 */ /* 0x040fe20000400000 */
[C---:B------:R-:W-:Y:S01]  /*7fc0*/  FMUL R3, R70.reuse, R6 ;  /* 0x0000000646037220 */ /* 0x040fe20000400000 */
[----:B------:R-:W-:Y:S01]  /*7fd0*/  FMUL R7, R70, R7 ;  /* 0x0000000746077220 */ /* 0x000fe20000400000 */
[C---:B------:R-:W-:Y:S01]  /*7fe0*/  FFMA R0, R73.reuse, R72, R0 ;  /* 0x0000004849007223 */ /* 0x040fe20000000000 */
[C---:B------:R-:W-:Y:S01]  /*7ff0*/  LOP3.LUT R72, R82.reuse, 0xffff0000, RZ, 0xc0, !PT ;  /* 0xffff000052487812 */ /* 0x040fe200078ec0ff */
[C---:B------:R-:W-:Y:S01]  /*8000*/  FFMA R2, R73.reuse, R75, R2 ;  /* 0x0000004b49027223 */ /* 0x040fe20000000002 */
[----:B------:R-:W-:Y:S01]  /*8010*/  SHF.L.U32 R75, R82, 0x10, RZ ;  /* 0x00000010524b7819 */ /* 0x000fe200000006ff */
[C---:B------:R-:W-:Y:S01]  /*8020*/  FFMA R3, R73.reuse, R74, R3 ;  /* 0x0000004a49037223 */ /* 0x040fe20000000003 */
[----:B------:R-:W-:Y:S01]  /*8030*/  FMUL R4, R70, R8 ;  /* 0x0000000846047220 */ /* 0x000fe20000400000 */
[----:B------:R-:W-:Y:S01]  /*8040*/  FFMA R7, R73, R76, R7 ;  /* 0x0000004c49077223 */ /* 0x000fe20000000007 */
[----:B------:R-:W-:Y:S01]  /*8050*/  F2FP.BF16.F32.PACK_AB R92, R2, R0 ;  /* 0x00000000025c723e */ /* 0x000fe200000010ff */
[C---:B------:R-:W-:Y:S01]  /*8060*/  FMUL R5, R70.reuse, R9 ;  /* 0x0000000946057220 */ /* 0x040fe20000400000 */
[----:B------:R-:W-:Y:S01]  /*8070*/  LOP3.LUT R0, R83, 0xffff0000, RZ, 0xc0, !PT ;  /* 0xffff000053007812 */ /* 0x000fe200078ec0ff */
[----:B------:R-:W-:Y:S01]  /*8080*/  FFMA R4, R73, R75, R4 ;  /* 0x0000004b49047223 */ /* 0x000fe20000000004 */
[----:B------:R-:W-:Y:S01]  /*8090*/  SHF.L.U32 R75, R83, 0x10, RZ ;  /* 0x00000010534b7819 */ /* 0x000fe200000006ff */
[----:B------:R-:W-:Y:S01]  /*80a0*/  FFMA R5, R73, R72, R5 ;  /* 0x0000004849057223 */ /* 0x000fe20000000005 */
[----:B------:R-:W-:Y:S01]  /*80b0*/  F2FP.BF16.F32.PACK_AB R93, R7, R3 ;  /* 0x00000003075d723e */ /* 0x000fe200000010ff */
[----:B------:R-:W-:Y:S01]  /*80c0*/  FMUL R6, R70, R10 ;  /* 0x0000000a46067220 */ /* 0x000fe20000400000 */
[----:B------:R-:W-:Y:S01]  /*80d0*/  SHF.L.U32 R3, R88, 0x10, RZ ;  /* 0x0000001058037819 */ /* 0x000fe200000006ff */
[----:B------:R-:W-:Y:S01]  /*80e0*/  FMUL R11, R70, R11 ;  /* 0x0000000b460b7220 */ /* 0x000fe20000400000 */
[----:B------:R-:W-:Y:S01]  /*80f0*/  LOP3.LUT R2, R88, 0xffff0000, RZ, 0xc0, !PT ;  /* 0xffff000058027812 */ /* 0x000fe200078ec0ff */
[C---:B------:R-:W-:Y:S01]  /*8100*/  FMUL R8, R70.reuse, R12 ;  /* 0x0000000c46087220 */ /* 0x040fe20000400000 */
[----:B------:R-:W-:Y:S01]  /*8110*/  LOP3.LUT R72, R99, 0xffff0000, RZ, 0xc0, !PT ;  /* 0xffff000063487812 */ /* 0x000fe200078ec0ff */
[----:B------:R-:W-:Y:S01]  /*8120*/  FMUL R9, R70, R13 ;  /* 0x0000000d46097220 */ /* 0x000fe20000400000 */
[----:B------:R-:W-:Y:S01]  /*8130*/  F2FP.BF16.F32.PACK_AB R94, R5, R4 ;  /* 0x00000004055e723e */ /* 0x000fe200000010ff */
[C---:B------:R-:W-:Y:S01]  /*8140*/  FFMA R6, R73.reuse, R75, R6 ;  /* 0x0000004b49067223 */ /* 0x040fe20000000006 */
[----:B------:R-:W-:Y:S01]  /*8150*/  SHF.L.U32 R75, R96, 0x10, RZ ;  /* 0x00000010604b7819 */ /* 0x000fe200000006ff */
[----:B------:R-:W-:Y:S01]  /*8160*/  FFMA R11, R73, R0, R11 ;  /* 0x00000000490b7223 */ /* 0x000fe2000000000b */
[----:B------:R-:W-:Y:S01]  /*8170*/  SHF.L.U32 R0, R89, 0x10, RZ ;  /* 0x0000001059007819 */ /* 0x000fe200000006ff */
[C---:B------:R-:W-:Y:S01]  /*8180*/  FFMA R8, R73.reuse, R3, R8 ;  /* 0x0000000349087223 */ /* 0x040fe20000000008 */
[----:B------:R-:W-:Y:S01]  /*8190*/  SHF.L.U32 R3, R90, 0x10, RZ ;  /* 0x000000105a037819 */ /* 0x000fe200000006ff */
[----:B------:R-:W-:Y:S01]  /*81a0*/  FFMA R9, R73, R2, R9 ;  /* 0x0000000249097223 */ /* 0x000fe20000000009 */
[----:B------:R-:W-:Y:S01]  /*81b0*/  LOP3.LUT R2, R89, 0xffff0000, RZ, 0xc0, !PT ;  /* 0xffff000059027812 */ /* 0x000fe200078ec0ff */
[C---:B------:R-:W-:Y:S01]  /*81c0*/  FMUL R10, R70.reuse, R14 ;  /* 0x0000000e460a7220 */ /* 0x040fe20000400000 */
[----:B------:R-:W-:Y:S01]  /*81d0*/  F2FP.BF16.F32.PACK_AB R95, R11, R6 ;  /* 0x000000060b5f723e */ /* 0x000fe200000010ff */
[C---:B------:R-:W-:Y:S01]  /*81e0*/  FMUL R15, R70.reuse, R15 ;  /* 0x0000000f460f7220 */ /* 0x040fe20000400000 */
[----:B------:R-:W-:Y:S01]  /*81f0*/  F2FP.BF16.F32.PACK_AB R100, R9, R8 ;  /* 0x000000080964723e */ /* 0x000fe200000010ff */
[----:B------:R-:W-:Y:S01]  /*8200*/  FMUL R12, R70, R16 ;  /* 0x00000010460c7220 */ /* 0x000fe20000400000 */
[C---:B------:R-:W-:Y:S01]  /*8210*/  FFMA R10, R73.reuse, R0, R10 ;  /* 0x00000000490a7223 */ /* 0x040fe2000000000a */
[----:B------:R-:W-:Y:S01]  /*8220*/  LOP3.LUT R0, R90, 0xffff0000, RZ, 0xc0, !PT ;  /* 0xffff00005a007812 */ /* 0x000fe200078ec0ff */
[----:B------:R-:W-:Y:S01]  /*8230*/  FFMA R15, R73, R2, R15 ;  /* 0x00000002490f7223 */ /* 0x000fe2000000000f */
        /* <DEDUP_REMOVED lines=9> */
[----:B------:R-:W-:Y:S01]  /*82d0*/  FMUL R16, R70, R20 ;  /* 0x0000001446107220 */ /* 0x000fe20000400000 */
[----:B------:R-:W-:Y:S01]  /*82e0*/  FFMA R14, R73, R3, R14 ;  /* 0x00000003490e7223 */ /* 0x000fe2000000000e */
[----:B------:R-:W-:Y:S01]  /*82f0*/  SHF.L.U32 R3, R98, 0x10, RZ ;  /* 0x0000001062037819 */ /* 0x000fe200000006ff */
[C---:B------:R-:W-:Y:S01]  /*8300*/  FMUL R17, R70.reuse, R21 ;  /* 0x0000001546117220 */ /* 0x040fe20000400000 */
[----:B------:R-:W-:Y:S01]  /*8310*/  F2FP.BF16.F32.PACK_AB R102, R13, R12 ;  /* 0x0000000c0d66723e */ /* 0x000fe200000010ff */
[----:B------:R-:W-:Y:S01]  /*8320*/  FFMA R19, R73, R2, R19 ;  /* 0x0000000249137223 */ /* 0x000fe20000000013 */
[----:B------:R-:W-:Y:S01]  /*8330*/  SHF.L.U32 R2, R97, 0x10, RZ ;  /* 0x0000001061027819 */ /* 0x000fe200000006ff */
        /* <DEDUP_REMOVED lines=12> */
[C---:B------:R-:W-:Y:S01]  /*8400*/  FFMA R23, R73.reuse, R0, R23 ;  /* 0x0000000049177223 */ /* 0x040fe20000000017 */
[----:B------:R-:W-:Y:S01]  /*8410*/  SHF.L.U32 R0, R104, 0x10, RZ ;  /* 0x0000001068007819 */ /* 0x000fe200000006ff */
[C---:B------:R-:W-:Y:S01]  /*8420*/  FMUL R22, R70.reuse, R26 ;  /* 0x0000001a46167220 */ /* 0x040fe20000400000 */
[----:B------:R-:W-:Y:S01]  /*8430*/  FMUL R27, R70, R27 ;  /* 0x0000001b461b7220 */ /* 0x000fe20000400000 */
        /* <DEDUP_REMOVED lines=9> */
[----:B------:R-:W-:Y:S01]  /*84d0*/  LOP3.LUT R72, R107, 0xffff0000, RZ, 0xc0, !PT ;  /* 0xffff00006b487812 */ /* 0x000fe200078ec0ff */
[----:B------:R-:W-:Y:S01]  /*84e0*/  FFMA R24, R73, R0, R24 ;  /* 0x0000000049187223 */ /* 0x000fe20000000018 */
[----:B------:R-:W-:Y:S01]  /*84f0*/  SHF.L.U32 R0, R105, 0x10, RZ ;  /* 0x0000001069007819 */ /* 0x000fe200000006ff */
[C---:B------:R-:W-:Y:S01]  /*8500*/  FMUL R25, R70.reuse, R29 ;  /* 0x0000001d46197220 */ /* 0x040fe20000400000 */
[----:B------:R-:W-:Y:S01]  /*8510*/  F2FP.BF16.F32.PACK_AB R110, R21, R20 ;  /* 0x00000014156e723e */ /* 0x000fe200000010ff */
[----:B------:R-:W-:Y:S01]  /*8520*/  FMUL R26, R70, R30 ;  /* 0x0000001e461a7220 */ /* 0x000fe20000400000 */
[----:B------:R-:W-:Y:S01]  /*8530*/  F2FP.BF16.F32.PACK_AB R111, R27, R22 ;  /* 0x000000161b6f723e */ /* 0x000fe200000010ff */
        /* <DEDUP_REMOVED lines=38> */
[----:B------:R1:W-:Y:S01]  /*87a0*/  STS.128 [R169+UR44+0x4400], R92 ;  /* 0x0044005ca9007988 */ /* 0x0003e20008000c2c */
        /* <DEDUP_REMOVED lines=12> */
[----:B------:R3:W-:Y:S01]  /*8870*/  STS.128 [R168+0x4400], R100 ;  /* 0x00440064a8007388 */ /* 0x0007e20000000c00 */
        /* <DEDUP_REMOVED lines=12> */
[----:B------:R4:W-:Y:S01]  /*8940*/  STS.128 [R167+0x4400], R108 ;  /* 0x0044006ca7007388 */ /* 0x0009e20000000c00 */
[----:B------:R-:W-:Y:S01]  /*8950*/  FMUL R51, R70, R51 ;  /* 0x0000003346337220 */ /* 0x000fe20000400000 */
[C---:B------:R-:W-:Y:S01]  /*8960*/  FFMA R44, R73.reuse, R3, R44 ;  /* 0x00000003492c7223 */ /* 0x040fe2000000002c */
[C---:B------:R-:W-:Y:S01]  /*8970*/  SHF.L.U32 R3, R128.reuse, 0x10, RZ ;  /* 0x0000001080037819 */ /* 0x040fe200000006ff */
[----:B------:R-:W-:Y:S01]  /*8980*/  FFMA R45, R73, R2, R45 ;  /* 0x00000002492d7223 */ /* 0x000fe2000000002d */
[----:B------:R-:W-:Y:S01]  /*8990*/  LOP3.LUT R2, R129, 0xffff0000, RZ, 0xc0, !PT ;  /* 0xffff000081027812 */ /* 0x000fe200078ec0ff */
        /* <DEDUP_REMOVED lines=8> */
[C---:B------:R-:W-:Y:S01]  /*8a20*/  FMUL R50, R70.reuse, R54 ;  /* 0x0000003646327220 */ /* 0x040fe20000400000 */
[----:B------:R-:W-:Y:S01]  /*8a30*/  F2FP.BF16.F32.PACK_AB R94, R37, R36 ;  /* 0x00000024255e723e */ /* 0x000fe200000010ff */
[----:B------:R1:W-:Y:S01]  /*8a40*/  STS.128 [R157+0x4400], R116 ;  /* 0x004400749d007388 */ /* 0x0003e20000000c00 */
[----:B------:R-:W-:Y:S01]  /*8a50*/  F2FP.BF16.F32.PACK_AB R95, R43, R38 ;  /* 0x000000262b5f723e */ /* 0x000fe200000010ff */
[----:B------:R-:W-:Y:S01]  /*8a60*/  FMUL R55, R70, R55 ;  /* 0x0000003746377220 */ /* 0x000fe20000400000 */
[----:B---3--:R-:W-:Y:S01]  /*8a70*/  F2FP.BF16.F32.PACK_AB R100, R41, R40 ;  /* 0x000000282964723e */ /* 0x008fe200000010ff */
[----:B------:R-:W-:Y:S01]  /*8a80*/  FFMA R48, R73, R3, R48 ;  /* 0x0000000349307223 */ /* 0x000fe20000000030 */
[----:B------:R-:W-:Y:S01]  /*8a90*/  SHF.L.U32 R3, R131, 0x10, RZ ;  /* 0x0000001083037819 */ /* 0x000fe200000006ff */
[----:B------:R-:W-:Y:S01]  /*8aa0*/  FFMA R49, R73, R0, R49 ;  /* 0x0000000049317223 */ /* 0x000fe20000000031 */
[C---:B------:R-:W-:Y:S01]  /*8ab0*/  SHF.L.U32 R0, R130.reuse, 0x10, RZ ;  /* 0x0000001082007819 */ /* 0x040fe200000006ff */
[----:B------:R3:W-:Y:S01]  /*8ac0*/  STS.128 [R156+0x4400], R92 ;  /* 0x0044005c9c007388 */ /* 0x0007e20000000c00 */
[----:B------:R-:W-:Y:S01]  /*8ad0*/  F2FP.BF16.F32.PACK_AB R101, R47, R42 ;  /* 0x0000002a2f65723e */ /* 0x000fe200000010ff */
[----:B------:R-:W-:Y:S01]  /*8ae0*/  FFMA R50, R73, R75, R50 ;  /* 0x0000004b49327223 */ /* 0x000fe20000000032 */
[----:B------:R-:W-:Y:S01]  /*8af0*/  SHF.L.U32 R75, R137, 0x10, RZ ;  /* 0x00000010894b7819 */ /* 0x000fe200000006ff */
[----:B------:R-:W-:Y:S01]  /*8b00*/  FFMA R55, R73, R2, R55 ;  /* 0x0000000249377223 */ /* 0x000fe20000000037 */
[----:B------:R-:W-:Y:S01]  /*8b10*/  LOP3.LUT R2, R130, 0xffff0000, RZ, 0xc0, !PT ;  /* 0xffff000082027812 */ /* 0x000fe200078ec0ff */
[C---:B------:R-:W-:Y:S01]  /*8b20*/  FMUL R52, R70.reuse, R56 ;  /* 0x0000003846347220 */ /* 0x040fe20000400000 */
[----:B------:R-:W-:Y:S01]  /*8b30*/  F2FP.BF16.F32.PACK_AB R102, R45, R44 ;  /* 0x0000002c2d66723e */ /* 0x000fe200000010ff */
[C---:B------:R-:W-:Y:S01]  /*8b40*/  FMUL R53, R70.reuse, R57 ;  /* 0x0000003946357220 */ /* 0x040fe20000400000 */
[C---:B------:R-:W-:Y:S01]  /*8b50*/  FMUL R54, R70.reuse, R58 ;  /* 0x0000003a46367220 */ /* 0x040fe20000400000 */
[----:B------:R-:W-:Y:S01]  /*8b60*/  FFMA R52, R73, R0, R52 ;  /* 0x0000000049347223 */ /* 0x000fe20000000034 */
[----:B------:R-:W-:Y:S01]  /*8b70*/  LOP3.LUT R0, R131, 0xffff0000, RZ, 0xc0, !PT ;  /* 0xffff000083007812 */ /* 0x000fe200078ec0ff */
[C---:B------:R-:W-:Y:S01]  /*8b80*/  FFMA R53, R73.reuse, R2, R53 ;  /* 0x0000000249357223 */ /* 0x040fe20000000035 */
[----:B------:R-:W-:Y:S01]  /*8b90*/  FFMA R54, R73, R3, R54 ;  /* 0x0000000349367223 */ /* 0x000fe20000000036 */
[----:B------:R-:W-:Y:S01]  /*8ba0*/  FMUL R59, R70, R59 ;  /* 0x0000003b463b7220 */ /* 0x000fe20000400000 */
[----:B------:R-:W-:Y:S01]  /*8bb0*/  SHF.L.U32 R3, R136, 0x10, RZ ;  /* 0x0000001088037819 */ /* 0x000fe200000006ff */
[----:B------:R-:W-:Y:S01]  /*8bc0*/  FMUL R56, R70, R60 ;  /* 0x0000003c46387220 */ /* 0x000fe20000400000 */
[----:B------:R-:W-:Y:S01]  /*8bd0*/  LOP3.LUT R2, R136, 0xffff0000, RZ, 0xc0, !PT ;  /* 0xffff000088027812 */ /* 0x000fe200078ec0ff */
[C---:B------:R-:W-:Y:S01]  /*8be0*/  FMUL R57, R70.reuse, R61 ;  /* 0x0000003d46397220 */ /* 0x040fe20000400000 */
[----:B------:R-:W-:Y:S01]  /*8bf0*/  F2FP.BF16.F32.PACK_AB R103, R51, R46 ;  /* 0x0000002e3367723e */ /* 0x000fe200000010ff */
[C---:B------:R-:W-:Y:S01]  /*8c00*/  FMUL R58, R70.reuse, R62 ;  /* 0x0000003e463a7220 */ /* 0x040fe20000400000 */
[C---:B------:R-:W-:Y:S01]  /*8c10*/  FFMA R59, R73.reuse, R0, R59 ;  /* 0x00000000493b7223 */ /* 0x040fe2000000003b */
[----:B------:R-:W-:Y:S01]  /*8c20*/  FFMA R56, R73, R3, R56 ;  /* 0x0000000349387223 */ /* 0x000fe20000000038 */
[----:B------:R-:W-:Y:S01]  /*8c30*/  LOP3.LUT R0, R137, 0xffff0000, RZ, 0xc0, !PT ;  /* 0xffff000089007812 */ /* 0x000fe200078ec0ff */
[----:B------:R3:W-:Y:S01]  /*8c40*/  STS.128 [R155+0x4400], R100 ;  /* 0x004400649b007388 */ /* 0x0007e20000000c00 */
[C---:B------:R-:W-:Y:S01]  /*8c50*/  FFMA R57, R73.reuse, R2, R57 ;  /* 0x0000000249397223 */ /* 0x040fe20000000039 */
[----:B------:R-:W-:Y:S01]  /*8c60*/  FMUL R63, R70, R63 ;  /* 0x0000003f463f7220 */ /* 0x000fe20000400000 */
[----:B------:R-:W-:Y:S01]  /*8c70*/  SHF.L.U32 R3, R138, 0x10, RZ ;  /* 0x000000108a037819 */ /* 0x000fe200000006ff */
[----:B------:R-:W-:Y:S01]  /*8c80*/  FFMA R58, R73, R75, R58 ;  /* 0x0000004b493a7223 */ /* 0x000fe2000000003a */
[----:B------:R-:W-:Y:S01]  /*8c90*/  FMUL R60, R70, R64 ;  /* 0x00000040463c7220 */ /* 0x000fe20000400000 */
[----:B------:R-:W-:Y:S01]  /*8ca0*/  LOP3.LUT R2, R138, 0xffff0000, RZ, 0xc0, !PT ;  /* 0xffff00008a027812 */ /* 0x000fe200078ec0ff */
[C---:B------:R-:W-:Y:S01]  /*8cb0*/  FMUL R61, R70.reuse, R65 ;  /* 0x00000041463d7220 */ /* 0x040fe20000400000 */
[----:B------:R-:W-:Y:S01]  /*8cc0*/  SHF.L.U32 R75, R139, 0x10, RZ ;  /* 0x000000108b4b7819 */ /* 0x000fe200000006ff */
[C---:B------:R-:W-:Y:S01]  /*8cd0*/  FMUL R62, R70.reuse, R66 ;  /* 0x00000042463e7220 */ /* 0x040fe20000400000 */
[----:B------:R-:W-:Y:S01]  /*8ce0*/  FFMA R63, R73, R0, R63 ;  /* 0x00000000493f7223 */ /* 0x000fe2000000003f */
[----:B------:R-:W-:Y:S01]  /*8cf0*/  FMUL R67, R70, R67 ;  /* 0x0000004346437220 */ /* 0x000fe20000400000 */
[----:B----4-:R-:W-:Y:S01]  /*8d00*/  F2FP.BF16.F32.PACK_AB R108, R49, R48 ;  /* 0x00000030316c723e */ /* 0x010fe200000010ff */
[----:B------:R-:W-:Y:S01]  /*8d10*/  FFMA R60, R73, R3, R60 ;  /* 0x00000003493c7223 */ /* 0x000fe2000000003c */
[----:B------:R-:W-:Y:S01]  /*8d20*/  F2FP.BF16.F32.PACK_AB R109, R55, R50 ;  /* 0x00000032376d723e */ /* 0x000fe200000010ff */
[----:B------:R-:W-:Y:S01]  /*8d30*/  FFMA R61, R73, R2, R61 ;  /* 0x00000002493d7223 */ /* 0x000fe2000000003d */
[----:B------:R-:W-:Y:S01]  /*8d40*/  F2FP.BF16.F32.PACK_AB R110, R53, R52 ;  /* 0x00000034356e723e */ /* 0x000fe200000010ff */
[----:B------:R-:W-:Y:S01]  /*8d50*/  FFMA R62, R73, R75, R62 ;  /* 0x0000004b493e7223 */ /* 0x000fe2000000003e */
[----:B------:R-:W-:Y:S01]  /*8d60*/  F2FP.BF16.F32.PACK_AB R111, R59, R54 ;  /* 0x000000363b6f723e */ /* 0x000fe200000010ff */
[----:B------:R-:W-:Y:S01]  /*8d70*/  FFMA R67, R73, R72, R67 ;  /* 0x0000004849437223 */ /* 0x000fe20000000043 */
[----:B-1----:R-:W-:Y:S02]  /*8d80*/  F2FP.BF16.F32.PACK_AB R116, R57, R56 ;  /* 0x000000383974723e */ /* 0x002fe400000010ff */
[----:B------:R-:W-:Y:S01]  /*8d90*/  F2FP.BF16.F32.PACK_AB R117, R63, R58 ;  /* 0x0000003a3f75723e */ /* 0x000fe200000010ff */
[----:B------:R3:W-:Y:S01]  /*8da0*/  STS.128 [R154+0x4400], R108 ;  /* 0x0044006c9a007388 */ /* 0x0007e20000000c00 */
[----:B------:R-:W-:Y:S02]  /*8db0*/  F2FP.BF16.F32.PACK_AB R118, R61, R60 ;  /* 0x0000003c3d76723e */ /* 0x000fe400000010ff */
[----:B------:R-:W-:Y:S02]  /*8dc0*/  F2FP.BF16.F32.PACK_AB R119, R67, R62 ;  /* 0x0000003e4377723e */ /* 0x000fe400000010ff */
[----:B------:R-:W-:Y:S02]  /*8dd0*/  LEA R0, R78, UR44, 0x3 ;  /* 0x0000002c4e007c11 */ /* 0x000fe4000f8e18ff */
[----:B------:R-:W-:Y:S01]  /*8de0*/  @P6 SHF.L.U32 R3, R160, 0x1f, RZ ;  /* 0x0000001fa0036819 */ /* 0x000fe200000006ff */
[----:B------:R3:W-:Y:S01]  /*8df0*/  STS.128 [R153+0x4400], R116 ;  /* 0x0044007499007388 */ /* 0x0007e20000000c00 */
[----:B------:R-:W-:Y:S01]  /*8e00*/  @!PT LDS RZ, [RZ] ;  /* 0x00000000fffff984 */ /* 0x000fe20000000800 */
[----:B------:R-:W-:Y:S01]  /*8e10*/  @!PT LDS RZ, [RZ] ;  /* 0x00000000fffff984 */ /* 0x000fe20000000800 */
[----:B------:R-:W-:Y:S01]  /*8e20*/  @!PT LDS RZ, [RZ] ;  /* 0x00000000fffff984 */ /* 0x000fe20000000800 */
[----:B------:R-:W-:Y:S01]  /*8e30*/  @!PT LDS RZ, [RZ] ;  /* 0x00000000fffff984 */ /* 0x000fe20000000800 */
[----:B------:R1:W-:Y:S07]  /*8e40*/  MEMBAR.ALL.CTA ;  /* 0x0000000000007992 */ /* 0x0003ee0000008000 */
[----:B-1----:R-:W1:Y:S02]  /*8e50*/  FENCE.VIEW.ASYNC.S ;  /* 0x00000000000073c6 */ /* 0x002e640000000000 */
[----:B-1----:R-:W-:Y:S06]  /*8e60*/  BAR.SYNC.DEFER_BLOCKING 0x1, 0x80 ;  /* 0x0042000000007b1d */ /* 0x002fec0000010000 */
[----:B------:R-:W-:Y:S05]  /*8e70*/  @P0 BRA `(.L_x_125) ;  /* 0x0000000000280947 */ /* 0x000fea0003800000 */
[----:B------:R-:W1:Y:S01]  /*8e80*/  LDCU.64 UR6, c[0x0][0x348] ;  /* 0x00006900ff0677ac */ /* 0x000e620008000a00 */
[----:B------:R-:W-:Y:S02]  /*8e90*/  UIADD3 UR9, UPT, UPT, UR49, 0x40, URZ ;  /* 0x0000004031097890 */ /* 0x000fe4000fffe0ff */
[----:B------:R-:W-:Y:S01]  /*8ea0*/  UIADD3 UR8, UPT, UPT, UR44, 0x4400, URZ ;  /* 0x000044002c087890 */ /* 0x000fe2000fffe0ff */
[----:B------:R-:W-:Y:S01]  /*8eb0*/  UMOV UR10, UR50 ;  /* 0x00000032000a7c82 */ /* 0x000fe20008000000 */
[----:B------:R-:W-:Y:S01]  /*8ec0*/  UMOV UR11, UR36 ;  /* 0x00000024000b7c82 */ /* 0x000fe20008000000 */
[----:B-1----:R-:W-:Y:S04]  /*8ed0*/  UIADD3 UR4, UP0, UPT, UR6, 0x680, URZ ;  /* 0x0000068006047890 */ /* 0x002fe8000ff1e0ff */
[----:B------:R-:W-:Y:S09]  /*8ee0*/  UIADD3.X UR5, UPT, UPT, URZ, UR7, URZ, UP0, !UPT ;  /* 0x00000007ff057290 */ /* 0x000ff200087fe4ff */
[----:B------:R1:W-:Y:S01]  /*8ef0*/  UTMASTG.3D [UR8], [UR4] ;  /* 0x00000008040073b5 */ /* 0x0003e20008010000 */
[----:B------:R0:W-:Y:S01]  /*8f00*/  UTMACMDFLUSH ;  /* 0x00000000000079b7 */ /* 0x0001e20000000000 */
[----:B-1----:R-:W-:Y:S04]  /*8f10*/  DEPBAR.LE SB0, 0x1 ;  /* 0x000080400000791a */ /* 0x002fe80000000000 */
.L_x_125:
[----:B------:R-:W-:Y:S05]  /*8f20*/  BSYNC.RECONVERGENT B0 ;  /* 0x0000000000007941 */ /* 0x000fea0003800200 */
.L_x_124:
[----:B------:R-:W-:Y:S01]  /*8f30*/  BAR.SYNC.DEFER_BLOCKING 0x1, 0x80 ;  /* 0x0042000000007b1d */ /* 0x000fe20000010000 */
[----:B------:R-:W-:Y:S04]  /*8f40*/  UIADD3 UR4, UPT, UPT, UR46, 0x1, URZ ;  /* 0x000000012e047890 */ /* 0x000fe8000fffe0ff */
[----:B------:R-:W-:Y:S04]  /*8f50*/  UISETP.NE.AND UP0, UPT, UR4, 0x4, UPT ;  /* 0x000000040400788c */ /* 0x000fe8000bf05270 */
[----:B------:R-:W-:Y:S01]  /*8f60*/  USEL UR45, UR4, URZ, UP0 ;  /* 0x000000ff042d7287 */ /* 0x000fe20008000000 */
[----:B------:R1:W-:Y:S01]  /*8f70*/  @P6 SYNCS.ARRIVE.TRANS64.RED.A1T0 RZ, [R77+URZ], RZ ;  /* 0x000000ff4dff69a7 */ /* 0x0003e200081004ff */
[----:B------:R-:W-:Y:S01]  /*8f80*/  BSSY B1, `(.L_x_126) ;  /* 0x0000020000017945 */ /* 0x000fe20003800000 */
[----:B------:R-:W4:Y:S02]  /*8f90*/  @P6 SYNCS.PHASECHK.TRANS64.TRYWAIT P0, [R0+URZ+0x50], R3 ;  /* 0x00005003000065a7 */ /* 0x000f2400080011ff */
[----:B----4-:R-:W-:Y:S01]  /*8fa0*/  @P6 SEL R84, RZ, 0x1, !P0 ;  /* 0x00000001ff546807 */ /* 0x010fe20004000000 */
[----:B-1----:R-:W-:Y:S06]  /*8fb0*/  @!P6 BRA `(.L_x_127) ;  /* 0x000000000070e947 */ /* 0x002fec0003800000 */
[----:B------:R-:W-:Y:S01]  /*8fc0*/  ISETP.NE.AND P1, PT, R86, RZ, PT ;  /* 0x000000ff5600720c */ /* 0x000fe20003f25270 */
[----:B------:R-:W-:Y:S01]  /*8fd0*/  BSSY B0, `(.L_x_128) ;  /* 0x000000b000007945 */ /* 0x000fe20003800000 */
[----:B------:R-:W-:Y:S11]  /*8fe0*/  ISETP.NE.AND P0, PT, R84, RZ, PT ;  /* 0x000000ff5400720c */ /* 0x000ff60003f05270 */
[----:B------:R-:W-:Y:S05]  /*8ff0*/  @P1 IMAD R5, R78, 0x4000, R169 ;  /* 0x000040004e051824 */ /* 0x000fea00078e02a9 */
[----:B------:R-:W-:Y:S04]  /*9000*/  @P1 IADD3 R6, PT, PT, R5, UR44, RZ ;  /* 0x0000002c05061c10 */ /* 0x000fe8000fffe0ff */
[----:B------:R-:W-:Y:S01]  /*9010*/  @P1 IADD3 R4, PT, PT, R85, R6, RZ ;  /* 0x0000000655041210 */ /* 0x000fe20007ffe0ff */
[--C-:B------:R-:W-:Y:S02]  /*9020*/  @P1 IMAD.IADD R2, R79, 0x1, R6.reuse ;  /* 0x000000014f021824 */ /* 0x100fe400078e0206 */
[----:B------:R-:W-:Y:S01]  /*9030*/  @P1 IMAD.IADD R3, R87, 0x1, R6 ;  /* 0x0000000157031824 */ /* 0x000fe200078e0206 */
[----:B------:R-:W-:Y:S06]  /*9040*/  @P0 BRA `(.L_x_129) ;  /* 0x00000000000c0947 */ /* 0x000fec0003800000 */
[----:B------:R-:W-:Y:S04]  /*9050*/  SHF.L.U32 R7, R160, 0x1f, RZ ;  /* 0x0000001fa0077819 */ /* 0x000fe800000006ff */
[----:B------:R-:W1:Y:S02]  /*9060*/  SYNCS.PHASECHK.TRANS64.TRYWAIT P0, [R0+URZ+0x50], R7 ;  /* 0x00005007000075a7 */ /* 0x000e6400080011ff */
[----:B-1----:R-:W-:Y:S05]  /*9070*/  @!P0 BRA `(.L_x_130) ;  /* 0x00000034008c8947 */ /* 0x002fea0003800000 */
.L_x_129:
[----:B------:R-:W-:Y:S05]  /*9080*/  BSYNC B0 ;  /* 0x0000000000007941 */ /* 0x000fea0003800000 */
.L_x_128:
[----:B------:R-:W-:Y:S01]  /*9090*/  ISETP.NE.AND P0, PT, R86, RZ, PT ;  /* 0x000000ff5600720c */ /* 0x000fe20003f05270 */
[----:B------:R-:W-:Y:S11]  /*90a0*/  VIADD R78, R78, 0x1 ;  /* 0x000000014e4e7836 */ /* 0x000ff60000000000 */
[----:B------:R-:W-:Y:S01]  /*90b0*/  @!UPT UIADD3 URZ, UPT, UPT, URZ, URZ, URZ ;  /* 0x000000fffffff290 */ /* 0x000fe2000fffe0ff */
[----:B------:R4:W2:Y:S01]  /*90c0*/  @P0 LDS.128 R80, [R5+UR44+0x400] ;  /* 0x0004002c05500984 */ /* 0x0008a20008000c00 */
[--C-:B-1----:R-:W-:Y:S01]  /*90d0*/  @P0 IMAD.IADD R0, R85, 0x1, R2.reuse ;  /* 0x0000000155000824 */ /* 0x102fe200078e0202 */
[C---:B------:R-:W-:Y:S01]  /*90e0*/  @P0 IADD3 R6, PT, PT, R87.reuse, R4, RZ ;  /* 0x0000000457060210 */ /* 0x040fe20007ffe0ff */
[C---:B------:R-:W-:Y:S01]  /*90f0*/  @P0 IMAD.IADD R7, R87.reuse, 0x1, R2 ;  /* 0x0000000157070824 */ /* 0x040fe200078e0202 */
[----:B------:R4:W1:Y:S02]  /*9100*/  @P0 LDS.128 R88, [R3+0x400] ;  /* 0x0004000003580984 */ /* 0x0008640000000c00 */
[----:B------:R-:W-:Y:S02]  /*9110*/  @P0 IADD3 R8, PT, PT, R87, R0, RZ ;  /* 0x0000000057080210 */ /* 0x000fe40007ffe0ff */
[----:B------:R4:W1:Y:S04]  /*9120*/  @P0 LDS.128 R96, [R4+0x400] ;  /* 0x0004000004600984 */ /* 0x0008680000000c00 */
[----:B------:R4:W1:Y:S04]  /*9130*/  @P0 LDS.128 R104, [R6+0x400] ;  /* 0x0004000006680984 */ /* 0x0008680000000c00 */
[----:B------:R4:W1:Y:S04]  /*9140*/  @P0 LDS.128 R112, [R2+0x400] ;  /* 0x0004000002700984 */ /* 0x0008680000000c00 */
[----:B------:R4:W1:Y:S04]  /*9150*/  @P0 LDS.128 R120, [R7+0x400] ;  /* 0x0004000007780984 */ /* 0x0008680000000c00 */
[----:B------:R4:W1:Y:S04]  /*9160*/  @P0 LDS.128 R128, [R0+0x400] ;  /* 0x0004000000800984 */ /* 0x0008680000000c00 */
[----:B------:R4:W1:Y:S02]  /*9170*/  @P0 LDS.128 R136, [R8+0x400] ;  /* 0x0004000008880984 */ /* 0x0008640000000c00 */
.L_x_127:
[----:B------:R-:W-:Y:S05]  /*9180*/  BSYNC B1 ;  /* 0x0000000000017941 */ /* 0x000fea0003800000 */
.L_x_126:
[----:B----4-:R-:W-:Y:S05]  /*9190*/  VIADD R0, R71, 0x80 ;  /* 0x0000008047007836 */ /* 0x010fea0000000000 */
[----:B------:R-:W-:Y:S04]  /*91a0*/  SHF.R.U32.HI R0, RZ, 0x15, R0 ;  /* 0x00000015ff007819 */ /* 0x000fe80000011600 */
[----:B------:R-:W-:Y:S11]  /*91b0*/  LOP3.LUT P0, RZ, R0, 0x3, R147, 0x48, !PT ;  /* 0x0000000300ff7812 */ /* 0x000ff60007804893 */
[----:B------:R-:W-:Y:S02]  /*91c0*/  @!UPT UIADD3 URZ, UPT, UPT, URZ, URZ, URZ ;  /* 0x000000fffffff290 */ /* 0x000fe4000fffe0ff */
[----:B------:R-:W-:Y:S05]  /*91d0*/  @!P0 BRA `(.L_x_131) ;  /* 0x0000000000408947 */ /* 0x000fea0003800000 */
[----:B------:R-:W4:Y:S01]  /*91e0*/  LDCU.64 UR8, c[0x4][0x70] ;  /* 0x01000e00ff0877ac */ /* 0x000f220008000a00 */
[----:B------:R-:W-:Y:S01]  /*91f0*/  MOV R3, 0x0 ;  /* 0x0000000000037802 */ /* 0x000fe20000000f00 */
[----:B------:R-:W-:Y:S02]  /*9200*/  HFMA2 R12, -RZ, RZ, 0, 5.9604644775390625e-08 ;  /* 0x00000001ff0c7431 */ /* 0x000fe400000001ff */
[----:B------:R-:W-:Y:S02]  /*9210*/  IMAD.MOV.U32 R8, RZ, RZ, 0x192 ;  /* 0x00000192ff087424 */ /* 0x000fe400078e00ff */
[----:B------:R-:W-:Y:S01]  /*9220*/  IMAD.MOV.U32 R13, RZ, RZ, RZ ;  /* 0x000000ffff0d7224 */ /* 0x000fe200078e00ff */
[----:B------:R-:W5:Y:S01]  /*9230*/  LDCU.64 UR6, c[0x4][0x78] ;  /* 0x01000f00ff0677ac */ /* 0x000f620008000a00 */
[----:B------:R-:W1:Y:S01]  /*9240*/  LDC.64 R2, c[0x4][R3] ;  /* 0x0100000003027b82 */ /* 0x000e620000000a00 */
[----:B------:R-:W2:Y:S01]  /*9250*/  LDCU.64 UR4, c[0x4][0x10] ;  /* 0x01000200ff0477ac */ /* 0x000ea20008000a00 */
[----:B----4-:R-:W-:Y:S01]  /*9260*/  MOV R5, UR9 ;  /* 0x0000000900057c02 */ /* 0x010fe20008000f00 */
[----:B------:R-:W-:Y:S01]  /*9270*/  IMAD.U32 R4, RZ, RZ, UR8 ;  /* 0x00000008ff047e24 */ /* 0x000fe2000f8e00ff */
[----:B-----5:R-:W-:Y:S01]  /*9280*/  MOV R7, UR7 ;  /* 0x0000000700077c02 */ /* 0x020fe20008000f00 */
[----:B------:R-:W-:Y:S01]  /*9290*/  IMAD.U32 R6, RZ, RZ, UR6 ;  /* 0x00000006ff067e24 */ /* 0x000fe2000f8e00ff */
[----:B--2---:R-:W-:Y:S01]  /*92a0*/  MOV R11, UR5 ;  /* 0x00000005000b7c02 */ /* 0x004fe20008000f00 */
[----:B------:R-:W-:Y:S02]  /*92b0*/  IMAD.U32 R10, RZ, RZ, UR4 ;  /* 0x00000004ff0a7e24 */ /* 0x000fe4000f8e00ff */
[----:B------:R-:W-:Y:S07]  /*92c0*/  LEPC R20, `(.L_x_131) ;  /* 0x000000001014794e */ /* 0x000fee0000000000 */
[----:B-1-3--:R-:W-:Y:S05]  /*92d0*/  CALL.ABS.NOINC R2 ;  /* 0x0000000002007343 */ /* 0x00afea0003c00000 */
.L_x_131:
[----:B------:R-:W-:Y:S01]  /*92e0*/  ISETP.NE.AND P6, PT, R166, RZ, PT ;  /* 0x000000ffa600720c */ /* 0x000fe20003fc5270 */
[----:B------:R-:W-:Y:S05]  /*92f0*/  WARPSYNC.ALL ;  /* 0x0000000000007948 */ /* 0x000fea0003800000 */
[----:B------:R-:W-:Y:S01]  /*9300*/  R2UR UR4, R71 ;  /* 0x00000000470472ca */ /* 0x000fe200000e0000 */
[----:B------:R-:W-:Y:S01]  /*9310*/  BSSY.RECONVERGENT B0, `(.L_x_132) ;  /* 0x0000104000007945 */ /* 0x000fe20003800200 */
[----:B------:R-:W-:Y:S02]  /*9320*/  MOV R3, UR45 ;  /* 0x0000002d00037c02 */ /* 0x000fe40008000f00 */
[----:B------:R-:W-:Y:S02]  /*9330*/  MOV R74, UR47 ;  /* 0x0000002f004a7c02 */ /* 0x000fe40008000f00 */
[C---:B--2---:R-:W-:Y:S02]  /*9340*/  SHF.L.U32 R72, R80.reuse, 0x10, RZ ;  /* 0x0000001050487819 */ /* 0x044fe400000006ff */
[----:B------:R-:W-:Y:S02]  /*9350*/  @P6 LEA R3, R3, UR44, 0x3 ;  /* 0x0000002c03036c11 */ /* 0x000fe4000f8e18ff */
[----:B------:R-:W-:Y:S02]  /*9360*/  LOP3.LUT R75, R80, 0xffff0000, RZ, 0xc0, !PT ;  /* 0xffff0000504b7812 */ /* 0x000fe400078ec0ff */
[----:B------:R-:W-:Y:S01]  /*9370*/  @P6 IADD3 R3, PT, PT, R3, 0x70, RZ ;  /* 0x0000007003036810 */ /* 0x000fe20007ffe0ff */
[----:B------:R-:W2:Y:S01]  /*9380*/  LDTM.x64 R4, tmem[UR4+0x80] ;  /* 0x00008004000479ee */ /* 0x000ea20008340000 */
[----:B------:R-:W-:Y:S02]  /*9390*/  ISETP.NE.AND P0, PT, R163, RZ, PT ;  /* 0x000000ffa300720c */ /* 0x000fe40003f05270 */
[----:B------:R-:W-:Y:S01]  /*93a0*/  @P6 PRMT R74, R74, 0x654, R3 ;  /* 0x000006544a4a6816 */ /* 0x000fe20000000003 */
[C---:B--2---:R-:W-:Y:S01]  /*93b0*/  FMUL R0, R70.reuse, R4 ;  /* 0x0000000446007220 */ /* 0x044fe20000400000 */
[C---:B------:R-:W-:Y:S01]  /*93c0*/  FMUL R3, R70.reuse, R6 ;  /* 0x0000000646037220 */ /* 0x040fe20000400000 */
        /* <DEDUP_REMOVED lines=38> */
[C---:B------:R-:W-:Y:S01]  /*9630*/  FFMA R0, R73.reuse, R72, R0 ;  /* 0x0000004849007223 */ /* 0x040fe20000000000 */
[----:B------:R-:W-:Y:S01]  /*9640*/  FFMA R2, R73, R75, R2 ;  /* 0x0000004b49027223 */ /* 0x000fe20000000002 */
[C---:B------:R-:W-:Y:S01]  /*9650*/  FMUL R45, R70.reuse, R49 ;  /* 0x00000031462d7220 */ /* 0x040fe20000400000 */
[C---:B------:R-:W-:Y:S01]  /*9660*/  FMUL R58, R70.reuse, R62 ;  /* 0x0000003e463a7220 */ /* 0x040fe20000400000 */
[C---:B------:R-:W-:Y:S01]  /*9670*/  FMUL R60, R70.reuse, R64 ;  /* 0x00000040463c7220 */ /* 0x040fe20000400000 */
[C---:B------:R-:W-:Y:S01]  /*9680*/  SHF.L.U32 R64, R81.reuse, 0x10, RZ ;  /* 0x0000001051407819 */ /* 0x040fe200000006ff */
[----:B------:R-:W-:Y:S01]  /*9690*/  FMUL R49, R70, R53 ;  /* 0x0000003546317220 */ /* 0x000fe20000400000 */
[----:B---3--:R-:W-:Y:S01]  /*96a0*/  F2FP.BF16.F32.PACK_AB R92, R2, R0 ;  /* 0x00000000025c723e */ /* 0x008fe200000010ff */
[C---:B------:R-:W-:Y:S01]  /*96b0*/  FMUL R62, R70.reuse, R66 ;  /* 0x00000042463e7220 */ /* 0x040fe20000400000 */
[----:B------:R-:W-:Y:S01]  /*96c0*/  LOP3.LUT R66, R81, 0xffff0000, RZ, 0xc0, !PT ;  /* 0xffff000051427812 */ /* 0x000fe200078ec0ff */
[C---:B------:R-:W-:Y:S01]  /*96d0*/  FMUL R53, R70.reuse, R57 ;  /* 0x0000003946357220 */ /* 0x040fe20000400000 */
[----:B------:R-:W-:Y:S01]  /*96e0*/  LOP3.LUT R0, R83, 0xffff0000, RZ, 0xc0, !PT ;  /* 0xffff000053007812 */ /* 0x000fe200078ec0ff */
[----:B------:R-:W-:Y:S01]  /*96f0*/  FMUL R7, R70, R7 ;  /* 0x0000000746077220 */ /* 0x000fe20000400000 */
[----:B-1----:R-:W-:Y:S01]  /*9700*/  LOP3.LUT R2, R88, 0xffff0000, RZ, 0xc0, !PT ;  /* 0xffff000058027812 */ /* 0x002fe200078ec0ff */
[C---:B------:R-:W-:Y:S01]  /*9710*/  FMUL R57, R70.reuse, R61 ;  /* 0x0000003d46397220 */ /* 0x040fe20000400000 */
[----:B------:R-:W-:Y:S01]  /*9720*/  FMUL R61, R70, R65 ;  /* 0x00000041463d7220 */ /* 0x000fe20000400000 */
[C---:B------:R-:W-:Y:S01]  /*9730*/  SHF.L.U32 R65, R82.reuse, 0x10, RZ ;  /* 0x0000001052417819 */ /* 0x040fe200000006ff */
[C---:B------:R-:W-:Y:S01]  /*9740*/  FFMA R3, R73.reuse, R64, R3 ;  /* 0x0000004049037223 */ /* 0x040fe20000000003 */
[----:B------:R-:W-:Y:S01]  /*9750*/  LOP3.LUT R64, R82, 0xffff0000, RZ, 0xc0, !PT ;  /* 0xffff000052407812 */ /* 0x000fe200078ec0ff */
[C---:B------:R-:W-:Y:S01]  /*9760*/  FFMA R7, R73.reuse, R66, R7 ;  /* 0x0000004249077223 */ /* 0x040fe20000000007 */
[C---:B------:R-:W-:Y:S01]  /*9770*/  FMUL R11, R70.reuse, R11 ;  /* 0x0000000b460b7220 */ /* 0x040fe20000400000 */
[----:B------:R-:W-:Y:S01]  /*9780*/  FFMA R4, R73, R65, R4 ;  /* 0x0000004149047223 */ /* 0x000fe20000000004 */
[----:B------:R-:W-:Y:S01]  /*9790*/  SHF.L.U32 R65, R83, 0x10, RZ ;  /* 0x0000001053417819 */ /* 0x000fe200000006ff */
[----:B------:R-:W-:Y:S01]  /*97a0*/  FFMA R5, R73, R64, R5 ;  /* 0x0000004049057223 */ /* 0x000fe20000000005 */
[----:B------:R-:W-:Y:S01]  /*97b0*/  F2FP.BF16.F32.PACK_AB R93, R7, R3 ;  /* 0x00000003075d723e */ /* 0x000fe200000010ff */
[----:B------:R-:W-:Y:S01]  /*97c0*/  FMUL R15, R70, R15 ;  /* 0x0000000f460f7220 */ /* 0x000fe20000400000 */
[----:B------:R-:W-:Y:S01]  /*97d0*/  SHF.L.U32 R3, R88, 0x10, RZ ;  /* 0x0000001058037819 */ /* 0x000fe200000006ff */
[----:B------:R-:W-:Y:S01]  /*97e0*/  FFMA R6, R73, R65, R6 ;  /* 0x0000004149067223 */ /* 0x000fe20000000006 */
[----:B------:R-:W-:Y:S01]  /*97f0*/  F2FP.BF16.F32.PACK_AB R94, R5, R4 ;  /* 0x00000004055e723e */ /* 0x000fe200000010ff */
[----:B------:R-:W-:Y:S01]  /*9800*/  FFMA R11, R73, R0, R11 ;  /* 0x00000000490b7223 */ /* 0x000fe2000000000b */
[----:B------:R-:W-:Y:S01]  /*9810*/  SHF.L.U32 R0, R89, 0x10, RZ ;  /* 0x0000001059007819 */ /* 0x000fe200000006ff */
[C---:B------:R-:W-:Y:S01]  /*9820*/  FFMA R8, R73.reuse, R3, R8 ;  /* 0x0000000349087223 */ /* 0x040fe20000000008 */
[C---:B------:R-:W-:Y:S01]  /*9830*/  SHF.L.U32 R3, R90.reuse, 0x10, RZ ;  /* 0x000000105a037819 */ /* 0x040fe200000006ff */
[----:B------:R-:W-:Y:S01]  /*9840*/  FFMA R9, R73, R2, R9 ;  /* 0x0000000249097223 */ /* 0x000fe20000000009 */
[----:B------:R-:W-:Y:S01]  /*9850*/  LOP3.LUT R2, R89, 0xffff0000, RZ, 0xc0, !PT ;  /* 0xffff000059027812 */ /* 0x000fe200078ec0ff */
[C---:B------:R-:W-:Y:S01]  /*9860*/  FFMA R10, R73.reuse, R0, R10 ;  /* 0x00000000490a7223 */ /* 0x040fe2000000000a */
[----:B------:R-:W-:Y:S01]  /*9870*/  LOP3.LUT R0, R90, 0xffff0000, RZ, 0xc0, !PT ;  /* 0xffff00005a007812 */ /* 0x000fe200078ec0ff */
[----:B------:R-:W-:Y:S01]  /*9880*/  FMUL R19, R70, R19 ;  /* 0x0000001346137220 */ /* 0x000fe20000400000 */
[C---:B------:R-:W-:Y:S01]  /*9890*/  SHF.L.U32 R5, R96.reuse, 0x10, RZ ;  /* 0x0000001060057819 */ /* 0x040fe200000006ff */
[----:B------:R-:W-:Y:S01]  /*98a0*/  FFMA R15, R73, R2, R15 ;  /* 0x00000002490f7223 */ /* 0x000fe2000000000f */
[----:B------:R-:W-:Y:S01]  /*98b0*/  LOP3.LUT R2, R91, 0xffff0000, RZ, 0xc0, !PT ;  /* 0xffff00005b027812 */ /* 0x000fe200078ec0ff */
[----:B------:R-:W-:Y:S01]  /*98c0*/  FFMA R12, R73, R3, R12 ;  /* 0x00000003490c7223 */ /* 0x000fe2000000000c */
[----:B------:R-:W-:Y:S01]  /*98d0*/  SHF.L.U32 R3, R91, 0x10, RZ ;  /* 0x000000105b037819 */ /* 0x000fe200000006ff */
[----:B------:R-:W-:Y:S01]  /*98e0*/  FFMA R13, R73, R0, R13 ;  /* 0x00000000490d7223 */ /* 0x000fe2000000000d */
[----:B------:R-:W-:Y:S01]  /*98f0*/  LOP3.LUT R0, R96, 0xffff0000, RZ, 0xc0, !PT ;  /* 0xffff000060007812 */ /* 0x000fe200078ec0ff */
[----:B------:R-:W-:Y:S01]  /*9900*/  FMUL R23, R70, R23 ;  /* 0x0000001746177220 */ /* 0x000fe20000400000 */
[----:B------:R-:W-:Y:S01]  /*9910*/  LOP3.LUT R4, R99, 0xffff0000, RZ, 0xc0, !PT ;  /* 0xffff000063047812 */ /* 0x000fe200078ec0ff */
[C---:B------:R-:W-:Y:S01]  /*9920*/  FFMA R14, R73.reuse, R3, R14 ;  /* 0x00000003490e7223 */ /* 0x040fe2000000000e */
[C---:B------:R-:W-:Y:S01]  /*9930*/  SHF.L.U32 R3, R98.reuse, 0x10, RZ ;  /* 0x0000001062037819 */ /* 0x040fe200000006ff */
[----:B------:R-:W-:Y:S01]  /*9940*/  FFMA R19, R73, R2, R19 ;  /* 0x0000000249137223 */ /* 0x000fe20000000013 */
[----:B------:R-:W-:Y:S01]  /*9950*/  SHF.L.U32 R2, R97, 0x10, RZ ;  /* 0x0000001061027819 */ /* 0x000fe200000006ff */
[----:B------:R-:W-:Y:S01]  /*9960*/  FFMA R16, R73, R5, R16 ;  /* 0x0000000549107223 */ /* 0x000fe20000000010 */
[----:B------:R-:W-:Y:S01]  /*9970*/  SHF.L.U32 R5, R99, 0x10, RZ ;  /* 0x0000001063057819 */ /* 0x000fe200000006ff */
[----:B------:R-:W-:Y:S01]  /*9980*/  FFMA R17, R73, R0, R17 ;  /* 0x0000000049117223 */ /* 0x000fe20000000011 */
[----:B------:R-:W-:Y:S01]  /*9990*/  LOP3.LUT R0, R97, 0xffff0000, RZ, 0xc0, !PT ;  /* 0xffff000061007812 */ /* 0x000fe200078ec0ff */
[----:B------:R-:W-:Y:S01]  /*99a0*/  FFMA R18, R73, R2, R18 ;  /* 0x0000000249127223 */ /* 0x000fe20000000012 */
[----:B------:R-:W-:Y:S01]  /*99b0*/  LOP3.LUT R2, R98, 0xffff0000, RZ, 0xc0, !PT ;  /* 0xffff000062027812 */ /* 0x000fe200078ec0ff */
[----:B------:R-:W-:Y:S01]  /*99c0*/  FMUL R27, R70, R27 ;  /* 0x0000001b461b7220 */ /* 0x000fe20000400000 */
[----:B------:R-:W-:Y:S01]  /*99d0*/  F2FP.BF16.F32.PACK_AB R95, R11, R6 ;  /* 0x000000060b5f723e */ /* 0x000fe200000010ff */
[C---:B------:R-:W-:Y:S01]  /*99e0*/  FFMA R23, R73.reuse, R0, R23 ;  /* 0x0000000049177223 */ /* 0x040fe20000000017 */
[----:B------:R-:W-:Y:S01]  /*99f0*/  SHF.L.U32 R0, R104, 0x10, RZ ;  /* 0x0000001068007819 */ /* 0x000fe200000006ff */
[C---:B------:R-:W-:Y:S01]  /*9a00*/  FFMA R20, R73.reuse, R3, R20 ;  /* 0x0000000349147223 */ /* 0x040fe20000000014 */
[----:B------:R-:W-:Y:S01]  /*9a10*/  SHF.L.U32 R3, R106, 0x10, RZ ;  /* 0x000000106a037819 */ /* 0x000fe200000006ff */
        /* <DEDUP_REMOVED lines=8> */
[----:B------:R-:W-:Y:S01]  /*9aa0*/  FFMA R25, R73, R2, R25 ;  /* 0x0000000249197223 */ /* 0x000fe20000000019 */
[----:B------:R-:W-:Y:S01]  /*9ab0*/  LOP3.LUT R2, R106, 0xffff0000, RZ, 0xc0, !PT ;  /* 0xffff00006a027812 */ /* 0x000fe200078ec0ff */
[C---:B------:R-:W-:Y:S01]  /*9ac0*/  FMUL R31, R70.reuse, R31 ;  /* 0x0000001f461f7220 */ /* 0x040fe20000400000 */
[----:B------:R-:W-:Y:S01]  /*9ad0*/  F2FP.BF16.F32.PACK_AB R8, R9, R8 ;  /* 0x000000080908723e */ /* 0x000fe200000010ff */
[----:B------:R-:W-:Y:S01]  /*9ae0*/  FFMA R26, R73, R0, R26 ;  /* 0x00000000491a7223 */ /* 0x000fe2000000001a */
[----:B------:R-:W-:Y:S01]  /*9af0*/  LOP3.LUT R0, R105, 0xffff0000, RZ, 0xc0, !PT ;  /* 0xffff000069007812 */ /* 0x000fe200078ec0ff */
[C---:B------:R-:W-:Y:S01]  /*9b00*/  FMUL R35, R70.reuse, R35 ;  /* 0x0000002346237220 */ /* 0x040fe20000400000 */
[----:B------:R-:W-:Y:S01]  /*9b10*/  F2FP.BF16.F32.PACK_AB R9, R15, R10 ;  /* 0x0000000a0f09723e */ /* 0x000fe200000010ff */
[----:B------:R-:W-:Y:S01]  /*9b20*/  FMUL R39, R70, R39 ;  /* 0x0000002746277220 */ /* 0x000fe20000400000 */
[----:B------:R-:W-:Y:S01]  /*9b30*/  F2FP.BF16.F32.PACK_AB R10, R13, R12 ;  /* 0x0000000c0d0a723e */ /* 0x000fe200000010ff */
[C---:B------:R-:W-:Y:S01]  /*9b40*/  FFMA R31, R73.reuse, R0, R31 ;  /* 0x00000000491f7223 */ /* 0x040fe2000000001f */
[C---:B------:R-:W-:Y:S01]  /*9b50*/  SHF.L.U32 R0, R112.reuse, 0x10, RZ ;  /* 0x0000001070007819 */ /* 0x040fe200000006ff */
[----:B------:R-:W-:Y:S01]  /*9b60*/  FFMA R28, R73, R3, R28 ;  /* 0x00000003491c7223 */ /* 0x000fe2000000001c */
[----:B------:R-:W-:Y:S01]  /*9b70*/  SHF.L.U32 R3, R113, 0x10, RZ ;  /* 0x0000001071037819 */ /* 0x000fe200000006ff */
        /* <DEDUP_REMOVED lines=8> */
[----:B------:R-:W-:Y:S01]  /*9c00*/  FFMA R33, R73, R2, R33 ;  /* 0x0000000249217223 */ /* 0x000fe20000000021 */
[----:B------:R-:W-:Y:S01]  /*9c10*/  LOP3.LUT R2, R115, 0xffff0000, RZ, 0xc0, !PT ;  /* 0xffff000073027812 */ /* 0x000fe200078ec0ff */
[C---:B------:R-:W-:Y:S01]  /*9c20*/  FFMA R34, R73.reuse, R3, R34 ;  /* 0x0000000349227223 */ /* 0x040fe20000000022 */
[C---:B------:R-:W-:Y:S01]  /*9c30*/  SHF.L.U32 R3, R114.reuse, 0x10, RZ ;  /* 0x0000001072037819 */ /* 0x040fe200000006ff */
[----:B------:R-:W-:Y:S01]  /*9c40*/  FFMA R39, R73, R0, R39 ;  /* 0x0000000049277223 */ /* 0x000fe20000000027 */
[----:B------:R-:W-:Y:S01]  /*9c50*/  LOP3.LUT R0, R114, 0xffff0000, RZ, 0xc0, !PT ;  /* 0xffff000072007812 */ /* 0x000fe200078ec0ff */
[----:B------:R-:W-:Y:S01]  /*9c60*/  FMUL R43, R70, R43 ;  /* 0x0000002b462b7220 */ /* 0x000fe20000400000 */
[----:B------:R-:W-:Y:S01]  /*9c70*/  F2FP.BF16.F32.PACK_AB R16, R17, R16 ;  /* 0x000000101110723e */ /* 0x000fe200000010ff */
[----:B------:R-:W-:Y:S01]  /*9c80*/  FFMA R36, R73, R3, R36 ;  /* 0x0000000349247223 */ /* 0x000fe20000000024 */
[----:B------:R-:W-:Y:S01]  /*9c90*/  SHF.L.U32 R3, R121, 0x10, RZ ;  /* 0x0000001079037819 */ /* 0x000fe200000006ff */
[C---:B------:R-:W-:Y:S01]  /*9ca0*/  FFMA R37, R73.reuse, R0, R37 ;  /* 0x0000000049257223 */ /* 0x040fe20000000025 */
[C---:B------:R-:W-:Y:S01]  /*9cb0*/  SHF.L.U32 R0, R120.reuse, 0x10, RZ ;  /* 0x0000001078007819 */ /* 0x040fe200000006ff */
[----:B------:R-:W-:Y:S01]  /*9cc0*/  FFMA R38, R73, R5, R38 ;  /* 0x0000000549267223 */ /* 0x000fe20000000026 */
[----:B------:R-:W-:Y:S01]  /*9cd0*/  F2FP.BF16.F32.PACK_AB R17, R23, R18 ;  /* 0x000000121711723e */ /* 0x000fe200000010ff */
[----:B------:R1:W-:Y:S01]  /*9ce0*/  STS.128 [R169+UR44+0x8400], R92 ;  /* 0x0084005ca9007988 */ /* 0x0003e20008000c2c */
[----:B------:R-:W-:Y:S01]  /*9cf0*/  SHF.L.U32 R5, R123, 0x10, RZ ;  /* 0x000000107b057819 */ /* 0x000fe200000006ff */
[C---:B------:R-:W-:Y:S01]  /*9d00*/  FFMA R43, R73.reuse, R2, R43 ;  /* 0x00000002492b7223 */ /* 0x040fe2000000002b */
[----:B------:R-:W-:Y:S01]  /*9d10*/  LOP3.LUT R2, R120, 0xffff0000, RZ, 0xc0, !PT ;  /* 0xffff000078027812 */ /* 0x000fe200078ec0ff */
[----:B------:R-:W-:Y:S01]  /*9d20*/  FFMA R40, R73, R0, R40 ;  /* 0x0000000049287223 */ /* 0x000fe20000000028 */
[----:B------:R-:W-:Y:S01]  /*9d30*/  LOP3.LUT R0, R121, 0xffff0000, RZ, 0xc0, !PT ;  /* 0xffff000079007812 */ /* 0x000fe200078ec0ff */
[----:B------:R-:W-:Y:S01]  /*9d40*/  FMUL R47, R70, R47 ;  /* 0x0000002f462f7220 */ /* 0x000fe20000400000 */
[----:B------:R-:W-:Y:S01]  /*9d50*/  F2FP.BF16.F32.PACK_AB R18, R21, R20 ;  /* 0x000000141512723e */ /* 0x000fe200000010ff */
[C---:B------:R-:W-:Y:S01]  /*9d60*/  FFMA R41, R73.reuse, R2, R41 ;  /* 0x0000000249297223 */ /* 0x040fe20000000029 */
[C---:B------:R-:W-:Y:S01]  /*9d70*/  LOP3.LUT R2, R122.reuse, 0xffff0000, RZ, 0xc0, !PT ;  /* 0xffff00007a027812 */ /* 0x040fe200078ec0ff */
[----:B------:R-:W-:Y:S01]  /*9d80*/  FFMA R42, R73, R3, R42 ;  /* 0x00000003492a7223 */ /* 0x000fe2000000002a */
[----:B------:R-:W-:Y:S01]  /*9d90*/  SHF.L.U32 R3, R122, 0x10, RZ ;  /* 0x000000107a037819 */ /* 0x000fe200000006ff */
[----:B------:R1:W-:Y:S01]  /*9da0*/  STS.128 [R168+0x8400], R8 ;  /* 0x00840008a8007388 */ /* 0x0003e20000000c00 */
[----:B------:R-:W-:Y:S01]  /*9db0*/  F2FP.BF16.F32.PACK_AB R19, R27, R22 ;  /* 0x000000161b13723e */ /* 0x000fe200000010ff */
[----:B------:R-:W-:Y:S01]  /*9dc0*/  FFMA R47, R73, R0, R47 ;  /* 0x00000000492f7223 */ /* 0x000fe2000000002f */
[----:B------:R-:W-:Y:S01]  /*9dd0*/  LOP3.LUT R0, R123, 0xffff0000, RZ, 0xc0, !PT ;  /* 0xffff00007b007812 */ /* 0x000fe200078ec0ff */
[----:B------:R-:W-:Y:S01]  /*9de0*/  FMUL R51, R70, R51 ;  /* 0x0000003346337220 */ /* 0x000fe20000400000 */
[----:B------:R-:W-:Y:S01]  /*9df0*/  F2FP.BF16.F32.PACK_AB R24, R25, R24 ;  /* 0x000000181918723e */ /* 0x000fe200000010ff */
[C---:B------:R-:W-:Y:S01]  /*9e00*/  FFMA R44, R73.reuse, R3, R44 ;  /* 0x00000003492c7223 */ /* 0x040fe2000000002c */
[C---:B------:R-:W-:Y:S01]  /*9e10*/  SHF.L.U32 R3, R128.reuse, 0x10, RZ ;  /* 0x0000001080037819 */ /* 0x040fe200000006ff */
[----:B------:R-:W-:Y:S01]  /*9e20*/  FFMA R45, R73, R2, R45 ;  /* 0x00000002492d7223 */ /* 0x000fe2000000002d */
[----:B------:R-:W-:Y:S01]  /*9e30*/  F2FP.BF16.F32.PACK_AB R25, R31, R26 ;  /* 0x0000001a1f19723e */ /* 0x000fe200000010ff */
[----:B------:R-:W-:Y:S01]  /*9e40*/  FFMA R46, R73, R5, R46 ;  /* 0x00000005492e7223 */ /* 0x000fe2000000002e */
[----:B------:R-:W-:Y:S01]  /*9e50*/  SHF.L.U32 R5, R129, 0x10, RZ ;  /* 0x0000001081057819 */ /* 0x000fe200000006ff */
[----:B------:R1:W-:Y:S01]  /*9e60*/  STS.128 [R167+0x8400], R16 ;  /* 0x00840010a7007388 */ /* 0x0003e20000000c00 */
[----:B------:R-:W-:Y:S01]  /*9e70*/  F2FP.BF16.F32.PACK_AB R26, R29, R28 ;  /* 0x0000001c1d1a723e */ /* 0x000fe200000010ff */
[C---:B------:R-:W-:Y:S01]  /*9e80*/  FFMA R51, R73.reuse, R0, R51 ;  /* 0x0000000049337223 */ /* 0x040fe20000000033 */
[----:B------:R-:W-:Y:S01]  /*9e90*/  LOP3.LUT R0, R128, 0xffff0000, RZ, 0xc0, !PT ;  /* 0xffff000080007812 */ /* 0x000fe200078ec0ff */
[----:B------:R-:W-:Y:S01]  /*9ea0*/  FFMA R48, R73, R3, R48 ;  /* 0x0000000349307223 */ /* 0x000fe20000000030 */
[----:B------:R-:W-:Y:S01]  /*9eb0*/  F2FP.BF16.F32.PACK_AB R27, R35, R30 ;  /* 0x0000001e231b723e */ /* 0x000fe200000010ff */
[----:B------:R-:W-:Y:S01]  /*9ec0*/  FMUL R55, R70, R55 ;  /* 0x0000003746377220 */ /* 0x000fe20000400000 */
[----:B------:R-:W-:Y:S01]  /*9ed0*/  LOP3.LUT R2, R129, 0xffff0000, RZ, 0xc0, !PT ;  /* 0xffff000081027812 */ /* 0x000fe200078ec0ff */
[C---:B------:R-:W-:Y:S01]  /*9ee0*/  FFMA R49, R73.reuse, R0, R49 ;  /* 0x0000000049317223 */ /* 0x040fe20000000031 */
[C---:B------:R-:W-:Y:S01]  /*9ef0*/  SHF.L.U32 R0, R130.reuse, 0x10, RZ ;  /* 0x0000001082007819 */ /* 0x040fe200000006ff */
[----:B------:R-:W-:Y:S01]  /*9f00*/  FFMA R50, R73, R5, R50 ;  /* 0x0000000549327223 */ /* 0x000fe20000000032 */
[----:B------:R-:W-:Y:S01]  /*9f10*/  F2FP.BF16.F32.PACK_AB R32, R33, R32 ;  /* 0x000000202120723e */ /* 0x000fe200000010ff */
[----:B------:R1:W-:Y:S01]  /*9f20*/  STS.128 [R157+0x8400], R24 ;  /* 0x008400189d007388 */ /* 0x0003e20000000c00 */
[----:B------:R-:W-:Y:S01]  /*9f30*/  F2FP.BF16.F32.PACK_AB R33, R39, R34 ;  /* 0x000000222721723e */ /* 0x000fe200000010ff */
[C---:B------:R-:W-:Y:S01]  /*9f40*/  FFMA R55, R73.reuse, R2, R55 ;  /* 0x0000000249377223 */ /* 0x040fe20000000037 */
[----:B------:R-:W-:Y:S01]  /*9f50*/  LOP3.LUT R2, R130, 0xffff0000, RZ, 0xc0, !PT ;  /* 0xffff000082027812 */ /* 0x000fe200078ec0ff */
[----:B------:R-:W-:Y:S01]  /*9f60*/  FFMA R52, R73, R0, R52 ;  /* 0x0000000049347223 */ /* 0x000fe20000000034 */
[----:B------:R-:W-:Y:S01]  /*9f70*/  SHF.L.U32 R3, R131, 0x10, RZ ;  /* 0x0000001083037819 */ /* 0x000fe200000006ff */
[C---:B------:R-:W-:Y:S01]  /*9f80*/  FMUL R59, R70.reuse, R59 ;  /* 0x0000003b463b7220 */ /* 0x040fe20000400000 */
[----:B------:R-:W-:Y:S01]  /*9f90*/  F2FP.BF16.F32.PACK_AB R34, R37, R36 ;  /* 0x000000242522723e */ /* 0x000fe200000010ff */
[----:B------:R-:W-:Y:S01]  /*9fa0*/  FFMA R53, R73, R2, R53 ;  /* 0x0000000249357223 */ /* 0x000fe20000000035 */
[----:B------:R-:W-:Y:S01]  /*9fb0*/  F2FP.BF16.F32.PACK_AB R35, R43, R38 ;  /* 0x000000262b23723e */ /* 0x000fe200000010ff */
[----:B------:R-:W-:Y:S01]  /*9fc0*/  FFMA R54, R73, R3, R54 ;  /* 0x0000000349367223 */ /* 0x000fe20000000036 */
[----:B------:R-:W-:Y:S01]  /*9fd0*/  LOP3.LUT R0, R131, 0xffff0000, RZ, 0xc0, !PT ;  /* 0xffff000083007812 */ /* 0x000fe200078ec0ff */
[----:B------:R-:W-:Y:S01]  /*9fe0*/  FMUL R63, R70, R63 ;  /* 0x0000003f463f7220 */ /* 0x000fe20000400000 */
[----:B------:R-:W-:Y:S01]  /*9ff0*/  F2FP.BF16.F32.PACK_AB R40, R41, R40 ;  /* 0x000000282928723e */ /* 0x000fe200000010ff */
[----:B------:R1:W-:Y:S01]  /*a000*/  STS.128 [R156+0x8400], R32 ;  /* 0x008400209c007388 */ /* 0x0003e20000000c00 */
[C---:B------:R-:W-:Y:S01]  /*a010*/  SHF.L.U32 R3, R136.reuse, 0x10, RZ ;  /* 0x0000001088037819 */ /* 0x040fe200000006ff */
[----:B------:R-:W-:Y:S01]  /*a020*/  FFMA R59, R73, R0, R59 ;  /* 0x00000000493b7223 */ /* 0x000fe2000000003b */
[----:B------:R-:W-:Y:S01]  /*a030*/  LOP3.LUT R2, R136, 0xffff0000, RZ, 0xc0, !PT ;  /* 0xffff000088027812 */ /* 0x000fe200078ec0ff */
[----:B------:R-:W-:Y:S01]  /*a040*/  FMUL R67, R70, R67 ;  /* 0x0000004346437220 */ /* 0x000fe20000400000 */
[----:B------:R-:W-:Y:S01]  /*a050*/  F2FP.BF16.F32.PACK_AB R41, R47, R42 ;  /* 0x0000002a2f29723e */ /* 0x000fe200000010ff */
[----:B------:R-:W-:Y:S01]  /*a060*/  FFMA R56, R73, R3, R56 ;  /* 0x0000000349387223 */ /* 0x000fe20000000038 */
[----:B------:R-:W-:Y:S01]  /*a070*/  SHF.L.U32 R5, R137, 0x10, RZ ;  /* 0x0000001089057819 */ /* 0x000fe200000006ff */
[----:B------:R-:W-:Y:S01]  /*a080*/  FFMA R57, R73, R2, R57 ;  /* 0x0000000249397223 */ /* 0x000fe20000000039 */
[----:B------:R-:W-:Y:S02]  /*a090*/  F2FP.BF16.F32.PACK_AB R42, R45, R44 ;  /* 0x0000002c2d2a723e */ /* 0x000fe400000010ff */
[----:B------:R-:W-:Y:S01]  /*a0a0*/  F2FP.BF16.F32.PACK_AB R43, R51, R46 ;  /* 0x0000002e332b723e */ /* 0x000fe200000010ff */
[----:B------:R-:W-:Y:S01]  /*a0b0*/  FFMA R58, R73, R5, R58 ;  /* 0x00000005493a7223 */ /* 0x000fe2000000003a */
[----:B------:R-:W-:Y:S02]  /*a0c0*/  LOP3.LUT R0, R137, 0xffff0000, RZ, 0xc0, !PT ;  /* 0xffff000089007812 */ /* 0x000fe400078ec0ff */
[C---:B------:R-:W-:Y:S01]  /*a0d0*/  SHF.L.U32 R3, R138.reuse, 0x10, RZ ;  /* 0x000000108a037819 */ /* 0x040fe200000006ff */
[----:B------:R1:W-:Y:S01]  /*a0e0*/  STS.128 [R155+0x8400], R40 ;  /* 0x008400289b007388 */ /* 0x0003e20000000c00 */
        /* <DEDUP_REMOVED lines=8> */
[----:B------:R-:W-:Y:S02]  /*a170*/  F2FP.BF16.F32.PACK_AB R49, R55, R50 ;  /* 0x000000323731723e */ /* 0x000fe400000010ff */
[----:B------:R-:W-:Y:S01]  /*a180*/  F2FP.BF16.F32.PACK_AB R50, R53, R52 ;  /* 0x000000343532723e */ /* 0x000fe200000010ff */
[----:B------:R-:W-:Y:S01]  /*a190*/  FFMA R67, R73, R4, R67 ;  /* 0x0000000449437223 */ /* 0x000fe20000000043 */
[----:B------:R-:W-:Y:S02]  /*a1a0*/  F2FP.BF16.F32.PACK_AB R51, R59, R54 ;  /* 0x000000363b33723e */ /* 0x000fe400000010ff */
[----:B------:R-:W-:Y:S02]  /*a1b0*/  F2FP.BF16.F32.PACK_AB R56, R57, R56 ;  /* 0x000000383938723e */ /* 0x000fe400000010ff */
        /* <DEDUP_REMOVED lines=12> */
[----:B--2---:R-:W2:Y:S02]  /*a280*/  FENCE.VIEW.ASYNC.S ;  /* 0x00000000000073c6 */ /* 0x004ea40000000000 */
[----:B--2---:R-:W-:Y:S06]  /*a290*/  BAR.SYNC.DEFER_BLOCKING 0x1, 0x80 ;  /* 0x0042000000007b1d */ /* 0x004fec0000010000 */
[----:B------:R-:W-:Y:S05]  /*a2a0*/  @P0 BRA `(.L_x_133) ;  /* 0x0000000000280947 */ /* 0x000fea0003800000 */
[----:B------:R-:W2:Y:S01]  /*a2b0*/  LDCU.64 UR6, c[0x0][0x348] ;  /* 0x00006900ff0677ac */ /* 0x000ea20008000a00 */
[----:B------:R-:W-:Y:S02]  /*a2c0*/  UIADD3 UR9, UPT, UPT, UR49, 0x80, URZ ;  /* 0x0000008031097890 */ /* 0x000fe4000fffe0ff */
[----:B------:R-:W-:Y:S01]  /*a2d0*/  UIADD3 UR8, UPT, UPT, UR44, 0x8400, URZ ;  /* 0x000084002c087890 */ /* 0x000fe2000fffe0ff */
[----:B------:R-:W-:Y:S01]  /*a2e0*/  UMOV UR10, UR50 ;  /* 0x00000032000a7c82 */ /* 0x000fe20008000000 */
[----:B------:R-:W-:Y:S01]  /*a2f0*/  UMOV UR11, UR36 ;  /* 0x00000024000b7c82 */ /* 0x000fe20008000000 */
[----:B--2---:R-:W-:Y:S04]  /*a300*/  UIADD3 UR4, UP0, UPT, UR6, 0x680, URZ ;  /* 0x0000068006047890 */ /* 0x004fe8000ff1e0ff */
[----:B------:R-:W-:Y:S09]  /*a310*/  UIADD3.X UR5, UPT, UPT, URZ, UR7, URZ, UP0, !UPT ;  /* 0x00000007ff057290 */ /* 0x000ff200087fe4ff */
[----:B------:R2:W-:Y:S01]  /*a320*/  UTMASTG.3D [UR8], [UR4] ;  /* 0x00000008040073b5 */ /* 0x0005e20008010000 */
[----:B------:R0:W-:Y:S01]  /*a330*/  UTMACMDFLUSH ;  /* 0x00000000000079b7 */ /* 0x0001e20000000000 */
[----:B--2---:R-:W-:Y:S04]  /*a340*/  DEPBAR.LE SB0, 0x1 ;  /* 0x000080400000791a */ /* 0x004fe80000000000 */
.L_x_133:
[----:B------:R-:W-:Y:S05]  /*a350*/  BSYNC.RECONVERGENT B0 ;  /* 0x0000000000007941 */ /* 0x000fea0003800200 */
.L_x_132:
[----:B------:R-:W-:Y:S01]  /*a360*/  BAR.SYNC.DEFER_BLOCKING 0x1, 0x80 ;  /* 0x0042000000007b1d */ /* 0x000fe20000010000 */
[----:B------:R-:W-:Y:S04]  /*a370*/  UIADD3 UR4, UPT, UPT, UR45, 0x1, URZ ;  /* 0x000000012d047890 */ /* 0x000fe8000fffe0ff */
[----:B------:R-:W-:Y:S04]  /*a380*/  UISETP.NE.AND UP0, UPT, UR4, 0x4, UPT ;  /* 0x000000040400788c */ /* 0x000fe8000bf05270 */
[----:B------:R-:W-:Y:S01]  /*a390*/  USEL UR46, UR4, URZ, UP0 ;  /* 0x000000ff042e7287 */ /* 0x000fe20008000000 */
[----:B------:R2:W-:Y:S01]  /*a3a0*/  @P6 SYNCS.ARRIVE.TRANS64.RED.A1T0 RZ, [R74+URZ], RZ ;  /* 0x000000ff4aff69a7 */ /* 0x0005e200081004ff */
[----:B------:R-:W-:Y:S01]  /*a3b0*/  BSSY B1, `(.L_x_134) ;  /* 0x000001f000017945 */ /* 0x000fe20003800000 */
[----:B------:R-:W3:Y:S02]  /*a3c0*/  @P6 SYNCS.PHASECHK.TRANS64.TRYWAIT P0, [R3+URZ+0x50], R0 ;  /* 0x00005000030065a7 */ /* 0x000ee400080011ff */
[----:B---3--:R-:W-:Y:S01]  /*a3d0*/  @P6 SEL R84, RZ, 0x1, !P0 ;  /* 0x00000001ff546807 */ /* 0x008fe20004000000 */
[----:B--2---:R-:W-:Y:S06]  /*a3e0*/  @!P6 BRA `(.L_x_135) ;  /* 0x00000000006ce947 */ /* 0x004fec0003800000 */
        /* <DEDUP_REMOVED lines=10> */
[----:B------:R-:W2:Y:S02]  /*a490*/  SYNCS.PHASECHK.TRANS64.TRYWAIT P0, [R3+URZ+0x50], R0 ;  /* 0x00005000030075a7 */ /* 0x000ea400080011ff */
[----:B--2---:R-:W-:Y:S05]  /*a4a0*/  @!P0 BRA `(.L_x_138) ;  /* 0x0000002000948947 */ /* 0x004fea0003800000 */
.L_x_137:
[----:B------:R-:W-:Y:S05]  /*a4b0*/  BSYNC B0 ;  /* 0x0000000000007941 */ /* 0x000fea0003800000 */
.L_x_136:
[----:B------:R-:W-:Y:S11]  /*a4c0*/  ISETP.NE.AND P0, PT, R86, RZ, PT ;  /* 0x000000ff5600720c */ /* 0x000ff60003f05270 */
[----:B------:R-:W-:Y:S02]  /*a4d0*/  @!UPT UIADD3 URZ, UPT, UPT, URZ, URZ, URZ ;  /* 0x000000fffffff290 */ /* 0x000fe4000fffe0ff */
[----:B------:R3:W4:Y:S01]  /*a4e0*/  @P0 LDS.128 R80, [R78+UR44+0x400] ;  /* 0x0004002c4e500984 */ /* 0x0007220008000c00 */
[----:B--2---:R-:W-:Y:S01]  /*a4f0*/  @P0 IMAD.IADD R0, R85, 0x1, R2 ;  /* 0x0000000155000824 */ /* 0x004fe200078e0202 */
[C---:B------:R-:W-:Y:S01]  /*a500*/  @P0 IADD3 R6, PT, PT, R87.reuse, R2, RZ ;  /* 0x0000000257060210 */ /* 0x040fe20007ffe0ff */
[C---:B------:R-:W-:Y:S01]  /*a510*/  @P0 IMAD.IADD R3, R87.reuse, 0x1, R4 ;  /* 0x0000000157030824 */ /* 0x040fe200078e0204 */
[----:B------:R3:W2:Y:S02]  /*a520*/  @P0 LDS.128 R88, [R5+0x400] ;  /* 0x0004000005580984 */ /* 0x0006a40000000c00 */
[----:B------:R-:W-:Y:S02]  /*a530*/  @P0 IADD3 R87, PT, PT, R87, R0, RZ ;  /* 0x0000000057570210 */ /* 0x000fe40007ffe0ff */
[----:B------:R3:W1:Y:S04]  /*a540*/  @P0 LDS.128 R96, [R4+0x400] ;  /* 0x0004000004600984 */ /* 0x0006680000000c00 */
[----:B------:R3:W1:Y:S04]  /*a550*/  @P0 LDS.128 R104, [R3+0x400] ;  /* 0x0004000003680984 */ /* 0x0006680000000c00 */
[----:B------:R3:W1:Y:S04]  /*a560*/  @P0 LDS.128 R112, [R2+0x400] ;  /* 0x0004000002700984 */ /* 0x0006680000000c00 */
[----:B------:R3:W1:Y:S04]  /*a570*/  @P0 LDS.128 R120, [R6+0x400] ;  /* 0x0004000006780984 */ /* 0x0006680000000c00 */
[----:B------:R3:W1:Y:S04]  /*a580*/  @P0 LDS.128 R128, [R0+0x400] ;  /* 0x0004000000800984 */ /* 0x0006680000000c00 */
[----:B------:R3:W1:Y:S02]  /*a590*/  @P0 LDS.128 R136, [R87+0x400] ;  /* 0x0004000057880984 */ /* 0x0006640000000c00 */
.L_x_135:
[----:B------:R-:W-:Y:S05]  /*a5a0*/  BSYNC B1 ;  /* 0x0000000000017941 */ /* 0x000fea0003800000 */
.L_x_134:
[----:B---3--:R-:W-:Y:S05]  /*a5b0*/  VIADD R0, R71, 0xc0 ;  /* 0x000000c047007836 */ /* 0x008fea0000000000 */
[----:B------:R-:W-:Y:S04]  /*a5c0*/  SHF.R.U32.HI R0, RZ, 0x15, R0 ;  /* 0x00000015ff007819 */ /* 0x000fe80000011600 */
[----:B------:R-:W-:Y:S11]  /*a5d0*/  LOP3.LUT P0, RZ, R0, 0x3, R147, 0x48, !PT ;  /* 0x0000000300ff7812 */ /* 0x000ff60007804893 */
[----:B------:R-:W-:Y:S02]  /*a5e0*/  @!UPT UIADD3 URZ, UPT, UPT, URZ, URZ, URZ ;  /* 0x000000fffffff290 */ /* 0x000fe4000fffe0ff */
[----:B------:R-:W-:Y:S05]  /*a5f0*/  @!P0 BRA `(.L_x_139) ;  /* 0x0000000000408947 */ /* 0x000fea0003800000 */
[----:B------:R-:W3:Y:S01]  /*a600*/  LDCU.64 UR8, c[0x4][0x70] ;  /* 0x01000e00ff0877ac */ /* 0x000ee20008000a00 */
[----:B------:R-:W-:Y:S01]  /*a610*/  MOV R3, 0x0 ;  /* 0x0000000000037802 */ /* 0x000fe20000000f00 */
[----:B------:R-:W-:Y:S02]  /*a620*/  HFMA2 R12, -RZ, RZ, 0, 5.9604644775390625e-08 ;  /* 0x00000001ff0c7431 */ /* 0x000fe400000001ff */
[----:B-1----:R-:W-:Y:S02]  /*a630*/  IMAD.MOV.U32 R8, RZ, RZ, 0x192 ;  /* 0x00000192ff087424 */ /* 0x002fe400078e00ff */
[----:B------:R-:W-:Y:S01]  /*a640*/  IMAD.MOV.U32 R13, RZ, RZ, RZ ;  /* 0x000000ffff0d7224 */ /* 0x000fe200078e00ff */
[----:B------:R-:W1:Y:S01]  /*a650*/  LDCU.64 UR6, c[0x4][0x78] ;  /* 0x01000f00ff0677ac */ /* 0x000e620008000a00 */
[----:B------:R-:W2:Y:S01]  /*a660*/  LDC.64 R2, c[0x4][R3] ;  /* 0x0100000003027b82 */ /* 0x000ea20000000a00 */
[----:B------:R-:W5:Y:S01]  /*a670*/  LDCU.64 UR4, c[0x4][0x10] ;  /* 0x01000200ff0477ac */ /* 0x000f620008000a00 */
[----:B---3--:R-:W-:Y:S01]  /*a680*/  MOV R5, UR9 ;  /* 0x0000000900057c02 */ /* 0x008fe20008000f00 */
[----:B------:R-:W-:Y:S01]  /*a690*/  IMAD.U32 R4, RZ, RZ, UR8 ;  /* 0x00000008ff047e24 */ /* 0x000fe2000f8e00ff */
[----:B-1----:R-:W-:Y:S01]  /*a6a0*/  MOV R7, UR7 ;  /* 0x0000000700077c02 */ /* 0x002fe20008000f00 */
[----:B------:R-:W-:Y:S01]  /*a6b0*/  IMAD.U32 R6, RZ, RZ, UR6 ;  /* 0x00000006ff067e24 */ /* 0x000fe2000f8e00ff */
[----:B-----5:R-:W-:Y:S01]  /*a6c0*/  MOV R11, UR5 ;  /* 0x00000005000b7c02 */ /* 0x020fe20008000f00 */
[----:B------:R-:W-:Y:S02]  /*a6d0*/  IMAD.U32 R10, RZ, RZ, UR4 ;  /* 0x00000004ff0a7e24 */ /* 0x000fe4000f8e00ff */
[----:B------:R-:W-:Y:S07]  /*a6e0*/  LEPC R20, `(.L_x_139) ;  /* 0x000000001014794e */ /* 0x000fee0000000000 */
[----:B--2-4-:R-:W-:Y:S05]  /*a6f0*/  CALL.ABS.NOINC R2 ;  /* 0x0000000002007343 */ /* 0x014fea0003c00000 */
.L_x_139:
[----:B------:R-:W-:Y:S01]  /*a700*/  ISETP.NE.AND P0, PT, R163, RZ, PT ;  /* 0x000000ffa300720c */ /* 0x000fe20003f05270 */
[----:B------:R-:W-:Y:S05]  /*a710*/  WARPSYNC.ALL ;  /* 0x0000000000007948 */ /* 0x000fea0003800000 */
[----:B------:R-:W-:Y:S01]  /*a720*/  R2UR UR4, R71 ;  /* 0x00000000470472ca */ /* 0x000fe200000e0000 */
[----:B------:R-:W-:Y:S01]  /*a730*/  BSSY.RECONVERGENT B0, `(.L_x_140) ;  /* 0x0000100000007945 */ /* 0x000fe20003800200 */
[C---:B----4-:R-:W-:Y:S02]  /*a740*/  SHF.L.U32 R72, R80.reuse, 0x10, RZ ;  /* 0x0000001050487819 */ /* 0x050fe400000006ff */
[----:B------:R-:W-:Y:S02]  /*a750*/  LOP3.LUT R74, R80, 0xffff0000, RZ, 0xc0, !PT ;  /* 0xffff0000504a7812 */ /* 0x000fe400078ec0ff */
[C---:B------:R-:W-:Y:S02]  /*a760*/  SHF.L.U32 R75, R81.reuse, 0x10, RZ ;  /* 0x00000010514b7819 */ /* 0x040fe400000006ff */
[----:B------:R-:W-:Y:S02]  /*a770*/  LOP3.LUT R76, R81, 0xffff0000, RZ, 0xc0, !PT ;  /* 0xffff0000514c7812 */ /* 0x000fe400078ec0ff */
[C---:B------:R-:W-:Y:S02]  /*a780*/  SHF.L.U32 R77, R82.reuse, 0x10, RZ ;  /* 0x00000010524d7819 */ /* 0x040fe400000006ff */
[----:B------:R-:W-:Y:S01]  /*a790*/  LOP3.LUT R78, R82, 0xffff0000, RZ, 0xc0, !PT ;  /* 0xffff0000524e7812 */ /* 0x000fe200078ec0ff */
[----:B-1----:R-:W1:Y:S01]  /*a7a0*/  LDTM.x64 R4, tmem[UR4+0xc0] ;  /* 0x0000c004000479ee */ /* 0x002e620008340000 */
[C---:B------:R-:W-:Y:S01]  /*a7b0*/  SHF.L.U32 R79, R83.reuse, 0x10, RZ ;  /* 0x00000010534f7819 */ /* 0x040fe200000006ff */
[----:B------:R-:W-:Y:S01]  /*a7c0*/  NOP ;  /* 0x0000000000007918 */ /* 0x000fe20000000000 */
[----:B------:R-:W-:Y:S02]  /*a7d0*/  LOP3.LUT R80, R83, 0xffff0000, RZ, 0xc0, !PT ;  /* 0xffff000053507812 */ /* 0x000fe400078ec0ff */
[C---:B--2---:R-:W-:Y:S02]  /*a7e0*/  SHF.L.U32 R81, R88.reuse, 0x10, RZ ;  /* 0x0000001058517819 */ /* 0x044fe400000006ff */
[----:B------:R-:W-:Y:S02]  /*a7f0*/  LOP3.LUT R83, R88, 0xffff0000, RZ, 0xc0, !PT ;  /* 0xffff000058537812 */ /* 0x000fe400078ec0ff */
[C---:B------:R-:W-:Y:S02]  /*a800*/  SHF.L.U32 R82, R89.reuse, 0x10, RZ ;  /* 0x0000001059527819 */ /* 0x040fe400000006ff */
[----:B------:R-:W-:Y:S02]  /*a810*/  LOP3.LUT R84, R89, 0xffff0000, RZ, 0xc0, !PT ;  /* 0xffff000059547812 */ /* 0x000fe400078ec0ff */
[C---:B------:R-:W-:Y:S02]  /*a820*/  SHF.L.U32 R85, R90.reuse, 0x10, RZ ;  /* 0x000000105a557819 */ /* 0x040fe400000006ff */
[----:B------:R-:W-:Y:S02]  /*a830*/  LOP3.LUT R86, R90, 0xffff0000, RZ, 0xc0, !PT ;  /* 0xffff00005a567812 */ /* 0x000fe400078ec0ff */
[C---:B------:R-:W-:Y:S02]  /*a840*/  SHF.L.U32 R87, R91.reuse, 0x10, RZ ;  /* 0x000000105b577819 */ /* 0x040fe400000006ff */
[----:B------:R-:W-:Y:S02]  /*a850*/  IADD3 R170, PT, PT, R170, 0xd0, RZ ;  /* 0x000000d0aaaa7810 */ /* 0x000fe40007ffe0ff */
[----:B------:R-:W-:Y:S02]  /*a860*/  LOP3.LUT R88, R91, 0xffff0000, RZ, 0xc0, !PT ;  /* 0xffff00005b587812 */ /* 0x000fe400078ec0ff */
[----:B------:R-:W-:Y:S01]  /*a870*/  SHF.L.U32 R89, R96, 0x10, RZ ;  /* 0x0000001060597819 */ /* 0x000fe200000006ff */
[----:B-1----:R-:W-:Y:S01]  /*a880*/  FMUL R4, R70, R4 ;  /* 0x0000000446047220 */ /* 0x002fe20000400000 */
[----:B------:R-:W-:Y:S01]  /*a890*/  LOP3.LUT R90, R96, 0xffff0000, RZ, 0xc0, !PT ;  /* 0xffff0000605a7812 */ /* 0x000fe200078ec0ff */
[----:B------:R-:W-:Y:S01]  /*a8a0*/  FMUL R5, R70, R5 ;  /* 0x0000000546057220 */ /* 0x000fe20000400000 */
[----:B------:R-:W-:Y:S01]  /*a8b0*/  SHF.L.U32 R91, R97, 0x10, RZ ;  /* 0x00000010615b7819 */ /* 0x000fe200000006ff */
[C---:B------:R-:W-:Y:S01]  /*a8c0*/  FFMA R4, R73.reuse, R72, R4 ;  /* 0x0000004849047223 */ /* 0x040fe20000000004 */
[----:B------:R-:W-:Y:S01]  /*a8d0*/  LOP3.LUT R170, R170, 0xfefffff8, RZ, 0xc0, !PT ;  /* 0xfefffff8aaaa7812 */ /* 0x000fe200078ec0ff */
[----:B------:R-:W-:Y:S01]  /*a8e0*/  FFMA R5, R73, R74, R5 ;  /* 0x0000004a49057223 */ /* 0x000fe20000000005 */
[----:B------:R-:W-:Y:S01]  /*a8f0*/  LOP3.LUT R92, R97, 0xffff0000, RZ, 0xc0, !PT ;  /* 0xffff0000615c7812 */ /* 0x000fe200078ec0ff */
[----:B------:R-:W-:Y:S01]  /*a900*/  FMUL R6, R70, R6 ;  /* 0x0000000646067220 */ /* 0x000fe20000400000 */
[C---:B------:R-:W-:Y:S01]  /*a910*/  SHF.L.U32 R93, R98.reuse, 0x10, RZ ;  /* 0x00000010625d7819 */ /* 0x040fe200000006ff */
[----:B------:R1:W-:Y:S01]  /*a920*/  SYNCS.ARRIVE.TRANS64.RED.A1T0 RZ, [R170+URZ], RZ ;  /* 0x000000ffaaff79a7 */ /* 0x0003e200081004ff */
[----:B------:R-:W-:Y:S01]  /*a930*/  F2FP.BF16.F32.PACK_AB R4, R5, R4 ;  /* 0x000000040504723e */ /* 0x000fe200000010ff */
[----:B------:R-:W-:Y:S01]  /*a940*/  FFMA R6, R73, R75, R6 ;  /* 0x0000004b49067223 */ /* 0x000fe20000000006 */
[----:B------:R-:W-:Y:S01]  /*a950*/  LOP3.LUT R94, R98, 0xffff0000, RZ, 0xc0, !PT ;  /* 0xffff0000625e7812 */ /* 0x000fe200078ec0ff */
[C---:B------:R-:W-:Y:S01]  /*a960*/  FMUL R7, R70.reuse, R7 ;  /* 0x0000000746077220 */ /* 0x040fe20000400000 */
[C---:B------:R-:W-:Y:S01]  /*a970*/  SHF.L.U32 R95, R99.reuse, 0x10, RZ ;  /* 0x00000010635f7819 */ /* 0x040fe200000006ff */
[----:B------:R-:W-:Y:S01]  /*a980*/  FMUL R8, R70, R8 ;  /* 0x0000000846087220 */ /* 0x000fe20000400000 */
[----:B------:R-:W-:Y:S01]  /*a990*/  LOP3.LUT R96, R99, 0xffff0000, RZ, 0xc0, !PT ;  /* 0xffff000063607812 */ /* 0x000fe200078ec0ff */
[C---:B------:R-:W-:Y:S01]  /*a9a0*/  FFMA R7, R73.reuse, R76, R7 ;  /* 0x0000004c49077223 */ /* 0x040fe20000000007 */
[C---:B------:R-:W-:Y:S01]  /*a9b0*/  SHF.L.U32 R97, R104.reuse, 0x10, RZ ;  /* 0x0000001068617819 */ /* 0x040fe200000006ff */
[----:B------:R-:W-:Y:S01]  /*a9c0*/  FFMA R8, R73, R77, R8 ;  /* 0x0000004d49087223 */ /* 0x000fe20000000008 */
[----:B------:R-:W-:Y:S01]  /*a9d0*/  LOP3.LUT R98, R104, 0xffff0000, RZ, 0xc0, !PT ;  /* 0xffff000068627812 */ /* 0x000fe200078ec0ff */
[C---:B------:R-:W-:Y:S01]  /*a9e0*/  FMUL R9, R70.reuse, R9 ;  /* 0x0000000946097220 */ /* 0x040fe20000400000 */
[----:B------:R-:W-:Y:S01]  /*a9f0*/  F2FP.BF16.F32.PACK_AB R5, R7, R6 ;  /* 0x000000060705723e */ /* 0x000fe200000010ff */
[----:B------:R-:W-:Y:S01]  /*aa00*/  FMUL R10, R70, R10 ;  /* 0x0000000a460a7220 */ /* 0x000fe20000400000 */
        /* <DEDUP_REMOVED lines=8> */
[----:B------:R-:W-:Y:S01]  /*aa90*/  LOP3.LUT R102, R106, 0xffff0000, RZ, 0xc0, !PT ;  /* 0xffff00006a667812 */ /* 0x000fe200078ec0ff */
[----:B------:R-:W-:Y:S01]  /*aaa0*/  FFMA R11, R73, R80, R11 ;  /* 0x00000050490b7223 */ /* 0x000fe2000000000b */
[----:B------:R-:W-:Y:S01]  /*aab0*/  SHF.L.U32 R103, R107, 0x10, RZ ;  /* 0x000000106b677819 */ /* 0x000fe200000006ff */
[----:B------:R-:W-:Y:S01]  /*aac0*/  FFMA R0, R73, R81, R0 ;  /* 0x0000005149007223 */ /* 0x000fe20000000000 */
[----:B------:R-:W-:Y:S01]  /*aad0*/  LOP3.LUT R104, R107, 0xffff0000, RZ, 0xc0, !PT ;  /* 0xffff00006b687812 */ /* 0x000fe200078ec0ff */
[C---:B------:R-:W-:Y:S01]  /*aae0*/  FMUL R2, R70.reuse, R13 ;  /* 0x0000000d46027220 */ /* 0x040fe20000400000 */
[----:B------:R-:W-:Y:S01]  /*aaf0*/  F2FP.BF16.F32.PACK_AB R7, R11, R10 ;  /* 0x0000000a0b07723e */ /* 0x000fe200000010ff */
[----:B------:R-:W-:Y:S01]  /*ab00*/  FMUL R3, R70, R14 ;  /* 0x0000000e46037220 */ /* 0x000fe20000400000 */
[----:B------:R-:W-:Y:S01]  /*ab10*/  SHF.L.U32 R105, R112, 0x10, RZ ;  /* 0x0000001070697819 */ /* 0x000fe200000006ff */
[----:B------:R-:W-:Y:S01]  /*ab20*/  FMUL R15, R70, R15 ;  /* 0x0000000f460f7220 */ /* 0x000fe20000400000 */
[----:B------:R-:W-:Y:S01]  /*ab30*/  LOP3.LUT R106, R112, 0xffff0000, RZ, 0xc0, !PT ;  /* 0xffff0000706a7812 */ /* 0x000fe200078ec0ff */
[C---:B------:R-:W-:Y:S01]  /*ab40*/  FMUL R12, R70.reuse, R16 ;  /* 0x00000010460c7220 */ /* 0x040fe20000400000 */
[----:B------:R-:W-:Y:S01]  /*ab50*/  SHF.L.U32 R107, R113, 0x10, RZ ;  /* 0x00000010716b7819 */ /* 0x000fe200000006ff */
[----:B------:R-:W-:Y:S01]  /*ab60*/  FFMA R2, R73, R83, R2 ;  /* 0x0000005349027223 */ /* 0x000fe20000000002 */
[----:B------:R-:W-:Y:S01]  /*ab70*/  LOP3.LUT R108, R113, 0xffff0000, RZ, 0xc0, !PT ;  /* 0xffff0000716c7812 */ /* 0x000fe200078ec0ff */
[----:B------:R-:W-:Y:S01]  /*ab80*/  FMUL R13, R70, R17 ;  /* 0x00000011460d7220 */ /* 0x000fe20000400000 */
[----:B------:R-:W-:Y:S01]  /*ab90*/  SHF.L.U32 R109, R114, 0x10, RZ ;  /* 0x00000010726d7819 */ /* 0x000fe200000006ff */
[C---:B------:R-:W-:Y:S01]  /*aba0*/  FFMA R3, R73.reuse, R82, R3 ;  /* 0x0000005249037223 */ /* 0x040fe20000000003 */
[----:B------:R-:W-:Y:S01]  /*abb0*/  F2FP.BF16.F32.PACK_AB R8, R2, R0 ;  /* 0x000000000208723e */ /* 0x000fe200000010ff */
[----:B------:R-:W-:Y:S01]  /*abc0*/  FMUL R14, R70, R18 ;  /* 0x00000012460e7220 */ /* 0x000fe20000400000 */
[----:B------:R-:W-:Y:S01]  /*abd0*/  LOP3.LUT R110, R114, 0xffff0000, RZ, 0xc0, !PT ;  /* 0xffff0000726e7812 */ /* 0x000fe200078ec0ff */
[----:B------:R-:W-:Y:S01]  /*abe0*/  FFMA R15, R73, R84, R15 ;  /* 0x00000054490f7223 */ /* 0x000fe2000000000f */
[C---:B------:R-:W-:Y:S01]  /*abf0*/  SHF.L.U32 R111, R115.reuse, 0x10, RZ ;  /* 0x00000010736f7819 */ /* 0x040fe200000006ff */
[C---:B------:R-:W-:Y:S01]  /*ac00*/  FMUL R19, R70.reuse, R19 ;  /* 0x0000001346137220 */ /* 0x040fe20000400000 */
[----:B------:R-:W-:Y:S01]  /*ac10*/  LOP3.LUT R112, R115, 0xffff0000, RZ, 0xc0, !PT ;  /* 0xffff000073707812 */ /* 0x000fe200078ec0ff */
[----:B------:R-:W-:Y:S01]  /*ac20*/  FFMA R12, R73, R85, R12 ;  /* 0x00000055490c7223 */ /* 0x000fe2000000000c */
[----:B------:R-:W-:Y:S01]  /*ac30*/  F2FP.BF16.F32.PACK_AB R9, R15, R3 ;  /* 0x000000030f09723e */ /* 0x000fe200000010ff */
[----:B------:R-:W-:Y:S01]  /*ac40*/  FMUL R16, R70, R20 ;  /* 0x0000001446107220 */ /* 0x000fe20000400000 */
[C---:B------:R-:W-:Y:S01]  /*ac50*/  SHF.L.U32 R113, R120.reuse, 0x10, RZ ;  /* 0x0000001078717819 */ /* 0x040fe200000006ff */
[----:B------:R1:W-:Y:S01]  /*ac60*/  STS.128 [R169+UR44+0xc400], R4 ;  /* 0x00c40004a9007988 */ /* 0x0003e20008000c2c */
[C---:B------:R-:W-:Y:S01]  /*ac70*/  FFMA R13, R73.reuse, R86, R13 ;  /* 0x00000056490d7223 */ /* 0x040fe2000000000d */
[----:B------:R-:W-:Y:S01]  /*ac80*/  LOP3.LUT R114, R120, 0xffff0000, RZ, 0xc0, !PT ;  /* 0xffff000078727812 */ /* 0x000fe200078ec0ff */
[C---:B------:R-:W-:Y:S01]  /*ac90*/  FFMA R14, R73.reuse, R87, R14 ;  /* 0x00000057490e7223 */ /* 0x040fe2000000000e */
[----:B------:R-:W-:Y:S01]  /*aca0*/  FFMA R19, R73, R88, R19 ;  /* 0x0000005849137223 */ /* 0x000fe20000000013 */
[----:B------:R-:W-:Y:S01]  /*acb0*/  SHF.L.U32 R115, R121, 0x10, RZ ;  /* 0x0000001079737819 */ /* 0x000fe200000006ff */
[----:B------:R-:W-:Y:S01]  /*acc0*/  FFMA R16, R73, R89, R16 ;  /* 0x0000005949107223 */ /* 0x000fe20000000010 */
[----:B------:R-:W-:Y:S01]  /*acd0*/  F2FP.BF16.F32.PACK_AB R10, R13, R12 ;  /* 0x0000000c0d0a723e */ /* 0x000fe200000010ff */
[C---:B------:R-:W-:Y:S01]  /*ace0*/  FMUL R17, R70.reuse, R21 ;  /* 0x0000001546117220 */ /* 0x040fe20000400000 */
[----:B------:R-:W-:Y:S01]  /*acf0*/  F2FP.BF16.F32.PACK_AB R11, R19, R14 ;  /* 0x0000000e130b723e */ /* 0x000fe200000010ff */
[C---:B------:R-:W-:Y:S01]  /*ad00*/  FMUL R18, R70.reuse, R22 ;  /* 0x0000001646127220 */ /* 0x040fe20000400000 */
[C---:B------:R-:W-:Y:S01]  /*ad10*/  FMUL R23, R70.reuse, R23 ;  /* 0x0000001746177220 */ /* 0x040fe20000400000 */
[----:B------:R-:W-:Y:S01]  /*ad20*/  FFMA R17, R73, R90, R17 ;  /* 0x0000005a49117223 */ /* 0x000fe20000000011 */
[C---:B------:R-:W-:Y:S01]  /*ad30*/  FMUL R20, R70.reuse, R24 ;  /* 0x0000001846147220 */ /* 0x040fe20000400000 */
[----:B------:R-:W-:Y:S01]  /*ad40*/  LOP3.LUT R116, R121, 0xffff0000, RZ, 0xc0, !PT ;  /* 0xffff000079747812 */ /* 0x000fe200078ec0ff */
[----:B------:R1:W-:Y:S01]  /*ad50*/  STS.128 [R168+0xc400], R8 ;  /* 0x00c40008a8007388 */ /* 0x0003e20000000c00 */
[----:B------:R-:W-:Y:S01]  /*ad60*/  FFMA R18, R73, R91, R18 ;  /* 0x0000005b49127223 */ /* 0x000fe20000000012 */
[----:B------:R-:W-:Y:S01]  /*ad70*/  F2FP.BF16.F32.PACK_AB R16, R17, R16 ;  /* 0x000000101110723e */ /* 0x000fe200000010ff */
[C---:B------:R-:W-:Y:S01]  /*ad80*/  FFMA R23, R73.reuse, R92, R23 ;  /* 0x0000005c49177223 */ /* 0x040fe20000000017 */
[----:B------:R-:W-:Y:S01]  /*ad90*/  FFMA R20, R73, R93, R20 ;  /* 0x0000005d49147223 */ /* 0x000fe20000000014 */
[----:B------:R-:W-:Y:S01]  /*ada0*/  FMUL R21, R70, R25 ;  /* 0x0000001946157220 */ /* 0x000fe20000400000 */
[----:B------:R-:W-:Y:S01]  /*adb0*/  SHF.L.U32 R117, R122, 0x10, RZ ;  /* 0x000000107a757819 */ /* 0x000fe200000006ff */
[C---:B------:R-:W-:Y:S01]  /*adc0*/  FMUL R22, R70.reuse, R26 ;  /* 0x0000001a46167220 */ /* 0x040fe20000400000 */
[----:B------:R-:W-:Y:S01]  /*add0*/  F2FP.BF16.F32.PACK_AB R17, R23, R18 ;  /* 0x000000121711723e */ /* 0x000fe200000010ff */
[C---:B------:R-:W-:Y:S01]  /*ade0*/  FFMA R21, R73.reuse, R94, R21 ;  /* 0x0000005e49157223 */ /* 0x040fe20000000015 */
[----:B------:R-:W-:Y:S01]  /*adf0*/  FMUL R27, R70, R27 ;  /* 0x0000001b461b7220 */ /* 0x000fe20000400000 */
[----:B------:R-:W-:Y:S01]  /*ae00*/  FFMA R22, R73, R95, R22 ;  /* 0x0000005f49167223 */ /* 0x000fe20000000016 */
[----:B------:R-:W-:Y:S01]  /*ae10*/  LOP3.LUT R118, R122, 0xffff0000, RZ, 0xc0, !PT ;  /* 0xffff00007a767812 */ /* 0x000fe200078ec0ff */
[C---:B------:R-:W-:Y:S01]  /*ae20*/  FMUL R24, R70.reuse, R28 ;  /* 0x0000001c46187220 */ /* 0x040fe20000400000 */
[----:B------:R-:W-:Y:S01]  /*ae30*/  F2FP.BF16.F32.PACK_AB R18, R21, R20 ;  /* 0x000000141512723e */ /* 0x000fe200000010ff */
[C---:B------:R-:W-:Y:S01]  /*ae40*/  FFMA R27, R73.reuse, R96, R27 ;  /* 0x00000060491b7223 */ /* 0x040fe2000000001b */
[C---:B------:R-:W-:Y:S01]  /*ae50*/  FMUL R25, R70.reuse, R29 ;  /* 0x0000001d46197220 */ /* 0x040fe20000400000 */
[----:B------:R-:W-:Y:S01]  /*ae60*/  FFMA R24, R73, R97, R24 ;  /* 0x0000006149187223 */ /* 0x000fe20000000018 */
[----:B------:R-:W-:Y:S01]  /*ae70*/  SHF.L.U32 R119, R123, 0x10, RZ ;  /* 0x000000107b777819 */ /* 0x000fe200000006ff */
[C---:B------:R-:W-:Y:S01]  /*ae80*/  FMUL R26, R70.reuse, R30 ;  /* 0x0000001e461a7220 */ /* 0x040fe20000400000 */
[----:B------:R-:W-:Y:S01]  /*ae90*/  F2FP.BF16.F32.PACK_AB R19, R27, R22 ;  /* 0x000000161b13723e */ /* 0x000fe200000010ff */
[C---:B------:R-:W-:Y:S01]  /*aea0*/  FFMA R25, R73.reuse, R98, R25 ;  /* 0x0000006249197223 */ /* 0x040fe20000000019 */
[C---:B------:R-:W-:Y:S01]  /*aeb0*/  FMUL R31, R70.reuse, R31 ;  /* 0x0000001f461f7220 */ /* 0x040fe20000400000 */
[----:B------:R-:W-:Y:S01]  /*aec0*/  FFMA R26, R73, R99, R26 ;  /* 0x00000063491a7223 */ /* 0x000fe2000000001a */
[----:B------:R-:W-:Y:S01]  /*aed0*/  LOP3.LUT R120, R123, 0xffff0000, RZ, 0xc0, !PT ;  /* 0xffff00007b787812 */ /* 0x000fe200078ec0ff */
[----:B------:R1:W-:Y:S01]  /*aee0*/  STS.128 [R167+0xc400], R16 ;  /* 0x00c40010a7007388 */ /* 0x0003e20000000c00 */
[----:B------:R-:W-:Y:S01]  /*aef0*/  F2FP.BF16.F32.PACK_AB R24, R25, R24 ;  /* 0x000000181918723e */ /* 0x000fe200000010ff */
[C---:B------:R-:W-:Y:S01]  /*af00*/  FFMA R31, R73.reuse, R100, R31 ;  /* 0x00000064491f7223 */ /* 0x040fe2000000001f */
[C---:B------:R-:W-:Y:S01]  /*af10*/  FMUL R28, R70.reuse, R32 ;  /* 0x00000020461c7220 */ /* 0x040fe20000400000 */
[C---:B------:R-:W-:Y:S01]  /*af20*/  FMUL R29, R70.reuse, R33 ;  /* 0x00000021461d7220 */ /* 0x040fe20000400000 */
[----:B------:R-:W-:Y:S01]  /*af30*/  FMUL R30, R70, R34 ;  /* 0x00000022461e7220 */ /* 0x000fe20000400000 */
[----:B------:R-:W-:Y:S01]  /*af40*/  SHF.L.U32 R121, R128, 0x10, RZ ;  /* 0x0000001080797819 */ /* 0x000fe200000006ff */
[----:B------:R-:W-:Y:S01]  /*af50*/  FFMA R28, R73, R101, R28 ;  /* 0x00000065491c7223 */ /* 0x000fe2000000001c */
[----:B------:R-:W-:Y:S01]  /*af60*/  F2FP.BF16.F32.PACK_AB R25, R31, R26 ;  /* 0x0000001a1f19723e */ /* 0x000fe200000010ff */
[C---:B------:R-:W-:Y:S01]  /*af70*/  FFMA R29, R73.reuse, R102, R29 ;  /* 0x00000066491d7223 */ /* 0x040fe2000000001d */
[----:B------:R-:W-:Y:S01]  /*af80*/  FFMA R30, R73, R103, R30 ;  /* 0x00000067491e7223 */ /* 0x000fe2000000001e */
[----:B------:R-:W-:Y:S01]  /*af90*/  FMUL R35, R70, R35 ;  /* 0x0000002346237220 */ /* 0x000fe20000400000 */
        /* <DEDUP_REMOVED lines=34> */
[----:B------:R-:W-:Y:S01]  /*b1c0*/  FFMA R41, R73, R114, R41 ;  /* 0x0000007249297223 */ /* 0x000fe20000000029 */
[C---:B------:R-:W-:Y:S01]  /*b1d0*/  FMUL R47, R70.reuse, R47 ;  /* 0x0000002f462f7220 */ /* 0x040fe20000400000 */
[C---:B------:R-:W-:Y:S01]  /*b1e0*/  FMUL R44, R70.reuse, R48 ;  /* 0x00000030462c7220 */ /* 0x040fe20000400000 */
[----:B------:R-:W-:Y:S01]  /*b1f0*/  FMUL R45, R70, R49 ;  /* 0x00000031462d7220 */ /* 0x000fe20000400000 */
[----:B------:R1:W-:Y:S01]  /*b200*/  STS.128 [R156+0xc400], R32 ;  /* 0x00c400209c007388 */ /* 0x0003e20000000c00 */
[----:B------:R-:W-:Y:S01]  /*b210*/  LOP3.LUT R128, R131, 0xffff0000, RZ, 0xc0, !PT ;  /* 0xffff000083807812 */ /* 0x000fe200078ec0ff */
[----:B------:R-:W-:Y:S01]  /*b220*/  FFMA R42, R73, R115, R42 ;  /* 0x00000073492a7223 */ /* 0x000fe2000000002a */
[----:B------:R-:W-:Y:S01]  /*b230*/  F2FP.BF16.F32.PACK_AB R40, R41, R40 ;  /* 0x000000282928723e */ /* 0x000fe200000010ff */
[C---:B------:R-:W-:Y:S01]  /*b240*/  FFMA R47, R73.reuse, R116, R47 ;  /* 0x00000074492f7223 */ /* 0x040fe2000000002f */
[C---:B------:R-:W-:Y:S01]  /*b250*/  FFMA R44, R73.reuse, R117, R44 ;  /* 0x00000075492c7223 */ /* 0x040fe2000000002c */
[----:B------:R-:W-:Y:S01]  /*b260*/  SHF.L.U32 R129, R136, 0x10, RZ ;  /* 0x0000001088817819 */ /* 0x000fe200000006ff */
[C---:B------:R-:W-:Y:S01]  /*b270*/  FFMA R45, R73.reuse, R118, R45 ;  /* 0x00000076492d7223 */ /* 0x040fe2000000002d */
[C---:B------:R-:W-:Y:S01]  /*b280*/  FMUL R46, R70.reuse, R50 ;  /* 0x00000032462e7220 */ /* 0x040fe20000400000 */
[C---:B------:R-:W-:Y:S01]  /*b290*/  FMUL R51, R70.reuse, R51 ;  /* 0x0000003346337220 */ /* 0x040fe20000400000 */
[C---:B------:R-:W-:Y:S01]  /*b2a0*/  FMUL R48, R70.reuse, R52 ;  /* 0x0000003446307220 */ /* 0x040fe20000400000 */
[C---:B------:R-:W-:Y:S01]  /*b2b0*/  FMUL R49, R70.reuse, R53 ;  /* 0x0000003546317220 */ /* 0x040fe20000400000 */
[C---:B------:R-:W-:Y:S01]  /*b2c0*/  FFMA R46, R73.reuse, R119, R46 ;  /* 0x00000077492e7223 */ /* 0x040fe2000000002e */
[C---:B------:R-:W-:Y:S01]  /*b2d0*/  FMUL R50, R70.reuse, R54 ;  /* 0x0000003646327220 */ /* 0x040fe20000400000 */
[C---:B------:R-:W-:Y:S01]  /*b2e0*/  FFMA R51, R73.reuse, R120, R51 ;  /* 0x0000007849337223 */ /* 0x040fe20000000033 */
[C---:B------:R-:W-:Y:S01]  /*b2f0*/  FMUL R55, R70.reuse, R55 ;  /* 0x0000003746377220 */ /* 0x040fe20000400000 */
[C---:B------:R-:W-:Y:S01]  /*b300*/  FFMA R48, R73.reuse, R121, R48 ;  /* 0x0000007949307223 */ /* 0x040fe20000000030 */
[C---:B------:R-:W-:Y:S01]  /*b310*/  FMUL R52, R70.reuse, R56 ;  /* 0x0000003846347220 */ /* 0x040fe20000400000 */
[C---:B------:R-:W-:Y:S01]  /*b320*/  FFMA R49, R73.reuse, R122, R49 ;  /* 0x0000007a49317223 */ /* 0x040fe20000000031 */
[C---:B------:R-:W-:Y:S01]  /*b330*/  FMUL R53, R70.reuse, R57 ;  /* 0x0000003946357220 */ /* 0x040fe20000400000 */
[----:B------:R-:W-:Y:S01]  /*b340*/  FFMA R50, R73, R123, R50 ;  /* 0x0000007b49327223 */ /* 0x000fe20000000032 */
[C---:B------:R-:W-:Y:S01]  /*b350*/  FMUL R54, R70.reuse, R58 ;  /* 0x0000003a46367220 */ /* 0x040fe20000400000 */
[----:B------:R-:W-:Y:S01]  /*b360*/  F2FP.BF16.F32.PACK_AB R41, R47, R42 ;  /* 0x0000002a2f29723e */ /* 0x000fe200000010ff */
[----:B------:R-:W-:Y:S01]  /*b370*/  FFMA R55, R73, R124, R55 ;  /* 0x0000007c49377223 */ /* 0x000fe20000000037 */
[C---:B------:R-:W-:Y:S01]  /*b380*/  FMUL R59, R70.reuse, R59 ;  /* 0x0000003b463b7220 */ /* 0x040fe20000400000 */
[----:B------:R-:W-:Y:S01]  /*b390*/  F2FP.BF16.F32.PACK_AB R42, R45, R44 ;  /* 0x0000002c2d2a723e */ /* 0x000fe200000010ff */
[----:B------:R-:W-:Y:S01]  /*b3a0*/  FFMA R52, R73, R125, R52 ;  /* 0x0000007d49347223 */ /* 0x000fe20000000034 */
[----:B------:R-:W-:Y:S01]  /*b3b0*/  F2FP.BF16.F32.PACK_AB R43, R51, R46 ;  /* 0x0000002e332b723e */ /* 0x000fe200000010ff */
[----:B------:R-:W-:Y:S01]  /*b3c0*/  FMUL R56, R70, R60 ;  /* 0x0000003c46387220 */ /* 0x000fe20000400000 */
[----:B------:R-:W-:Y:S01]  /*b3d0*/  LOP3.LUT R130, R136, 0xffff0000, RZ, 0xc0, !PT ;  /* 0xffff000088827812 */ /* 0x000fe200078ec0ff */
[----:B------:R-:W-:Y:S01]  /*b3e0*/  FFMA R53, R73, R126, R53 ;  /* 0x0000007e49357223 */ /* 0x000fe20000000035 */
[----:B------:R-:W-:Y:S01]  /*b3f0*/  SHF.L.U32 R131, R137, 0x10, RZ ;  /* 0x0000001089837819 */ /* 0x000fe200000006ff */
[----:B------:R1:W-:Y:S01]  /*b400*/  STS.128 [R155+0xc400], R40 ;  /* 0x00c400289b007388 */ /* 0x0003e20000000c00 */
[C---:B------:R-:W-:Y:S01]  /*b410*/  FMUL R57, R70.reuse, R61 ;  /* 0x0000003d46397220 */ /* 0x040fe20000400000 */
[----:B------:R-:W-:Y:S01]  /*b420*/  FFMA R54, R73, R127, R54 ;  /* 0x0000007f49367223 */ /* 0x000fe20000000036 */
[----:B------:R-:W-:Y:S01]  /*b430*/  LOP3.LUT R132, R137, 0xffff0000, RZ, 0xc0, !PT ;  /* 0xffff000089847812 */ /* 0x000fe200078ec0ff */
[----:B------:R-:W-:Y:S01]  /*b440*/  FMUL R58, R70, R62 ;  /* 0x0000003e463a7220 */ /* 0x000fe20000400000 */
[C---:B------:R-:W-:Y:S01]  /*b450*/  FFMA R59, R73.reuse, R128, R59 ;  /* 0x00000080493b7223 */ /* 0x040fe2000000003b */
[----:B------:R-:W-:Y:S01]  /*b460*/  SHF.L.U32 R133, R138, 0x10, RZ ;  /* 0x000000108a857819 */ /* 0x000fe200000006ff */
[----:B------:R-:W-:Y:S01]  /*b470*/  FMUL R63, R70, R63 ;  /* 0x0000003f463f7220 */ /* 0x000fe20000400000 */
        /* <DEDUP_REMOVED lines=9> */
[C---:B------:R-:W-:Y:S01]  /*b510*/  FMUL R62, R70.reuse, R66 ;  /* 0x00000042463e7220 */ /* 0x040fe20000400000 */
[----:B------:R-:W-:Y:S01]  /*b520*/  F2FP.BF16.F32.PACK_AB R49, R55, R50 ;  /* 0x000000323731723e */ /* 0x000fe200000010ff */
[----:B------:R-:W-:Y:S01]  /*b530*/  FFMA R63, R73, R132, R63 ;  /* 0x00000084493f7223 */ /* 0x000fe2000000003f */
[----:B------:R-:W-:Y:S01]  /*b540*/  FMUL R67, R70, R67 ;  /* 0x0000004346437220 */ /* 0x000fe20000400000 */
[----:B------:R-:W-:Y:S01]  /*b550*/  F2FP.BF16.F32.PACK_AB R50, R53, R52 ;  /* 0x000000343532723e */ /* 0x000fe200000010ff */
[----:B------:R-:W-:Y:S01]  /*b560*/  FFMA R60, R73, R133, R60 ;  /* 0x00000085493c7223 */ /* 0x000fe2000000003c */
[----:B------:R-:W-:Y:S01]  /*b570*/  F2FP.BF16.F32.PACK_AB R51, R59, R54 ;  /* 0x000000363b33723e */ /* 0x000fe200000010ff */
[C---:B------:R-:W-:Y:S01]  /*b580*/  FFMA R61, R73.reuse, R134, R61 ;  /* 0x00000086493d7223 */ /* 0x040fe2000000003d */
[C---:B------:R-:W-:Y:S01]  /*b590*/  FFMA R62, R73.reuse, R135, R62 ;  /* 0x00000087493e7223 */ /* 0x040fe2000000003e */
[----:B------:R-:W-:Y:S01]  /*b5a0*/  FFMA R67, R73, R136, R67 ;  /* 0x0000008849437223 */ /* 0x000fe20000000043 */
[----:B------:R-:W-:Y:S01]  /*b5b0*/  F2FP.BF16.F32.PACK_AB R56, R57, R56 ;  /* 0x000000383938723e */ /* 0x000fe200000010ff */
[----:B------:R1:W-:Y:S01]  /*b5c0*/  STS.128 [R154+0xc400], R48 ;  /* 0x00c400309a007388 */ /* 0x0003e20000000c00 */
[----:B------:R-:W-:Y:S02]  /*b5d0*/  F2FP.BF16.F32.PACK_AB R57, R63, R58 ;  /* 0x0000003a3f39723e */ /* 0x000fe400000010ff */
        /* <DEDUP_REMOVED lines=21> */
.L_x_141:
[----:B------:R-:W-:Y:S05]  /*b730*/  BSYNC.RECONVERGENT B0 ;  /* 0x0000000000007941 */ /* 0x000fea0003800200 */
.L_x_140:
[----:B------:R-:W-:Y:S01]  /*b740*/  BAR.SYNC.DEFER_BLOCKING 0x1, 0x80 ;  /* 0x0042000000007b1d */ /* 0x000fe20000010000 */
[----:B------:R-:W-:Y:S01]  /*b750*/  UISETP.NE.AND UP0, UPT, UR52, -0x4, UPT ;  /* 0xfffffffc3400788c */ /* 0x000fe2000bf05270 */
[----:B------:R-:W-:Y:S08]  /*b760*/  IADD3 R68, PT, PT, R68, 0x1, RZ ;  /* 0x0000000144447810 */ /* 0x000ff00007ffe0ff */
[----:B------:R-:W-:Y:S05]  /*b770*/  BRA.U !UP0, `(.L_x_142) ;  /* 0x0000000108287547 */ /* 0x000fea000b800000 */
[----:B------:R-:W-:Y:S01]  /*b780*/  ISETP.NE.AND P0, PT, R166, RZ, PT ;  /* 0x000000ffa600720c */ /* 0x000fe20003f05270 */
[----:B------:R-:W-:Y:S01]  /*b790*/  IMAD.U32 R3, RZ, RZ, UR46 ;  /* 0x0000002eff037e24 */ /* 0x000fe2000f8e00ff */
[----:B------:R-:W-:Y:S01]  /*b7a0*/  UIADD3 UR4, UPT, UPT, UR46, 0x1, URZ ;  /* 0x000000012e047890 */ /* 0x000fe2000fffe0ff */
[----:B------:R-:W-:Y:S03]  /*b7b0*/  IMAD.U32 R0, RZ, RZ, UR47 ;  /* 0x0000002fff007e24 */ /* 0x000fe6000f8e00ff */
[----:B------:R-:W-:Y:S04]  /*b7c0*/  UISETP.NE.AND UP0, UPT, UR4, 0x4, UPT ;  /* 0x000000040400788c */ /* 0x000fe8000bf05270 */
[----:B------:R-:W-:Y:S03]  /*b7d0*/  USEL UR46, UR4, URZ, UP0 ;  /* 0x000000ff042e7287 */ /* 0x000fe60008000000 */
[----:B------:R-:W-:Y:S05]  /*b7e0*/  @P0 LEA R3, R3, UR44, 0x3 ;  /* 0x0000002c03030c11 */ /* 0x000fea000f8e18ff */
[----:B------:R-:W-:Y:S05]  /*b7f0*/  @P0 VIADD R3, R3, 0x70 ;  /* 0x0000007003030836 */ /* 0x000fea0000000000 */
[----:B------:R-:W-:Y:S04]  /*b800*/  @P0 PRMT R0, R0, 0x654, R3 ;  /* 0x0000065400000816 */ /* 0x000fe80000000003 */
[----:B------:R2:W-:Y:S03]  /*b810*/  @P0 SYNCS.ARRIVE.TRANS64.RED.A1T0 RZ, [R0+URZ], RZ ;  /* 0x000000ff00ff09a7 */ /* 0x0005e600081004ff */
.L_x_142:
[----:B------:R-:W-:Y:S01]  /*b820*/  R2UR UR4, R148 ;  /* 0x00000000940472ca */ /* 0x000fe200000e0000 */
[----:B------:R-:W-:Y:S01]  /*b830*/  UISETP.NE.AND UP0, UPT, UR62, URZ, UPT ;  /* 0x000000ff3e00728c */ /* 0x000fe2000bf05270 */
[----:B------:R-:W-:Y:S01]  /*b840*/  ISETP.NE.AND P0, PT, R152, 0x2, PT ;  /* 0x000000029800780c */ /* 0x000fe20003f05270 */
[----:B------:R-:W-:Y:S01]  /*b850*/  UIADD3 UR30, UPT, UPT, UR38, UR63, URZ ;  /* 0x0000003f261e7290 */ /* 0x000fe2000fffe0ff */
[----:B------:R-:W-:Y:S01]  /*b860*/  ISETP.NE.AND P1, PT, R68, 0x2, PT ;  /* 0x000000024400780c */ /* 0x000fe20003f25270 */
[----:B------:R-:W-:Y:S01]  /*b870*/  UIADD3 UR52, UPT, UPT, UR52, 0x4, URZ ;  /* 0x0000000434347890 */ /* 0x000fe2000fffe0ff */
[----:B------:R-:W-:Y:S01]  /*b880*/  SEL R3, RZ, 0x1, P0 ;  /* 0x00000001ff037807 */ /* 0x000fe20000000000 */
[----:B------:R-:W-:Y:S01]  /*b890*/  UMOV UR36, UR61 ;  /* 0x0000003d00247c82 */ /* 0x000fe20008000000 */
[----:B--2---:R-:W-:Y:S02]  /*b8a0*/  SEL R0, RZ, 0x1, P1 ;  /* 0x00000001ff007807 */ /* 0x004fe40000800000 */
[----:B------:R-:W-:Y:S02]  /*b8b0*/  LOP3.LUT R158, R158, R3, RZ, 0x3c, !PT ;  /* 0x000000039e9e7212 */ /* 0x000fe400078e3cff */
[----:B------:R-:W-:Y:S01]  /*b8c0*/  LOP3.LUT R159, R159, R0, RZ, 0x3c, !PT ;  /* 0x000000009f9f7212 */ /* 0x000fe200078e3cff */
[----:B------:R-:W-:Y:S01]  /*b8d0*/  UIADD3 UR31, UPT, UPT, UR37, UR4, URZ ;  /* 0x00000004251f7290 */ /* 0x000fe2000fffe0ff */
[----:B------:R-:W-:Y:S02]  /*b8e0*/  SEL R152, R152, RZ, P0 ;  /* 0x000000ff98987207 */ /* 0x000fe40000000000 */
[----:B------:R-:W-:Y:S01]  /*b8f0*/  SEL R68, R68, RZ, P1 ;  /* 0x000000ff44447207 */ /* 0x000fe20000800000 */
[----:B------:R-:W-:Y:S08]  /*b900*/  BRA.U UP0, `(.L_x_143) ;  /* 0xffffff9d00b47547 */ /* 0x000ff0000b83ffff */
[----:B------:R-:W-:-:S13]  /*b910*/  R2UR UR4, R149 ;  /* 0x00000000950472ca */ /* 0x000fda00000e0000 */
[----:B------:R-:W-:-:S09]  /*b920*/  UISETP.NE.AND UP0, UPT, UR4, URZ, UPT ;  /* 0x000000ff0400728c */ /* 0x000fd2000bf05270 */
[----:B------:R-:W-:Y:S05]  /*b930*/  BRA.U !UP0, `(.L_x_144) ;  /* 0x0000000108487547 */ /* 0x000fea000b800000 */
[----:B------:R-:W2:Y:S02]  /*b940*/  LDCU.64 UR4, c[0x0][0x890] ;  /* 0x00011200ff0477ac */ /* 0x000ea40008000a00 */
[----:B--2---:R-:W-:-:S04]  /*b950*/  UISETP.NE.U32.AND UP0, UPT, UR4, URZ, UPT ;  /* 0x000000ff0400728c */ /* 0x004fc8000bf05070 */
[----:B------:R-:W-:-:S09]  /*b960*/  UISETP.NE.AND.EX UP0, UPT, UR5, URZ, UPT, UP0 ;  /* 0x000000ff0500728c */ /* 0x000fd2000bf05300 */
[----:B------:R-:W-:Y:S05]  /*b970*/  BRA.U UP0, `(.L_x_145) ;  /* 0x00000001000c7547 */ /* 0x000fea000b800000 */
[----:B------:R-:W-:-:S13]  /*b980*/  FSETP.NEU.AND P0, PT, R73, RZ, PT ;  /* 0x000000ff4900720b */ /* 0x000fda0003f0d000 */
[----:B------:R-:W-:Y:S05]  /*b990*/  @!P0 EXIT ;  /* 0x000000000000894d */ /* 0x000fea0003800000 */
[----:B------:R-:W-:Y:S05]  /*b9a0*/  BRA `(.L_x_144) ;  /* 0x00000000002c7947 */ /* 0x000fea0003800000 */
.L_x_145:
[----:B------:R-:W-:Y:S01]  /*b9b0*/  ISETP.NE.AND P0, PT, R151, RZ, PT ;  /* 0x000000ff9700720c */ /* 0x000fe20003f05270 */
[----:B------:R-:W-:-:S12]  /*b9c0*/  BSSY.RECONVERGENT B0, `(.L_x_144) ;  /* 0x0000009000007945 */ /* 0x000fd80003800200 */
[----:B------:R-:W-:Y:S05]  /*b9d0*/  @P0 BRA `(.L_x_146) ;  /* 0x0000000000140947 */ /* 0x000fea0003800000 */
[----:B------:R-:W2:Y:S02]  /*b9e0*/  LDCU.64 UR4, c[0x0][0x888] ;  /* 0x00011100ff0477ac */ /* 0x000ea40008000a00 */
[----:B--2---:R-:W-:-:S04]  /*b9f0*/  ISETP.NE.U32.AND P0, PT, RZ, UR4, PT ;  /* 0x00000004ff007c0c */ /* 0x004fc8000bf05070 */
[----:B------:R-:W-:-:S13]  /*ba00*/  ISETP.NE.AND.EX P0, PT, RZ, UR5, PT, P0 ;  /* 0x00000005ff007c0c */ /* 0x000fda000bf05300 */
[----:B------:R-:W-:Y:S05]  /*ba10*/  @!P0 EXIT ;  /* 0x000000000000894d */ /* 0x000fea0003800000 */
[----:B------:R-:W-:Y:S05]  /*ba20*/  BRA `(.L_x_147) ;  /* 0x0000000000087947 */ /* 0x000fea0003800000 */
.L_x_146:
[----:B------:R-:W-:-:S13]  /*ba30*/  FSETP.NEU.AND P0, PT, R73, RZ, PT ;  /* 0x000000ff4900720b */ /* 0x000fda0003f0d000 */
[----:B------:R-:W-:Y:S05]  /*ba40*/  @!P0 EXIT ;  /* 0x000000000000894d */ /* 0x000fea0003800000 */
.L_x_147:
[----:B------:R-:W-:Y:S05]  /*ba50*/  BSYNC.RECONVERGENT B0 ;  /* 0x0000000000007941 */ /* 0x000fea0003800200 */
.L_x_144:
[----:B------:R-:W-:Y:S01]  /*ba60*/  ULEA UR4, UR46, UR44, 0x3 ;  /* 0x0000002c2e047291 */ /* 0x000fe2000f8e18ff */
[----:B------:R-:W-:-:S04]  /*ba70*/  DEPBAR.LE SB0, 0x0 ;  /* 0x000080000000791a */ /* 0x000fc80000000000 */
[----:B------:R-:W-:-:S04]  /*ba80*/  UIADD3 UR4, UPT, UPT, UR4, 0x70, URZ ;  /* 0x0000007004047890 */ /* 0x000fc8000fffe0ff */
[----:B------:R-:W-:-:S09]  /*ba90*/  UPRMT UR4, UR47, 0x654, UR4 ;  /* 0x000006542f047896 */ /* 0x000fd20008000004 */
[----:B------:R-:W-:Y:S01]  /*baa0*/  SYNCS.ARRIVE.TRANS64.RED.A1T0 RZ, [UR4], RZ ;  /* 0x000000ffffff79a7 */ /* 0x000fe20008100404 */
[----:B------:R-:W-:Y:S05]  /*bab0*/  EXIT ;  /* 0x000000000000794d */ /* 0x000fea0003800000 */
.L_x_24:
[----:B--2---:R2:W3:Y:S02]  /*bac0*/  SYNCS.PHASECHK.TRANS64.TRYWAIT P0, [R3+URZ+0xf0], R2 ;  /* 0x0000f002030075a7 */ /* 0x0044e400080011ff */
[----:B---3--:R-:W-:Y:S05]  /*bad0*/  @!P0 NANOSLEEP.SYNCS 0x989680 ;  /* 0x009896800000895d */ /* 0x008fea0003900000 */
[----:B------:R-:W3:Y:S02]  /*bae0*/  @!P0 SYNCS.PHASECHK.TRANS64 P0, [R3+URZ+0xf0], R2 ;  /* 0x0000f002030085a7 */ /* 0x000ee400080010ff */
[----:B---3--:R-:W-:Y:S05]  /*baf0*/  @!P0 BRA `(.L_x_24) ;  /* 0xfffffffc00f08947 */ /* 0x008fea000383ffff */
[----:B------:R-:W-:Y:S05]  /*bb00*/  BRA `(.L_x_148) ;  /* 0xffffff5c00b07947 */ /* 0x000fea000383ffff */
.L_x_27:
[----:B-1----:R-:W-:-:S07]  /*bb10*/  MOV R0, UR33 ;  /* 0x0000002100007c02 */ /* 0x002fce0008000f00 */
.L_x_149:
[----:B-1----:R1:W2:Y:S02]  /*bb20*/  SYNCS.PHASECHK.TRANS64.TRYWAIT P0, [R0+URZ+0x28], R3 ;  /* 0x00002803000075a7 */ /* 0x0022a400080011ff */
[----:B--2---:R-:W-:Y:S05]  /*bb30*/  @!P0 NANOSLEEP.SYNCS 0x989680 ;  /* 0x009896800000895d */ /* 0x004fea0003900000 */
[----:B------:R-:W2:Y:S02]  /*bb40*/  @!P0 SYNCS.PHASECHK.TRANS64 P0, [R0+URZ+0x28], R3 ;  /* 0x00002803000085a7 */ /* 0x000ea400080010ff */
[----:B--2---:R-:W-:Y:S05]  /*bb50*/  @!P0 BRA `(.L_x_149) ;  /* 0xfffffffc00f08947 */ /* 0x004fea000383ffff */
[----:B------:R-:W-:Y:S05]  /*bb60*/  BRA `(.L_x_26) ;  /* 0xffffff6000047947 */ /* 0x000fea000383ffff */
.L_x_34:
[----:B-1----:R-:W-:-:S07]  /*bb70*/  MOV R0, UR17 ;  /* 0x0000001100007c02 */ /* 0x002fce0008000f00 */
.L_x_150:
[----:B-1----:R1:W2:Y:S02]  /*bb80*/  SYNCS.PHASECHK.TRANS64.TRYWAIT P0, [R0+URZ+0x28], R3 ;  /* 0x00002803000075a7 */ /* 0x0022a400080011ff */
[----:B--2---:R-:W-:Y:S05]  /*bb90*/  @!P0 NANOSLEEP.SYNCS 0x989680 ;  /* 0x009896800000895d */ /* 0x004fea0003900000 */
[----:B------:R-:W2:Y:S02]  /*bba0*/  @!P0 SYNCS.PHASECHK.TRANS64 P0, [R0+URZ+0x28], R3 ;  /* 0x00002803000085a7 */ /* 0x000ea400080010ff */
[----:B--2---:R-:W-:Y:S05]  /*bbb0*/  @!P0 BRA `(.L_x_150) ;  /* 0xfffffffc00f08947 */ /* 0x004fea000383ffff */
[----:B------:R-:W-:Y:S05]  /*bbc0*/  BRA `(.L_x_33) ;  /* 0xffffff6000c87947 */ /* 0x000fea000383ffff */
.L_x_39:
[----:B-1----:R1:W2:Y:S02]  /*bbd0*/  SYNCS.PHASECHK.TRANS64.TRYWAIT P0, [R3+URZ+0xa0], R0 ;  /* 0x0000a000030075a7 */ /* 0x0022a400080011ff */
[----:B--2---:R-:W-:Y:S05]  /*bbe0*/  @!P0 NANOSLEEP.SYNCS 0x989680 ;  /* 0x009896800000895d */ /* 0x004fea0003900000 */
[----:B------:R-:W2:Y:S02]  /*bbf0*/  @!P0 SYNCS.PHASECHK.TRANS64 P0, [R3+URZ+0xa0], R0 ;  /* 0x0000a000030085a7 */ /* 0x000ea400080010ff */
[----:B--2---:R-:W-:Y:S05]  /*bc00*/  @!P0 BRA `(.L_x_39) ;  /* 0xfffffffc00f08947 */ /* 0x004fea000383ffff */
[----:B------:R-:W-:Y:S05]  /*bc10*/  BRA `(.L_x_151) ;  /* 0xffffff6400747947 */ /* 0x000fea000383ffff */
.L_x_43:
[----:B-1----:R-:W-:-:S07]  /*bc20*/  MOV R0, UR4 ;  /* 0x0000000400007c02 */ /* 0x002fce0008000f00 */
.L_x_152:
[----:B-1----:R1:W2:Y:S02]  /*bc30*/  SYNCS.PHASECHK.TRANS64.TRYWAIT P0, [R0+URZ], R3 ;  /* 0x00000003000075a7 */ /* 0x0022a400080011ff */
[----:B--2---:R-:W-:Y:S05]  /*bc40*/  @!P0 NANOSLEEP.SYNCS 0x989680 ;  /* 0x009896800000895d */ /* 0x004fea0003900000 */
[----:B------:R-:W2:Y:S02]  /*bc50*/  @!P0 SYNCS.PHASECHK.TRANS64 P0, [R0+URZ], R3 ;  /* 0x00000003000085a7 */ /* 0x000ea400080010ff */
[----:B--2---:R-:W-:Y:S05]  /*bc60*/  @!P0 BRA `(.L_x_152) ;  /* 0xfffffffc00f08947 */ /* 0x004fea000383ffff */
[----:B------:R-:W-:Y:S05]  /*bc70*/  BRA `(.L_x_153) ;  /* 0xffffff6c001c7947 */ /* 0x000fea000383ffff */
.L_x_44:
[----:B------:R-:W-:-:S07]  /*bc80*/  MOV R0, UR5 ;  /* 0x0000000500007c02 */ /* 0x000fce0008000f00 */
.L_x_154:
[----:B-1----:R1:W2:Y:S02]  /*bc90*/  SYNCS.PHASECHK.TRANS64.TRYWAIT P0, [R0+URZ], R3 ;  /* 0x00000003000075a7 */ /* 0x0022a400080011ff */
[----:B--2---:R-:W-:Y:S05]  /*bca0*/  @!P0 NANOSLEEP.SYNCS 0x989680 ;  /* 0x009896800000895d */ /* 0x004fea0003900000 */
[----:B------:R-:W2:Y:S02]  /*bcb0*/  @!P0 SYNCS.PHASECHK.TRANS64 P0, [R0+URZ], R3 ;  /* 0x00000003000085a7 */ /* 0x000ea400080010ff */
[----:B--2---:R-:W-:Y:S05]  /*bcc0*/  @!P0 BRA `(.L_x_154) ;  /* 0xfffffffc00f08947 */ /* 0x004fea000383ffff */
[----:B------:R-:W-:Y:S05]  /*bcd0*/  BRA `(.L_x_155) ;  /* 0xffffff6c00287947 */ /* 0x000fea000383ffff */
.L_x_45:
[----:B------:R-:W-:-:S07]  /*bce0*/  MOV R0, UR5 ;  /* 0x0000000500007c02 */ /* 0x000fce0008000f00 */
.L_x_156:
[----:B-1----:R1:W2:Y:S02]  /*bcf0*/  SYNCS.PHASECHK.TRANS64.TRYWAIT P0, [R0+URZ], R3 ;  /* 0x00000003000075a7 */ /* 0x0022a400080011ff */
[----:B--2---:R-:W-:Y:S05]  /*bd00*/  @!P0 NANOSLEEP.SYNCS 0x989680 ;  /* 0x009896800000895d */ /* 0x004fea0003900000 */
[----:B------:R-:W2:Y:S02]  /*bd10*/  @!P0 SYNCS.PHASECHK.TRANS64 P0, [R0+URZ], R3 ;  /* 0x00000003000085a7 */ /* 0x000ea400080010ff */
[----:B--2---:R-:W-:Y:S05]  /*bd20*/  @!P0 BRA `(.L_x_156) ;  /* 0xfffffffc00f08947 */ /* 0x004fea000383ffff */
[----:B------:R-:W-:Y:S05]  /*bd30*/  BRA `(.L_x_157) ;  /* 0xffffff6c00347947 */ /* 0x000fea000383ffff */
.L_x_46:
[----:B------:R-:W-:-:S07]  /*bd40*/  MOV R0, UR5 ;  /* 0x0000000500007c02 */ /* 0x000fce0008000f00 */
.L_x_158:
[----:B-1----:R1:W2:Y:S02]  /*bd50*/  SYNCS.PHASECHK.TRANS64.TRYWAIT P0, [R0+URZ], R3 ;  /* 0x00000003000075a7 */ /* 0x0022a400080011ff */
[----:B--2---:R-:W-:Y:S05]  /*bd60*/  @!P0 NANOSLEEP.SYNCS 0x989680 ;  /* 0x009896800000895d */ /* 0x004fea0003900000 */
[----:B------:R-:W2:Y:S02]  /*bd70*/  @!P0 SYNCS.PHASECHK.TRANS64 P0, [R0+URZ], R3 ;  /* 0x00000003000085a7 */ /* 0x000ea400080010ff */
[----:B--2---:R-:W-:Y:S05]  /*bd80*/  @!P0 BRA `(.L_x_158) ;  /* 0xfffffffc00f08947 */ /* 0x004fea000383ffff */
[----:B------:R-:W-:Y:S05]  /*bd90*/  BRA `(.L_x_159) ;  /* 0xffffff6c00407947 */ /* 0x000fea000383ffff */
.L_x_49:
[----:B--2---:R2:W3:Y:S02]  /*bda0*/  SYNCS.PHASECHK.TRANS64.TRYWAIT P0, [R2+URZ+0xe0], R5 ;  /* 0x0000e005020075a7 */ /* 0x0044e400080011ff */
[----:B---3--:R-:W-:Y:S05]  /*bdb0*/  @!P0 NANOSLEEP.SYNCS 0x989680 ;  /* 0x009896800000895d */ /* 0x008fea0003900000 */
[----:B------:R-:W3:Y:S02]  /*bdc0*/  @!P0 SYNCS.PHASECHK.TRANS64 P0, [R2+URZ+0xe0], R5 ;  /* 0x0000e005020085a7 */ /* 0x000ee400080010ff */
[----:B---3--:R-:W-:Y:S05]  /*bdd0*/  @!P0 BRA `(.L_x_49) ;  /* 0xfffffffc00f08947 */ /* 0x008fea000383ffff */
[----:B------:R-:W-:Y:S05]  /*bde0*/  BRA `(.L_x_160) ;  /* 0xffffff6c009c7947 */ /* 0x000fea000383ffff */
.L_x_50:
[----:B------:R-:W-:-:S07]  /*bdf0*/  MOV R2, UR4 ;  /* 0x0000000400027c02 */ /* 0x000fce0008000f00 */
.L_x_161:
[----:B--2---:R2:W3:Y:S02]  /*be00*/  SYNCS.PHASECHK.TRANS64.TRYWAIT P0, [R2+URZ+0xb0], R5 ;  /* 0x0000b005020075a7 */ /* 0x0044e400080011ff */
[----:B---3--:R-:W-:Y:S05]  /*be10*/  @!P0 NANOSLEEP.SYNCS 0x989680 ;  /* 0x009896800000895d */ /* 0x008fea0003900000 */
[----:B------:R-:W3:Y:S02]  /*be20*/  @!P0 SYNCS.PHASECHK.TRANS64 P0, [R2+URZ+0xb0], R5 ;  /* 0x0000b005020085a7 */ /* 0x000ee400080010ff */
[----:B---3--:R-:W-:Y:S05]  /*be30*/  @!P0 BRA `(.L_x_161) ;  /* 0xfffffffc00f08947 */ /* 0x008fea000383ffff */
[----:B------:R-:W-:Y:S05]  /*be40*/  BRA `(.L_x_162) ;  /* 0xffffff6c00ac7947 */ /* 0x000fea000383ffff */
.L_x_51:
[----:B--2---:R2:W3:Y:S02]  /*be50*/  SYNCS.PHASECHK.TRANS64.TRYWAIT P1, [R2+URZ+0xa0], R5 ;  /* 0x0000a005020075a7 */ /* 0x0044e400080211ff */
[----:B---3--:R-:W-:Y:S05]  /*be60*/  @!P1 NANOSLEEP.SYNCS 0x989680 ;  /* 0x009896800000995d */ /* 0x008fea0003900000 */
[----:B------:R-:W3:Y:S02]  /*be70*/  @!P1 SYNCS.PHASECHK.TRANS64 P1, [R2+URZ+0xa0], R5 ;  /* 0x0000a005020095a7 */ /* 0x000ee400080210ff */
[----:B---3--:R-:W-:Y:S05]  /*be80*/  @!P1 BRA `(.L_x_51) ;  /* 0xfffffffc00f09947 */ /* 0x008fea000383ffff */
[----:B------:R-:W-:Y:S05]  /*be90*/  BRA `(.L_x_163) ;  /* 0xffffff6c00dc7947 */ /* 0x000fea000383ffff */
.L_x_54:
[----:B------:R-:W-:-:S07]  /*bea0*/  MOV R0, UR4 ;  /* 0x0000000400007c02 */ /* 0x000fce0008000f00 */
.L_x_164:
[----:B--2---:R2:W3:Y:S02]  /*beb0*/  SYNCS.PHASECHK.TRANS64.TRYWAIT P0, [R0+URZ+0xb0], R3 ;  /* 0x0000b003000075a7 */ /* 0x0044e400080011ff */
[----:B---3--:R-:W-:Y:S05]  /*bec0*/  @!P0 NANOSLEEP.SYNCS 0x989680 ;  /* 0x009896800000895d */ /* 0x008fea0003900000 */
[----:B------:R-:W3:Y:S02]  /*bed0*/  @!P0 SYNCS.PHASECHK.TRANS64 P0, [R0+URZ+0xb0], R3 ;  /* 0x0000b003000085a7 */ /* 0x000ee400080010ff */
[----:B---3--:R-:W-:Y:S05]  /*bee0*/  @!P0 BRA `(.L_x_164) ;  /* 0xfffffffc00f08947 */ /* 0x008fea000383ffff */
[----:B------:R-:W-:Y:S05]  /*bef0*/  BRA `(.L_x_53) ;  /* 0xffffff7000307947 */ /* 0x000fea000383ffff */
.L_x_63:
[----:B--2---:R-:W-:-:S04]  /*bf00*/  MOV R0, UR5 ;  /* 0x0000000500007c02 */ /* 0x004fc80008000f00 */
[----:B------:R2:W3:Y:S03]  /*bf10*/  SYNCS.PHASECHK.TRANS64.TRYWAIT P0, [R0+URZ+0x8], R7 ;  /* 0x00000807000075a7 */ /* 0x0004e600080011ff */
[----:B---3--:R-:W-:Y:S05]  /*bf20*/  @!P0 NANOSLEEP.SYNCS 0x989680 ;  /* 0x009896800000895d */ /* 0x008fea0003900000 */
[----:B------:R-:W3:Y:S02]  /*bf30*/  @!P0 SYNCS.PHASECHK.TRANS64 P0, [R0+URZ+0x8], R7 ;  /* 0x00000807000085a7 */ /* 0x000ee400080010ff */
[----:B---3--:R-:W-:Y:S05]  /*bf40*/  @!P0 BRA `(.L_x_63) ;  /* 0xfffffffc00ec8947 */ /* 0x008fea000383ffff */
[----:B------:R-:W-:Y:S05]  /*bf50*/  BRA `(.L_x_62) ;  /* 0xffffff7000e47947 */ /* 0x000fea000383ffff */
.L_x_65:
[----:B------:R-:W-:Y:S01]  /*bf60*/  BSSY B0, `(.L_x_165) ;  /* 0x0000006000007945 */ /* 0x000fe20003800000 */
[----:B------:R-:W-:-:S07]  /*bf70*/  MOV R15, 0xffffffff ;  /* 0xffffffff000f7802 */ /* 0x000fce0000000f00 */
[----:B-12--5:R-:W-:Y:S05]  /*bf80*/  WARPSYNC.COLLECTIVE R15, `(.L_x_166) ;  /* 0x000000000f0c7348 */ /* 0x026fea0003c00000 */
[----:B------:R-:W-:Y:S02]  /*bf90*/  ELECT P6, UR79, PT ;  /* 0x00000000004f782f */ /* 0x000fe400038c0000 */
[----:B------:R-:W-:Y:S01]  /*bfa0*/  MOV R14, UR79 ;  /* 0x0000004f000e7c02 */ /* 0x000fe20008000f00 */
[----:B-12--5:R-:W-:Y:S10]  /*bfb0*/  ENDCOLLECTIVE ;  /* 0x000000000000791b */ /* 0x026ff40003800000 */
.L_x_166:
[----:B------:R-:W-:Y:S05]  /*bfc0*/  BSYNC B0 ;  /* 0x0000000000007941 */ /* 0x000fea0003800000 */
.L_x_165:
[----:B------:R-:W-:Y:S05]  /*bfd0*/  BRA `(.L_x_167) ;  /* 0xffffff7400147947 */ /* 0x000fea000383ffff */
.L_x_67:
[----:B--2---:R-:W-:-:S04]  /*bfe0*/  MOV R0, UR5 ;  /* 0x0000000500007c02 */ /* 0x004fc80008000f00 */
[----:B------:R2:W3:Y:S03]  /*bff0*/  SYNCS.PHASECHK.TRANS64.TRYWAIT P0, [R0+URZ+0x8], R5 ;  /* 0x00000805000075a7 */ /* 0x0004e600080011ff */
[----:B---3--:R-:W-:Y:S05]  /*c000*/  @!P0 NANOSLEEP.SYNCS 0x989680 ;  /* 0x009896800000895d */ /* 0x008fea0003900000 */
[----:B------:R-:W3:Y:S02]  /*c010*/  @!P0 SYNCS.PHASECHK.TRANS64 P0, [R0+URZ+0x8], R5 ;  /* 0x00000805000085a7 */ /* 0x000ee400080010ff */
[----:B---3--:R-:W-:Y:S05]  /*c020*/  @!P0 BRA `(.L_x_67) ;  /* 0xfffffffc00ec8947 */ /* 0x008fea000383ffff */
[----:B------:R-:W-:Y:S05]  /*c030*/  BRA `(.L_x_66) ;  /* 0xffffff7400187947 */ /* 0x000fea000383ffff */
.L_x_68:
[----:B-1----:R1:W2:Y:S02]  /*c040*/  SYNCS.PHASECHK.TRANS64.TRYWAIT P0, [R0+URZ+0xa0], R5 ;  /* 0x0000a005000075a7 */ /* 0x0022a400080011ff */
[----:B--2---:R-:W-:Y:S05]  /*c050*/  @!P0 NANOSLEEP.SYNCS 0x989680 ;  /* 0x009896800000895d */ /* 0x004fea0003900000 */
[----:B------:R-:W2:Y:S02]  /*c060*/  @!P0 SYNCS.PHASECHK.TRANS64 P0, [R0+URZ+0xa0], R5 ;  /* 0x0000a005000085a7 */ /* 0x000ea400080010ff */
[----:B--2---:R-:W-:Y:S05]  /*c070*/  @!P0 BRA `(.L_x_68) ;  /* 0xfffffffc00f08947 */ /* 0x004fea000383ffff */
[----:B------:R-:W-:Y:S05]  /*c080*/  BRA `(.L_x_168) ;  /* 0xffffff7800047947 */ /* 0x000fea000383ffff */
.L_x_70:
[----:B------:R-:W-:-:S07]  /*c090*/  MOV R0, UR31 ;  /* 0x0000001f00007c02 */ /* 0x000fce0008000f00 */
.L_x_169:
[----:B-1----:R1:W2:Y:S02]  /*c0a0*/  SYNCS.PHASECHK.TRANS64.TRYWAIT P0, [R0+URZ+0xd0], R5 ;  /* 0x0000d005000075a7 */ /* 0x0022a400080011ff */
[----:B--2---:R-:W-:Y:S05]  /*c0b0*/  @!P0 NANOSLEEP.SYNCS 0x989680 ;  /* 0x009896800000895d */ /* 0x004fea0003900000 */
[----:B------:R-:W2:Y:S02]  /*c0c0*/  @!P0 SYNCS.PHASECHK.TRANS64 P0, [R0+URZ+0xd0], R5 ;  /* 0x0000d005000085a7 */ /* 0x000ea400080010ff */
[----:B--2---:R-:W-:Y:S05]  /*c0d0*/  @!P0 BRA `(.L_x_169) ;  /* 0xfffffffc00f08947 */ /* 0x004fea000383ffff */
[----:B------:R-:W-:Y:S05]  /*c0e0*/  BRA `(.L_x_170) ;  /* 0xffffff7800507947 */ /* 0x000fea000383ffff */
.L_x_73:
[----:B------:R-:W-:Y:S07]  /*c0f0*/  MOV R0, UR5 ;  /* 0x0000000500007c02 */ /* 0x000fee0008000f00 */
.L_x_171:
[----:B-1----:R1:W2:Y:S02]  /*c100*/  SYNCS.PHASECHK.TRANS64.TRYWAIT P0, [R0+URZ], R5 ;  /* 0x00000005000075a7 */ /* 0x0022a400080011ff */
[----:B--2---:R-:W-:Y:S05]  /*c110*/  @!P0 NANOSLEEP.SYNCS 0x989680 ;  /* 0x009896800000895d */ /* 0x004fea0003900000 */
[----:B------:R-:W2:Y:S02]  /*c120*/  @!P0 SYNCS.PHASECHK.TRANS64 P0, [R0+URZ], R5 ;  /* 0x00000005000085a7 */ /* 0x000ea400080010ff */
[----:B--2---:R-:W-:Y:S05]  /*c130*/  @!P0 BRA `(.L_x_171) ;  /* 0xfffffffc00f08947 */ /* 0x004fea000383ffff */
[----:B------:R-:W-:Y:S05]  /*c140*/  BRA `(.L_x_72) ;  /* 0xffffff7800647947 */ /* 0x000fea000383ffff */
.L_x_77:
[----:B-1----:R-:W-:-:S07]  /*c150*/  MOV R0, UR4 ;  /* 0x0000000400007c02 */ /* 0x002fce0008000f00 */
.L_x_172:
[----:B-1----:R1:W2:Y:S02]  /*c160*/  SYNCS.PHASECHK.TRANS64.TRYWAIT P0, [R0+URZ], R3 ;  /* 0x00000003000075a7 */ /* 0x0022a400080011ff */
[----:B--2---:R-:W-:Y:S05]  /*c170*/  @!P0 NANOSLEEP.SYNCS 0x989680 ;  /* 0x009896800000895d */ /* 0x004fea0003900000 */
[----:B------:R-:W2:Y:S02]  /*c180*/  @!P0 SYNCS.PHASECHK.TRANS64 P0, [R0+URZ], R3 ;  /* 0x00000003000085a7 */ /* 0x000ea400080010ff */
[----:B--2---:R-:W-:Y:S05]  /*c190*/  @!P0 BRA `(.L_x_172) ;  /* 0xfffffffc00f08947 */ /* 0x004fea000383ffff */
[----:B------:R-:W-:Y:S05]  /*c1a0*/  BRA `(.L_x_173) ;  /* 0xffffff7c00587947 */ /* 0x000fea000383ffff */
.L_x_80:
[----:B------:R-:W-:-:S07]  /*c1b0*/  MOV R0, UR26 ;  /* 0x0000001a00007c02 */ /* 0x000fce0008000f00 */
.L_x_174:
[----:B-1----:R1:W2:Y:S02]  /*c1c0*/  SYNCS.PHASECHK.TRANS64.TRYWAIT P1, [R0+URZ+0x100], R3 ;  /* 0x00010003000075a7 */ /* 0x0022a400080211ff */
[----:B--2---:R-:W-:Y:S05]  /*c1d0*/  @!P1 NANOSLEEP.SYNCS 0x989680 ;  /* 0x009896800000995d */ /* 0x004fea0003900000 */
[----:B------:R-:W2:Y:S02]  /*c1e0*/  @!P1 SYNCS.PHASECHK.TRANS64 P1, [R0+URZ+0x100], R3 ;  /* 0x00010003000095a7 */ /* 0x000ea400080210ff */
[----:B--2---:R-:W-:Y:S05]  /*c1f0*/  @!P1 BRA `(.L_x_174) ;  /* 0xfffffffc00f09947 */ /* 0x004fea000383ffff */
[----:B------:R-:W-:Y:S05]  /*c200*/  BRA `(.L_x_175) ;  /* 0xffffff7c00a47947 */ /* 0x000fea000383ffff */
.L_x_85:
[----:B--2---:R2:W3:Y:S02]  /*c210*/  SYNCS.PHASECHK.TRANS64.TRYWAIT P0, [R8+URZ+0xa0], R5 ;  /* 0x0000a005080075a7 */ /* 0x0044e400080011ff */
[----:B---3--:R-:W-:Y:S05]  /*c220*/  @!P0 NANOSLEEP.SYNCS 0x989680 ;  /* 0x009896800000895d */ /* 0x008fea0003900000 */
[----:B------:R-:W3:Y:S02]  /*c230*/  @!P0 SYNCS.PHASECHK.TRANS64 P0, [R8+URZ+0xa0], R5 ;  /* 0x0000a005080085a7 */ /* 0x000ee400080010ff */
[----:B---3--:R-:W-:Y:S05]  /*c240*/  @!P0 BRA `(.L_x_85) ;  /* 0xfffffffc00f08947 */ /* 0x008fea000383ffff */
[----:B------:R-:W-:Y:S05]  /*c250*/  BRA `(.L_x_176) ;  /* 0xffffff8000dc7947 */ /* 0x000fea000383ffff */
.L_x_88:
[----:B------:R-:W-:Y:S07]  /*c260*/  MOV R0, UR21 ;  /* 0x0000001500007c02 */ /* 0x000fee0008000f00 */
.L_x_177:
[----:B--2---:R2:W3:Y:S02]  /*c270*/  SYNCS.PHASECHK.TRANS64.TRYWAIT P1, [R0+URZ+0x98], R5 ;  /* 0x00009805000075a7 */ /* 0x0044e400080211ff */
[----:B---3--:R-:W-:Y:S05]  /*c280*/  @!P1 NANOSLEEP.SYNCS 0x989680 ;  /* 0x009896800000995d */ /* 0x008fea0003900000 */
[----:B------:R-:W3:Y:S02]  /*c290*/  @!P1 SYNCS.PHASECHK.TRANS64 P1, [R0+URZ+0x98], R5 ;  /* 0x00009805000095a7 */ /* 0x000ee400080210ff */
[----:B---3--:R-:W-:Y:S05]  /*c2a0*/  @!P1 BRA `(.L_x_177) ;  /* 0xfffffffc00f09947 */ /* 0x008fea000383ffff */
[----:B------:R-:W-:Y:S05]  /*c2b0*/  BRA `(.L_x_87) ;  /* 0xffffff8800587947 */ /* 0x000fea000383ffff */
.L_x_91:
[----:B--2---:R-:W-:Y:S07]  /*c2c0*/  MOV R5, UR21 ;  /* 0x0000001500057c02 */ /* 0x004fee0008000f00 */
.L_x_178:
[----:B--2---:R2:W3:Y:S02]  /*c2d0*/  SYNCS.PHASECHK.TRANS64.TRYWAIT P0, [R5+URZ+0x70], R4 ;  /* 0x00007004050075a7 */ /* 0x0044e400080011ff */
[----:B---3--:R-:W-:Y:S05]  /*c2e0*/  @!P0 NANOSLEEP.SYNCS 0x989680 ;  /* 0x009896800000895d */ /* 0x008fea0003900000 */
[----:B------:R-:W3:Y:S02]  /*c2f0*/  @!P0 SYNCS.PHASECHK.TRANS64 P0, [R5+URZ+0x70], R4 ;  /* 0x00007004050085a7 */ /* 0x000ee400080010ff */
[----:B---3--:R-:W-:Y:S05]  /*c300*/  @!P0 BRA `(.L_x_178) ;  /* 0xfffffffc00f08947 */ /* 0x008fea000383ffff */
[----:B------:R-:W-:Y:S05]  /*c310*/  BRA `(.L_x_179) ;  /* 0xffffff8800b07947 */ /* 0x000fea000383ffff */
.L_x_92:
[----:B------:R-:W-:Y:S07]  /*c320*/  MOV R5, UR21 ;  /* 0x0000001500057c02 */ /* 0x000fee0008000f00 */
.L_x_180:
[----:B--2---:R2:W3:Y:S02]  /*c330*/  SYNCS.PHASECHK.TRANS64.TRYWAIT P0, [R5+URZ+0x78], R4 ;  /* 0x00007804050075a7 */ /* 0x0044e400080011ff */
[----:B---3--:R-:W-:Y:S05]  /*c340*/  @!P0 NANOSLEEP.SYNCS 0x989680 ;  /* 0x009896800000895d */ /* 0x008fea0003900000 */
[----:B------:R-:W3:Y:S02]  /*c350*/  @!P0 SYNCS.PHASECHK.TRANS64 P0, [R5+URZ+0x78], R4 ;  /* 0x00007804050085a7 */ /* 0x000ee400080010ff */
[----:B---3--:R-:W-:Y:S05]  /*c360*/  @!P0 BRA `(.L_x_180) ;  /* 0xfffffffc00f08947 */ /* 0x008fea000383ffff */
[----:B------:R-:W-:Y:S05]  /*c370*/  BRA `(.L_x_181) ;  /* 0xffffff8800ec7947 */ /* 0x000fea000383ffff */
.L_x_93:
[----:B--2---:R-:W-:Y:S07]  /*c380*/  MOV R5, UR21 ;  /* 0x0000001500057c02 */ /* 0x004fee0008000f00 */
.L_x_182:
[----:B--2---:R2:W3:Y:S02]  /*c390*/  SYNCS.PHASECHK.TRANS64.TRYWAIT P0, [R5+URZ+0x80], R4 ;  /* 0x00008004050075a7 */ /* 0x0044e400080011ff */
[----:B---3--:R-:W-:Y:S05]  /*c3a0*/  @!P0 NANOSLEEP.SYNCS 0x989680 ;  /* 0x009896800000895d */ /* 0x008fea0003900000 */
[----:B------:R-:W3:Y:S02]  /*c3b0*/  @!P0 SYNCS.PHASECHK.TRANS64 P0, [R5+URZ+0x80], R4 ;  /* 0x00008004050085a7 */ /* 0x000ee400080010ff */
[----:B---3--:R-:W-:Y:S05]  /*c3c0*/  @!P0 BRA `(.L_x_182) ;  /* 0xfffffffc00f08947 */ /* 0x008fea000383ffff */
[----:B------:R-:W-:Y:S05]  /*c3d0*/  BRA `(.L_x_183) ;  /* 0xffffff8c00347947 */ /* 0x000fea000383ffff */
.L_x_94:
[----:B--2---:R-:W-:Y:S07]  /*c3e0*/  MOV R5, UR21 ;  /* 0x0000001500057c02 */ /* 0x004fee0008000f00 */
.L_x_184:
[----:B--2---:R2:W3:Y:S02]  /*c3f0*/  SYNCS.PHASECHK.TRANS64.TRYWAIT P0, [R5+URZ+0x88], R4 ;  /* 0x00008804050075a7 */ /* 0x0044e400080011ff */
[----:B---3--:R-:W-:Y:S05]  /*c400*/  @!P0 NANOSLEEP.SYNCS 0x989680 ;  /* 0x009896800000895d */ /* 0x008fea0003900000 */
[----:B------:R-:W3:Y:S02]  /*c410*/  @!P0 SYNCS.PHASECHK.TRANS64 P0, [R5+URZ+0x88], R4 ;  /* 0x00008804050085a7 */ /* 0x000ee400080010ff */
[----:B---3--:R-:W-:Y:S05]  /*c420*/  @!P0 BRA `(.L_x_184) ;  /* 0xfffffffc00f08947 */ /* 0x008fea000383ffff */
[----:B------:R-:W-:Y:S05]  /*c430*/  BRA `(.L_x_185) ;  /* 0xffffff8c00807947 */ /* 0x000fea000383ffff */
.L_x_96:
[----:B------:R-:W-:-:S07]  /*c440*/  MOV R0, UR21 ;  /* 0x0000001500007c02 */ /* 0x000fce0008000f00 */
.L_x_186:
[----:B--2---:R2:W3:Y:S02]  /*c450*/  SYNCS.PHASECHK.TRANS64.TRYWAIT P0, [R0+URZ+0x70], R3 ;  /* 0x00007003000075a7 */ /* 0x0044e400080011ff */
[----:B---3--:R-:W-:Y:S05]  /*c460*/  @!P0 NANOSLEEP.SYNCS 0x989680 ;  /* 0x009896800000895d */ /* 0x008fea0003900000 */
[----:B------:R-:W3:Y:S02]  /*c470*/  @!P0 SYNCS.PHASECHK.TRANS64 P0, [R0+URZ+0x70], R3 ;  /* 0x00007003000085a7 */ /* 0x000ee400080010ff */
[----:B---3--:R-:W-:Y:S05]  /*c480*/  @!P0 BRA `(.L_x_186) ;  /* 0xfffffffc00f08947 */ /* 0x008fea000383ffff */
[----:B------:R-:W-:Y:S05]  /*c490*/  BRA `(.L_x_187) ;  /* 0xffffff8c00f47947 */ /* 0x000fea000383ffff */
.L_x_97:
[----:B--2---:R-:W-:-:S07]  /*c4a0*/  MOV R0, UR21 ;  /* 0x0000001500007c02 */ /* 0x004fce0008000f00 */
.L_x_188:
[----:B--2---:R2:W3:Y:S02]  /*c4b0*/  SYNCS.PHASECHK.TRANS64.TRYWAIT P0, [R0+URZ+0x78], R3 ;  /* 0x00007803000075a7 */ /* 0x0044e400080011ff */
[----:B---3--:R-:W-:Y:S05]  /*c4c0*/  @!P0 NANOSLEEP.SYNCS 0x989680 ;  /* 0x009896800000895d */ /* 0x008fea0003900000 */
[----:B------:R-:W3:Y:S02]  /*c4d0*/  @!P0 SYNCS.PHASECHK.TRANS64 P0, [R0+URZ+0x78], R3 ;  /* 0x00007803000085a7 */ /* 0x000ee400080010ff */
[----:B---3--:R-:W-:Y:S05]  /*c4e0*/  @!P0 BRA `(.L_x_188) ;  /* 0xfffffffc00f08947 */ /* 0x008fea000383ffff */
[----:B------:R-:W-:Y:S05]  /*c4f0*/  BRA `(.L_x_189) ;  /* 0xffffff8c00e47947 */ /* 0x000fea000383ffff */
.L_x_98:
[----:B--2---:R-:W-:-:S07]  /*c500*/  MOV R0, UR21 ;  /* 0x0000001500007c02 */ /* 0x004fce0008000f00 */
.L_x_190:
[----:B--2---:R2:W3:Y:S02]  /*c510*/  SYNCS.PHASECHK.TRANS64.TRYWAIT P0, [R0+URZ+0x80], R3 ;  /* 0x00008003000075a7 */ /* 0x0044e400080011ff */
[----:B---3--:R-:W-:Y:S05]  /*c520*/  @!P0 NANOSLEEP.SYNCS 0x989680 ;  /* 0x009896800000895d */ /* 0x008fea0003900000 */
[----:B------:R-:W3:Y:S02]  /*c530*/  @!P0 SYNCS.PHASECHK.TRANS64 P0, [R0+URZ+0x80], R3 ;  /* 0x00008003000085a7 */ /* 0x000ee400080010ff */
[----:B---3--:R-:W-:Y:S05]  /*c540*/  @!P0 BRA `(.L_x_190) ;  /* 0xfffffffc00f08947 */ /* 0x008fea000383ffff */
[----:B------:R-:W-:Y:S05]  /*c550*/  BRA `(.L_x_191) ;  /* 0xffffff8c00d47947 */ /* 0x000fea000383ffff */
.L_x_100:
[----:B-1----:R1:W2:Y:S02]  /*c560*/  SYNCS.PHASECHK.TRANS64.TRYWAIT P0, [R3+URZ+0xa0], R0 ;  /* 0x0000a000030075a7 */ /* 0x0022a400080011ff */
[----:B--2---:R-:W-:Y:S05]  /*c570*/  @!P0 NANOSLEEP.SYNCS 0x989680 ;  /* 0x009896800000895d */ /* 0x004fea0003900000 */
[----:B------:R-:W2:Y:S02]  /*c580*/  @!P0 SYNCS.PHASECHK.TRANS64 P0, [R3+URZ+0xa0], R0 ;  /* 0x0000a000030085a7 */ /* 0x000ea400080010ff */
[----:B--2---:R-:W-:Y:S05]  /*c590*/  @!P0 BRA `(.L_x_100) ;  /* 0xfffffffc00f08947 */ /* 0x004fea000383ffff */
[----:B------:R-:W-:Y:S05]  /*c5a0*/  BRA `(.L_x_192) ;  /* 0xffffff9000a07947 */ /* 0x000fea000383ffff */
.L_x_111:
[----:B-1----:R-:W-:Y:S04]  /*c5b0*/  MOV R0, UR44 ;  /* 0x0000002c00007c02 */ /* 0x002fe80008000f00 */
[----:B------:R1:W2:Y:S03]  /*c5c0*/  SYNCS.PHASECHK.TRANS64.TRYWAIT P1, [R0+URZ+0x50], R5 ;  /* 0x00005005000075a7 */ /* 0x0002a600080211ff */
[----:B--2---:R-:W-:Y:S05]  /*c5d0*/  @!P1 NANOSLEEP.SYNCS 0x989680 ;  /* 0x009896800000995d */ /* 0x004fea0003900000 */
[----:B------:R-:W2:Y:S02]  /*c5e0*/  @!P1 SYNCS.PHASECHK.TRANS64 P1, [R0+URZ+0x50], R5 ;  /* 0x00005005000095a7 */ /* 0x000ea400080210ff */
[----:B--2---:R-:W-:Y:S05]  /*c5f0*/  @!P1 BRA `(.L_x_111) ;  /* 0xfffffffc00ec9947 */ /* 0x004fea000383ffff */
[----:B------:R-:W-:Y:S05]  /*c600*/  BRA `(.L_x_110) ;  /* 0xffffffa000847947 */ /* 0x000fea000383ffff */
.L_x_113:
[----:B-1----:R1:W4:Y:S02]  /*c610*/  SYNCS.PHASECHK.TRANS64.TRYWAIT P0, [R170+URZ+0xc0], R3 ;  /* 0x0000c003aa0075a7 */ /* 0x00232400080011ff */
[----:B----4-:R-:W-:Y:S05]  /*c620*/  @!P0 NANOSLEEP.SYNCS 0x989680 ;  /* 0x009896800000895d */ /* 0x010fea0003900000 */
[----:B------:R-:W4:Y:S02]  /*c630*/  @!P0 SYNCS.PHASECHK.TRANS64 P0, [R170+URZ+0xc0], R3 ;  /* 0x0000c003aa0085a7 */ /* 0x000f2400080010ff */
[----:B----4-:R-:W-:Y:S05]  /*c640*/  @!P0 BRA `(.L_x_113) ;  /* 0xfffffffc00f08947 */ /* 0x010fea000383ffff */
[----:B------:R-:W-:Y:S05]  /*c650*/  BRA `(.L_x_112) ;  /* 0xffffffa000bc7947 */ /* 0x000fea000383ffff */
.L_x_122:
[----:B---3--:R3:W4:Y:S02]  /*c660*/  SYNCS.PHASECHK.TRANS64.TRYWAIT P0, [R3+URZ+0x50], R0 ;  /* 0x00005000030075a7 */ /* 0x00872400080011ff */
[----:B----4-:R-:W-:Y:S05]  /*c670*/  @!P0 NANOSLEEP.SYNCS 0x989680 ;  /* 0x009896800000895d */ /* 0x010fea0003900000 */
[----:B------:R-:W4:Y:S02]  /*c680*/  @!P0 SYNCS.PHASECHK.TRANS64 P0, [R3+URZ+0x50], R0 ;  /* 0x00005000030085a7 */ /* 0x000f2400080010ff */
[----:B----4-:R-:W-:Y:S05]  /*c690*/  @!P0 BRA `(.L_x_122) ;  /* 0xfffffffc00f08947 */ /* 0x010fea000383ffff */
[----:B------:R-:W-:Y:S05]  /*c6a0*/  BRA `(.L_x_121) ;  /* 0xffffffb400687947 */ /* 0x000fea000383ffff */
.L_x_130:
[----:B-1----:R1:W4:Y:S02]  /*c6b0*/  SYNCS.PHASECHK.TRANS64.TRYWAIT P0, [R0+URZ+0x50], R7 ;  /* 0x00005007000075a7 */ /* 0x00232400080011ff */
[----:B----4-:R-:W-:Y:S05]  /*c6c0*/  @!P0 NANOSLEEP.SYNCS 0x989680 ;  /* 0x009896800000895d */ /* 0x010fea0003900000 */
[----:B------:R-:W4:Y:S02]  /*c6d0*/  @!P0 SYNCS.PHASECHK.TRANS64 P0, [R0+URZ+0x50], R7 ;  /* 0x00005007000085a7 */ /* 0x000f2400080010ff */
[----:B----4-:R-:W-:Y:S05]  /*c6e0*/  @!P0 BRA `(.L_x_130) ;  /* 0xfffffffc00f08947 */ /* 0x010fea000383ffff */
[----:B------:R-:W-:Y:S05]  /*c6f0*/  BRA `(.L_x_129) ;  /* 0xffffffc800607947 */ /* 0x000fea000383ffff */
.L_x_138:
[----:B--2---:R2:W3:Y:S02]  /*c700*/  SYNCS.PHASECHK.TRANS64.TRYWAIT P0, [R3+URZ+0x50], R0 ;  /* 0x00005000030075a7 */ /* 0x0044e400080011ff */
[----:B---3--:R-:W-:Y:S05]  /*c710*/  @!P0 NANOSLEEP.SYNCS 0x989680 ;  /* 0x009896800000895d */ /* 0x008fea0003900000 */
[----:B------:R-:W3:Y:S02]  /*c720*/  @!P0 SYNCS.PHASECHK.TRANS64 P0, [R3+URZ+0x50], R0 ;  /* 0x00005000030085a7 */ /* 0x000ee400080010ff */
[----:B---3--:R-:W-:Y:S05]  /*c730*/  @!P0 BRA `(.L_x_138) ;  /* 0xfffffffc00f08947 */ /* 0x008fea000383ffff */
[----:B------:R-:W-:Y:S05]  /*c740*/  BRA `(.L_x_137) ;  /* 0xffffffdc00587947 */ /* 0x000fea000383ffff */
        .weak           $__internal_0_$__cuda_sm10x_tcgen05_guardrail_trap_col_being_dealloced_not_returned_by_alloc
        .type           $__internal_0_$__cuda_sm10x_tcgen05_guardrail_trap_col_being_dealloced_not_returned_by_alloc,@function
        .size           $__internal_0_$__cuda_sm10x_tcgen05_guardrail_trap_col_being_dealloced_not_returned_by_alloc,($__internal_1_$__cuda_sm10x_tcgen05_guardrail_trap_phase_invalid_during_alloc - $__internal_0_$__cuda_sm10x_tcgen05_guardrail_trap_col_being_dealloced_not_returned_by_alloc)
$__internal_0_$__cuda_sm10x_tcgen05_guardrail_trap_col_being_dealloced_not_returned_by_alloc:
[----:B------:R-:W-:Y:S05]  /*c750*/  BPT.TRAP 0x1 ;  /* 0x000000040000795c */ /* 0x000fea0000300000 */
[----:B------:R-:W-:-:S04]  /*c760*/  HFMA2 R3, -RZ, RZ, 0, 0 ;  /* 0x00000000ff037431 */ /* 0x000fc800000001ff */
[----:B------:R-:W-:Y:S05]  /*c770*/  RET.REL.NODEC R2 `(_ZN7cutlass13device_kernelINS_4gemm6kernel13GemmUniversalIN4cute5tupleIJiiiiEEENS1_10collective13CollectiveMmaINS1_35MainloopSm100TmaUmmaWarpSpecializedILi5ELi2ELi2ENS5_IJNS4_1CILi4EEENSA_ILi1EEESC_EEEEENS5_IJNSA_ILi256EEESF_NSA_ILi64EEEEEENS_10bfloat16_tENS5_IJlSC_lEEESI_SJ_NS4_8TiledMMAINS4_8MMA_AtomIJNS4_26SM100_MMA_F16BF16_2x1SM_SSISI_SI_fLi256ELi256ELNS4_4UMMA5MajorE0ELSO_0ELNSN_7ScaleInE0ELSP_0EEEEEENS4_6LayoutINS5_IJSC_SC_SC_EEENS5_IJNSA_ILi0EEESU_SU_EEEEENS5_IJNS4_10UnderscoreESX_SX_EEEEENS4_18SM100_TMA_2SM_LOADENS4_14ComposedLayoutINS4_7SwizzleILi3ELi4ELi3EEENS4_18smem_ptr_flag_bitsILi16EEENSS_INS5_IJNSA_ILi8EEESG_EEENS5_IJSG_SC_EEEEEEEvNS4_8identityENS4_28SM100_TMA_2SM_LOAD_MULTICASTES1A_vS1B_EENS_8epilogue10collective18CollectiveEpilogueINS1E_23Sm100TmaWarpSpecializedILi4ELi2ELi64ELb1ELb0EEEJNS5_IJNSA_ILi128EEESF_SG_EEENS5_IJNSS_IS1J_SC_EENSS_ISG_SC_EEEEESI_SJ_SI_SJ_NS1E_6fusion15FusionCallbacksIS1I_NS1O_17LinearCombinationISI_fSI_fLNS_15FloatRoundStyleE2EEES1K_S1N_JEEENS4_5SM1004TMEM4LOAD26SM100_TMEM_LOAD_32dp32b64xENS4_13SM90_TMA_LOADES1A_NS4_39AutoVectorizingCopyWithAssumedAlignmentILi128EEENS4_14SM90_TMA_STOREES1A_S20_S20_EEEvvEEEEvNT_6ParamsE) ;  /* 0xffffff3802207950 */ /* 0x000fea0003c3ffff */
        .weak           $__internal_1_$__cuda_sm10x_tcgen05_guardrail_trap_phase_invalid_during_alloc
        .type           $__internal_1_$__cuda_sm10x_tcgen05_guardrail_trap_phase_invalid_during_alloc,@function
        .size           $__internal_1_$__cuda_sm10x_tcgen05_guardrail_trap_phase_invalid_during_alloc,($__internal_2_$__cuda_sm10x_tcgen05_guardrail_trap_unallocated_columns_being_dealloced - $__internal_1_$__cuda_sm10x_tcgen05_guardrail_trap_phase_invalid_during_alloc)
$__internal_1_$__cuda_sm10x_tcgen05_guardrail_trap_phase_invalid_during_alloc:
[----:B------:R-:W-:Y:S05]  /*c780*/  BPT.TRAP 0x1 ;  /* 0x000000040000795c */ /* 0x000fea0000300000 */
[----:B------:R-:W-:-:S04]  /*c790*/  MOV R5, 0x0 ;  /* 0x0000000000057802 */ /* 0x000fc80000000f00 */
[----:B------:R-:W-:Y:S05]  /*c7a0*/  RET.REL.NODEC R4 `(_ZN7cutlass13device_kernelINS_4gemm6kernel13GemmUniversalIN4cute5tupleIJiiiiEEENS1_10collective13CollectiveMmaINS1_35MainloopSm100TmaUmmaWarpSpecializedILi5ELi2ELi2ENS5_IJNS4_1CILi4EEENSA_ILi1EEESC_EEEEENS5_IJNSA_ILi256EEESF_NSA_ILi64EEEEEENS_10bfloat16_tENS5_IJlSC_lEEESI_SJ_NS4_8TiledMMAINS4_8MMA_AtomIJNS4_26SM100_MMA_F16BF16_2x1SM_SSISI_SI_fLi256ELi256ELNS4_4UMMA5MajorE0ELSO_0ELNSN_7ScaleInE0ELSP_0EEEEEENS4_6LayoutINS5_IJSC_SC_SC_EEENS5_IJNSA_ILi0EEESU_SU_EEEEENS5_IJNS4_10UnderscoreESX_SX_EEEEENS4_18SM100_TMA_2SM_LOADENS4_14ComposedLayoutINS4_7SwizzleILi3ELi4ELi3EEENS4_18smem_ptr_flag_bitsILi16EEENSS_INS5_IJNSA_ILi8EEESG_EEENS5_IJSG_SC_EEEEEEEvNS4_8identityENS4_28SM100_TMA_2SM_LOAD_MULTICASTES1A_vS1B_EENS_8epilogue10collective18CollectiveEpilogueINS1E_23Sm100TmaWarpSpecializedILi4ELi2ELi64ELb1ELb0EEEJNS5_IJNSA_ILi128EEESF_SG_EEENS5_IJNSS_IS1J_SC_EENSS_ISG_SC_EEEEESI_SJ_SI_SJ_NS1E_6fusion15FusionCallbacksIS1I_NS1O_17LinearCombinationISI_fSI_fLNS_15FloatRoundStyleE2EEES1K_S1N_JEEENS4_5SM1004TMEM4LOAD26SM100_TMEM_LOAD_32dp32b64xENS4_13SM90_TMA_LOADES1A_NS4_39AutoVectorizingCopyWithAssumedAlignmentILi128EEENS4_14SM90_TMA_STOREES1A_S20_S20_EEEvvEEEEvNT_6ParamsE) ;  /* 0xffffff3804147950 */ /* 0x000fea0003c3ffff */
        .weak           $__internal_2_$__cuda_sm10x_tcgen05_guardrail_trap_unallocated_columns_being_dealloced
        .type           $__internal_2_$__cuda_sm10x_tcgen05_guardrail_trap_unallocated_columns_being_dealloced,@function
        .size           $__internal_2_$__cuda_sm10x_tcgen05_guardrail_trap_unallocated_columns_being_dealloced,(.L_x_194 - $__internal_2_$__cuda_sm10x_tcgen05_guardrail_trap_unallocated_columns_being_dealloced)
$__internal_2_$__cuda_sm10x_tcgen05_guardrail_trap_unallocated_columns_being_dealloced:
[----:B------:R-:W-:Y:S05]  /*c7b0*/  BPT.TRAP 0x1 ;  /* 0x000000040000795c */ /* 0x000fea0000300000 */
[----:B------:R-:W-:-:S04]  /*c7c0*/  HFMA2 R3, -RZ, RZ, 0, 0 ;  /* 0x00000000ff037431 */ /* 0x000fc800000001ff */
[----:B------:R-:W-:Y:S05]  /*c7d0*/  RET.REL.NODEC R2 `(_ZN7cutlass13device_kernelINS_4gemm6kernel13GemmUniversalIN4cute5tupleIJiiiiEEENS1_10collective13CollectiveMmaINS1_35MainloopSm100TmaUmmaWarpSpecializedILi5ELi2ELi2ENS5_IJNS4_1CILi4EEENSA_ILi1EEESC_EEEEENS5_IJNSA_ILi256EEESF_NSA_ILi64EEEEEENS_10bfloat16_tENS5_IJlSC_lEEESI_SJ_NS4_8TiledMMAINS4_8MMA_AtomIJNS4_26SM100_MMA_F16BF16_2x1SM_SSISI_SI_fLi256ELi256ELNS4_4UMMA5MajorE0ELSO_0ELNSN_7ScaleInE0ELSP_0EEEEEENS4_6LayoutINS5_IJSC_SC_SC_EEENS5_IJNSA_ILi0EEESU_SU_EEEEENS5_IJNS4_10UnderscoreESX_SX_EEEEENS4_18SM100_TMA_2SM_LOADENS4_14ComposedLayoutINS4_7SwizzleILi3ELi4ELi3EEENS4_18smem_ptr_flag_bitsILi16EEENSS_INS5_IJNSA_ILi8EEESG_EEENS5_IJSG_SC_EEEEEEEvNS4_8identityENS4_28SM100_TMA_2SM_LOAD_MULTICASTES1A_vS1B_EENS_8epilogue10collective18CollectiveEpilogueINS1E_23Sm100TmaWarpSpecializedILi4ELi2ELi64ELb1ELb0EEEJNS5_IJNSA_ILi128EEESF_SG_EEENS5_IJNSS_IS1J_SC_EENSS_ISG_SC_EEEEESI_SJ_SI_SJ_NS1E_6fusion15FusionCallbacksIS1I_NS1O_17LinearCombinationISI_fSI_fLNS_15FloatRoundStyleE2EEES1K_S1N_JEEENS4_5SM1004TMEM4LOAD26SM100_TMEM_LOAD_32dp32b64xENS4_13SM90_TMA_LOADES1A_NS4_39AutoVectorizingCopyWithAssumedAlignmentILi128EEENS4_14SM90_TMA_STOREES1A_S20_S20_EEEvvEEEEvNT_6ParamsE) ;  /* 0xffffff3802087950 */ /* 0x000fea0003c3ffff */
.L_x_193:
[----:B------:R-:W-:-:S00]  /*c7e0*/  BRA `(.L_x_193) ;  /* 0xfffffffc00fc7947 */ /* 0x000fc0000383ffff */
[----:B------:R-:W-:-:S00]  /*c7f0*/  NOP ;  /* 0x0000000000007918 */ /* 0x000fc00000000000 */
        /* <DEDUP_REMOVED lines=8> */
.L_x_194:


//--------------------- .nv.global.init           --------------------------
	.section	.nv.global.init,"aw",@progbits
.nv.global.init:
	.type		$str$27,@object
	.size		$str$27,($str$28 - $str$27)
$str$27:
        /*0000*/ 	.byte	0x28, 0x61, 0x64, 0x64, 0x72, 0x65, 0x73, 0x73, 0x20, 0x26, 0x20, 0x6d, 0x61, 0x73, 0x6b, 0x29
        /*0010*/ 	.byte	0x20, 0x3d, 0x3d, 0x20, 0x30, 0x00
	.type		$str$28,@object
	.size		$str$28,($str$26 - $str$28)
$str$28:
        /*0016*/ 	.byte	0x2f, 0x74, 0x6d, 0x70, 0x2f, 0x63, 0x75, 0x74, 0x6c, 0x61, 0x73, 0x73, 0x5f, 0x73, 0x77, 0x65
        /*0026*/ 	.byte	0x65, 0x70, 0x5f, 0x73, 0x72, 0x63, 0x2f, 0x69, 0x6e, 0x63, 0x6c, 0x75, 0x64, 0x65, 0x2f, 0x63
        /*0036*/ 	.byte	0x75, 0x74, 0x65, 0x2f, 0x70, 0x6f, 0x69, 0x6e, 0x74, 0x65, 0x72, 0x5f, 0x66, 0x6c, 0x61, 0x67
        /*0046*/ 	.byte	0x67, 0x65, 0x64, 0x2e, 0x68, 0x70, 0x70, 0x00
	.type		$str$26,@object
	.size		$str$26,($str$25 - $str$26)
$str$26:
        /*004e*/ 	.byte	0x2f, 0x74, 0x6d, 0x70, 0x2f, 0x63, 0x75, 0x74, 0x6c, 0x61, 0x73, 0x73, 0x5f, 0x73, 0x77, 0x65
        /*005e*/ 	.byte	0x65, 0x70, 0x5f, 0x73, 0x72, 0x63, 0x2f, 0x69, 0x6e, 0x63, 0x6c, 0x75, 0x64, 0x65, 0x2f, 0x63
        /*006e*/ 	.byte	0x75, 0x74, 0x65, 0x2f, 0x61, 0x74, 0x6f, 0x6d, 0x2f, 0x63, 0x6f, 0x70, 0x79, 0x5f, 0x74, 0x72
        /*007e*/ 	.byte	0x61, 0x69, 0x74, 0x73, 0x5f, 0x73, 0x6d, 0x31, 0x30, 0x30, 0x2e, 0x68, 0x70, 0x70, 0x00
	.type		$str$25,@object
	.size		$str$25,(__unnamed_1 - $str$25)
$str$25:
        /*008d*/ 	.byte	0x28, 0x28, 0x75, 0x69, 0x6e, 0x74, 0x33, 0x32, 0x5f, 0x74, 0x28, 0x74, 0x68, 0x72, 0x65, 0x61
        /*009d*/ 	.byte	0x64, 0x49, 0x64, 0x78, 0x2e, 0x78, 0x29, 0x20, 0x2f, 0x20, 0x33, 0x32, 0x29, 0x20, 0x25, 0x20
        /*00ad*/ 	.byte	0x34, 0x29, 0x20, 0x3d, 0x3d, 0x20, 0x28, 0x28, 0x28, 0x74, 0x6d, 0x65, 0x6d, 0x5f, 0x61, 0x64
        /*00bd*/ 	.byte	0x64, 0x72, 0x20, 0x3e, 0x3e, 0x20, 0x31, 0x36, 0x29, 0x20, 0x2f, 0x20, 0x33, 0x32, 0x29, 0x20
        /*00cd*/ 	.byte	0x25, 0x20, 0x34, 0x29, 0x00
	.type		__unnamed_1,@object
	.size		__unnamed_1,(__unnamed_2 - __unnamed_1)
__unnamed_1:
        /*00d2*/ 	.byte	0x61, 0x75, 0x74, 0x6f, 0x20, 0x63, 0x75, 0x74, 0x65, 0x3a, 0x3a, 0x61, 0x73, 0x5f, 0x70, 0x6f
        /* <DEDUP_REMOVED lines=24> */
        /*0262*/ 	.byte	0x38, 0x31, 0x39, 0x32, 0x3e, 0x3e, 0x3e, 0x3e, 0x5d, 0x00
	.type		__unnamed_2,@object
	.size		__unnamed_2,(.L_2 - __unnamed_2)
__unnamed_2:
        /* <DEDUP_REMOVED lines=43> */
        /*051c*/ 	.byte	0x74, 0x65, 0x3a, 0x3a, 0x43, 0x3c, 0x30, 0x3e, 0x3e, 0x3e, 0x3e, 0x5d, 0x00
.L_2:


//--------------------- .nv.shared._ZN7cutlass13device_kernelINS_4gemm6kernel13GemmUniversalIN4cute5tupleIJiiiiEEENS1_10collective13CollectiveMmaINS1_35MainloopSm100TmaUmmaWarpSpecializedILi5ELi2ELi2ENS5_IJNS4_1CILi4EEENSA_ILi1EEESC_EEEEENS5_IJNSA_ILi256EEESF_NSA_ILi64EEEEEENS_10bfloat16_tENS5_IJlSC_lEEESI_SJ_NS4_8TiledMMAINS4_8MMA_AtomIJNS4_26SM100_MMA_F16BF16_2x1SM_SSISI_SI_fLi256ELi256ELNS4_4UMMA5MajorE0ELSO_0ELNSN_7ScaleInE0ELSP_0EEEEEENS4_6LayoutINS5_IJSC_SC_SC_EEENS5_IJNSA_ILi0EEESU_SU_EEEEENS5_IJNS4_10UnderscoreESX_SX_EEEEENS4_18SM100_TMA_2SM_LOADENS4_14ComposedLayoutINS4_7SwizzleILi3ELi4ELi3EEENS4_18smem_ptr_flag_bitsILi16EEENSS_INS5_IJNSA_ILi8EEESG_EEENS5_IJSG_SC_EEEEEEEvNS4_8identityENS4_28SM100_TMA_2SM_LOAD_MULTICASTES1A_vS1B_EENS_8epilogue10collective18CollectiveEpilogueINS1E_23Sm100TmaWarpSpecializedILi4ELi2ELi64ELb1ELb0EEEJNS5_IJNSA_ILi128EEESF_SG_EEENS5_IJNSS_IS1J_SC_EENSS_ISG_SC_EEEEESI_SJ_SI_SJ_NS1E_6fusion15FusionCallbacksIS1I_NS1O_17LinearCombinationISI_fSI_fLNS_15FloatRoundStyleE2EEES1K_S1N_JEEENS4_5SM1004TMEM4LOAD26SM100_TMEM_LOAD_32dp32b64xENS4_13SM90_TMA_LOADES1A_NS4_39AutoVectorizingCopyWithAssumedAlignmentILi128EEENS4_14SM90_TMA_STOREES1A_S20_S20_EEEvvEEEEvNT_6ParamsE --------------------------
	.section	.nv.shared._ZN7cutlass13device_kernelINS_4gemm6kernel13GemmUniversalIN4cute5tupleIJiiiiEEENS1_10collective13CollectiveMmaINS1_35MainloopSm100TmaUmmaWarpSpecializedILi5ELi2ELi2ENS5_IJNS4_1CILi4EEENSA_ILi1EEESC_EEEEENS5_IJNSA_ILi256EEESF_NSA_ILi64EEEEEENS_10bfloat16_tENS5_IJlSC_lEEESI_SJ_NS4_8TiledMMAINS4_8MMA_AtomIJNS4_26SM100_MMA_F16BF16_2x1SM_SSISI_SI_fLi256ELi256ELNS4_4UMMA5MajorE0ELSO_0ELNSN_7ScaleInE0ELSP_0EEEEEENS4_6LayoutINS5_IJSC_SC_SC_EEENS5_IJNSA_ILi0EEESU_SU_EEEEENS5_IJNS4_10UnderscoreESX_SX_EEEEENS4_18SM100_TMA_2SM_LOADENS4_14ComposedLayoutINS4_7SwizzleILi3ELi4ELi3EEENS4_18smem_ptr_flag_bitsILi16EEENSS_INS5_IJNSA_ILi8EEESG_EEENS5_IJSG_SC_EEEEEEEvNS4_8identityENS4_28SM100_TMA_2SM_LOAD_MULTICASTES1A_vS1B_EENS_8epilogue10collective18CollectiveEpilogueINS1E_23Sm100TmaWarpSpecializedILi4ELi2ELi64ELb1ELb0EEEJNS5_IJNSA_ILi128EEESF_SG_EEENS5_IJNSS_IS1J_SC_EENSS_ISG_SC_EEEEESI_SJ_SI_SJ_NS1E_6fusion15FusionCallbacksIS1I_NS1O_17LinearCombinationISI_fSI_fLNS_15FloatRoundStyleE2EEES1K_S1N_JEEENS4_5SM1004TMEM4LOAD26SM100_TMEM_LOAD_32dp32b64xENS4_13SM90_TMA_LOADES1A_NS4_39AutoVectorizingCopyWithAssumedAlignmentILi128EEENS4_14SM90_TMA_STOREES1A_S20_S20_EEEvvEEEEvNT_6ParamsE,"aw",@nobits
	.sectionflags	@""
	.align	16
	.zero		1024


//--------------------- .nv.shared.reserved.0     --------------------------
	.section	.nv.shared.reserved.0,"aw",@nobits
	.weak		__nv_reservedSMEM_offset_0_alias
	.size		__nv_reservedSMEM_offset_0_alias, 0, 64
	.other		__nv_reservedSMEM_offset_0_alias,@"STO_CUDA_RESERVED_SHARED STV_DEFAULT"
__nv_reservedSMEM_offset_0_alias:
	.zero		0
.nv.shared.reserved.0:
	.zero		64
	.weak		__nv_reservedSMEM_tcgen05_partition
	.type		__nv_reservedSMEM_tcgen05_partition,@object
	.size		__nv_reservedSMEM_tcgen05_partition,(.L_0 - __nv_reservedSMEM_tcgen05_partition)
__nv_reservedSMEM_tcgen05_partition:
	.zero		32
.L_0:


//--------------------- .nv.global                --------------------------
	.section	.nv.global,"aw",@nobits
.nv.global:
	.type		_ZN40_INTERNAL_6e6e79f9_4_k_cu_e62dcc3d_262244cute1_E,@object
	.size		_ZN40_INTERNAL_6e6e79f9_4_k_cu_e62dcc3d_262244cute1_E,(_ZN40_INTERNAL_6e6e79f9_4_k_cu_e62dcc3d_262244cuda3std3__45__cpo6cbeginE - _ZN40_INTERNAL_6e6e79f9_4_k_cu_e62dcc3d_262244cute1_E)
_ZN40_INTERNAL_6e6e79f9_4_k_cu_e62dcc3d_262244cute1_E:
	.zero		1
	.type		_ZN40_INTERNAL_6e6e79f9_4_k_cu_e62dcc3d_262244cuda3std3__45__cpo6cbeginE,@object
	.size		_ZN40_INTERNAL_6e6e79f9_4_k_cu_e62dcc3d_262244cuda3std3__45__cpo6cbeginE,(_ZN40_INTERNAL_6e6e79f9_4_k_cu_e62dcc3d_262244cuda3std3__48in_placeE - _ZN40_INTERNAL_6e6e79f9_4_k_cu_e62dcc3d_262244cuda3std3__45__cpo6cbeginE)
_ZN40_INTERNAL_6e6e79f9_4_k_cu_e62dcc3d_262244cuda3std3__45__cpo6cbeginE:
	.zero		1
	.type		_ZN40_INTERNAL_6e6e79f9_4_k_cu_e62dcc3d_262244cuda3std3__48in_placeE,@object
	.size		_ZN40_INTERNAL_6e6e79f9_4_k_cu_e62dcc3d_262244cuda3std3__48in_placeE,(_ZN40_INTERNAL_6e6e79f9_4_k_cu_e62dcc3d_262244cuda3std6ranges3__45__cpo9iter_moveE - _ZN40_INTERNAL_6e6e79f9_4_k_cu_e62dcc3d_262244cuda3std3__48in_placeE)
_ZN40_INTERNAL_6e6e79f9_4_k_cu_e62dcc3d_262244cuda3std3__48in_placeE:
	.zero		1
	.type		_ZN40_INTERNAL_6e6e79f9_4_k_cu_e62dcc3d_262244cuda3std6ranges3__45__cpo9iter_moveE,@object
	.size		_ZN40_INTERNAL_6e6e79f9_4_k_cu_e62dcc3d_262244cuda3std6ranges3__45__cpo9iter_moveE,(_ZN40_INTERNAL_6e6e79f9_4_k_cu_e62dcc3d_262244cuda3std3__45__cpo5beginE - _ZN40_INTERNAL_6e6e79f9_4_k_cu_e62dcc3d_262244cuda3std6ranges3__45__cpo9iter_moveE)
_ZN40_INTERNAL_6e6e79f9_4_k_cu_e62dcc3d_262244cuda3std6ranges3__45__cpo9iter_moveE:
	.zero		1
	.type		_ZN40_INTERNAL_6e6e79f9_4_k_cu_e62dcc3d_262244cuda3std3__45__cpo5beginE,@object
	.size		_ZN40_INTERNAL_6e6e79f9_4_k_cu_e62dcc3d_262244cuda3std3__45__cpo5beginE,(_ZN40_INTERNAL_6e6e79f9_4_k_cu_e62dcc3d_262244cuda3std3__442_GLOBAL__N__6e6e79f9_4_k_cu_e62dcc3d_262246ignoreE - _ZN40_INTERNAL_6e6e79f9_4_k_cu_e62dcc3d_262244cuda3std3__45__cpo5beginE)
_ZN40_INTERNAL_6e6e79f9_4_k_cu_e62dcc3d_262244cuda3std3__45__cpo5beginE:
	.zero		1
	.type		_ZN40_INTERNAL_6e6e79f9_4_k_cu_e62dcc3d_262244cuda3std3__442_GLOBAL__N__6e6e79f9_4_k_cu_e62dcc3d_262246ignoreE,@object
	.size		_ZN40_INTERNAL_6e6e79f9_4_k_cu_e62dcc3d_262244cuda3std3__442_GLOBAL__N__6e6e79f9_4_k_cu_e62dcc3d_262246ignoreE,(_ZN40_INTERNAL_6e6e79f9_4_k_cu_e62dcc3d_262244cute7productE - _ZN40_INTERNAL_6e6e79f9_4_k_cu_e62dcc3d_262244cuda3std3__442_GLOBAL__N__6e6e79f9_4_k_cu_e62dcc3d_262246ignoreE)
_ZN40_INTERNAL_6e6e79f9_4_k_cu_e62dcc3d_262244cuda3std3__442_GLOBAL__N__6e6e79f9_4_k_cu_e62dcc3d_262246ignoreE:
	.zero		1
	.type		_ZN40_INTERNAL_6e6e79f9_4_k_cu_e62dcc3d_262244cute7productE,@object
	.size		_ZN40_INTERNAL_6e6e79f9_4_k_cu_e62dcc3d_262244cute7productE,(_ZN40_INTERNAL_6e6e79f9_4_k_cu_e62dcc3d_262244cuda3std3__45__cpo3endE - _ZN40_INTERNAL_6e6e79f9_4_k_cu_e62dcc3d_262244cute7productE)
_ZN40_INTERNAL_6e6e79f9_4_k_cu_e62dcc3d_262244cute7productE:
	.zero		1
	.type		_ZN40_INTERNAL_6e6e79f9_4_k_cu_e62dcc3d_262244cuda3std3__45__cpo3endE,@object
	.size		_ZN40_INTERNAL_6e6e79f9_4_k_cu_e62dcc3d_262244cuda3std3__45__cpo3endE,(_ZN40_INTERNAL_6e6e79f9_4_k_cu_e62dcc3d_262244cuda3std3__419piecewise_constructE - _ZN40_INTERNAL_6e6e79f9_4_k_cu_e62dcc3d_262244cuda3std3__45__cpo3endE)
_ZN40_INTERNAL_6e6e79f9_4_k_cu_e62dcc3d_262244cuda3std3__45__cpo3endE:
	.zero		1
	.type		_ZN40_INTERNAL_6e6e79f9_4_k_cu_e62dcc3d_262244cuda3std3__419piecewise_constructE,@object
	.size		_ZN40_INTERNAL_6e6e79f9_4_k_cu_e62dcc3d_262244cuda3std3__419piecewise_constructE,(_ZN40_INTERNAL_6e6e79f9_4_k_cu_e62dcc3d_262244cuda3std3__45__cpo4cendE - _ZN40_INTERNAL_6e6e79f9_4_k_cu_e62dcc3d_262244cuda3std3__419piecewise_constructE)
_ZN40_INTERNAL_6e6e79f9_4_k_cu_e62dcc3d_262244cuda3std3__419piecewise_constructE:
	.zero		1
	.type		_ZN40_INTERNAL_6e6e79f9_4_k_cu_e62dcc3d_262244cuda3std3__45__cpo4cendE,@object
	.size		_ZN40_INTERNAL_6e6e79f9_4_k_cu_e62dcc3d_262244cuda3std3__45__cpo4cendE,(_ZN40_INTERNAL_6e6e79f9_4_k_cu_e62dcc3d_262244cuda3std6ranges3__45__cpo4swapE - _ZN40_INTERNAL_6e6e79f9_4_k_cu_e62dcc3d_262244cuda3std3__45__cpo4cendE)
_ZN40_INTERNAL_6e6e79f9_4_k_cu_e62dcc3d_262244cuda3std3__45__cpo4cendE:
	.zero		1
	.type		_ZN40_INTERNAL_6e6e79f9_4_k_cu_e62dcc3d_262244cuda3std6ranges3__45__cpo4swapE,@object
	.size		_ZN40_INTERNAL_6e6e79f9_4_k_cu_e62dcc3d_262244cuda3std6ranges3__45__cpo4swapE,(.L_10 - _ZN40_INTERNAL_6e6e79f9_4_k_cu_e62dcc3d_262244cuda3std6ranges3__45__cpo4swapE)
_ZN40_INTERNAL_6e6e79f9_4_k_cu_e62dcc3d_262244cuda3std6ranges3__45__cpo4swapE:
	.zero		1
.L_10:


//--------------------- .nv.constant0._ZN7cutlass13device_kernelINS_4gemm6kernel13GemmUniversalIN4cute5tupleIJiiiiEEENS1_10collective13CollectiveMmaINS1_35MainloopSm100TmaUmmaWarpSpecializedILi5ELi2ELi2ENS5_IJNS4_1CILi4EEENSA_ILi1EEESC_EEEEENS5_IJNSA_ILi256EEESF_NSA_ILi64EEEEEENS_10bfloat16_tENS5_IJlSC_lEEESI_SJ_NS4_8TiledMMAINS4_8MMA_AtomIJNS4_26SM100_MMA_F16BF16_2x1SM_SSISI_SI_fLi256ELi256ELNS4_4UMMA5MajorE0ELSO_0ELNSN_7ScaleInE0ELSP_0EEEEEENS4_6LayoutINS5_IJSC_SC_SC_EEENS5_IJNSA_ILi0EEESU_SU_EEEEENS5_IJNS4_10UnderscoreESX_SX_EEEEENS4_18SM100_TMA_2SM_LOADENS4_14ComposedLayoutINS4_7SwizzleILi3ELi4ELi3EEENS4_18smem_ptr_flag_bitsILi16EEENSS_INS5_IJNSA_ILi8EEESG_EEENS5_IJSG_SC_EEEEEEEvNS4_8identityENS4_28SM100_TMA_2SM_LOAD_MULTICASTES1A_vS1B_EENS_8epilogue10collective18CollectiveEpilogueINS1E_23Sm100TmaWarpSpecializedILi4ELi2ELi64ELb1ELb0EEEJNS5_IJNSA_ILi128EEESF_SG_EEENS5_IJNSS_IS1J_SC_EENSS_ISG_SC_EEEEESI_SJ_SI_SJ_NS1E_6fusion15FusionCallbacksIS1I_NS1O_17LinearCombinationISI_fSI_fLNS_15FloatRoundStyleE2EEES1K_S1N_JEEENS4_5SM1004TMEM4LOAD26SM100_TMEM_LOAD_32dp32b64xENS4_13SM90_TMA_LOADES1A_NS4_39AutoVectorizingCopyWithAssumedAlignmentILi128EEENS4_14SM90_TMA_STOREES1A_S20_S20_EEEvvEEEEvNT_6ParamsE --------------------------
	.section	.nv.constant0._ZN7cutlass13device_kernelINS_4gemm6kernel13GemmUniversalIN4cute5tupleIJiiiiEEENS1_10collective13CollectiveMmaINS1_35MainloopSm100TmaUmmaWarpSpecializedILi5ELi2ELi2ENS5_IJNS4_1CILi4EEENSA_ILi1EEESC_EEEEENS5_IJNSA_ILi256EEESF_NSA_ILi64EEEEEENS_10bfloat16_tENS5_IJlSC_lEEESI_SJ_NS4_8TiledMMAINS4_8MMA_AtomIJNS4_26SM100_MMA_F16BF16_2x1SM_SSISI_SI_fLi256ELi256ELNS4_4UMMA5MajorE0ELSO_0ELNSN_7ScaleInE0ELSP_0EEEEEENS4_6LayoutINS5_IJSC_SC_SC_EEENS5_IJNSA_ILi0EEESU_SU_EEEEENS5_IJNS4_10UnderscoreESX_SX_EEEEENS4_18SM100_TMA_2SM_LOADENS4_14ComposedLayoutINS4_7SwizzleILi3ELi4ELi3EEENS4_18smem_ptr_flag_bitsILi16EEENSS_INS5_IJNSA_ILi8EEESG_EEENS5_IJSG_SC_EEEEEEEvNS4_8identityENS4_28SM100_TMA_2SM_LOAD_MULTICASTES1A_vS1B_EENS_8epilogue10collective18CollectiveEpilogueINS1E_23Sm100TmaWarpSpecializedILi4ELi2ELi64ELb1ELb0EEEJNS5_IJNSA_ILi128EEESF_SG_EEENS5_IJNSS_IS1J_SC_EENSS_ISG_SC_EEEEESI_SJ_SI_SJ_NS1E_6fusion15FusionCallbacksIS1I_NS1O_17LinearCombinationISI_fSI_fLNS_15FloatRoundStyleE2EEES1K_S1N_JEEENS4_5SM1004TMEM4LOAD26SM100_TMEM_LOAD_32dp32b64xENS4_13SM90_TMA_LOADES1A_NS4_39AutoVectorizingCopyWithAssumedAlignmentILi128EEENS4_14SM90_TMA_STOREES1A_S20_S20_EEEvvEEEEvNT_6ParamsE,"a",@progbits
	.sectionflags	@""
	.align	4
.nv.constant0._ZN7cutlass13device_kernelINS_4gemm6kernel13GemmUniversalIN4cute5tupleIJiiiiEEENS1_10collective13CollectiveMmaINS1_35MainloopSm100TmaUmmaWarpSpecializedILi5ELi2ELi2ENS5_IJNS4_1CILi4EEENSA_ILi1EEESC_EEEEENS5_IJNSA_ILi256EEESF_NSA_ILi64EEEEEENS_10bfloat16_tENS5_IJlSC_lEEESI_SJ_NS4_8TiledMMAINS4_8MMA_AtomIJNS4_26SM100_MMA_F16BF16_2x1SM_SSISI_SI_fLi256ELi256ELNS4_4UMMA5MajorE0ELSO_0ELNSN_7ScaleInE0ELSP_0EEEEEENS4_6LayoutINS5_IJSC_SC_SC_EEENS5_IJNSA_ILi0EEESU_SU_EEEEENS5_IJNS4_10UnderscoreESX_SX_EEEEENS4_18SM100_TMA_2SM_LOADENS4_14ComposedLayoutINS4_7SwizzleILi3ELi4ELi3EEENS4_18smem_ptr_flag_bitsILi16EEENSS_INS5_IJNSA_ILi8EEESG_EEENS5_IJSG_SC_EEEEEEEvNS4_8identityENS4_28SM100_TMA_2SM_LOAD_MULTICASTES1A_vS1B_EENS_8epilogue10collective18CollectiveEpilogueINS1E_23Sm100TmaWarpSpecializedILi4ELi2ELi64ELb1ELb0EEEJNS5_IJNSA_ILi128EEESF_SG_EEENS5_IJNSS_IS1J_SC_EENSS_ISG_SC_EEEEESI_SJ_SI_SJ_NS1E_6fusion15FusionCallbacksIS1I_NS1O_17LinearCombinationISI_fSI_fLNS_15FloatRoundStyleE2EEES1K_S1N_JEEENS4_5SM1004TMEM4LOAD26SM100_TMEM_LOAD_32dp32b64xENS4_13SM90_TMA_LOADES1A_NS4_39AutoVectorizingCopyWithAssumedAlignmentILi128EEENS4_14SM90_TMA_STOREES1A_S20_S20_EEEvvEEEEvNT_6ParamsE:
	.zero		2944


//--------------------- SYMBOLS --------------------------

	.type		.nv.reservedSmem.offset0,@object
	.size		.nv.reservedSmem.offset0,0x4
	.type		.nv.reservedSmem.cap,@object
	.size		.nv.reservedSmem.cap,0x4
	.type		__assertfail,@function
